// auto-generated by cutlass_sweep.gemm — config: {"arch": "sm_90", "cluster_m": 1, "cluster_n": 1, "dtype": "int8", "dtype_b": "int8", "layout": "nt", "stages": 0, "tile_k": 64, "tile_m": 256, "tile_n": 384}
#include "cutlass/cutlass.h"
#include "cutlass/gemm/collective/collective_builder.hpp"
#include "cutlass/gemm/device/gemm_universal_adapter.h"
#include "cutlass/gemm/kernel/gemm_universal.hpp"
#include "cutlass/epilogue/collective/collective_builder.hpp"

using ElemA = int8_t;
using ElemB = int8_t;
using ElemCD = int8_t;
using Acc  = int32_t;
using TileShape    = cute::Shape<cute::_256, cute::_384, cute::_64>;
using ClusterShape = cute::Shape<cute::_1, cute::_1, cute::_1>;

using CollectiveEpilogue = typename cutlass::epilogue::collective::CollectiveBuilder<
    cutlass::arch::Sm90, cutlass::arch::OpClassTensorOp,
    TileShape, ClusterShape,
    cutlass::epilogue::collective::EpilogueTileAuto,
    Acc, Acc,
    ElemCD, cutlass::layout::RowMajor, 128 / cutlass::sizeof_bits<ElemCD>::value,
    ElemCD, cutlass::layout::RowMajor, 128 / cutlass::sizeof_bits<ElemCD>::value,
    cutlass::epilogue::collective::EpilogueScheduleAuto
  >::CollectiveOp;

using CollectiveMainloop = typename cutlass::gemm::collective::CollectiveBuilder<
    cutlass::arch::Sm90, cutlass::arch::OpClassTensorOp,
    ElemA, cutlass::layout::RowMajor, 128 / cutlass::sizeof_bits<ElemA>::value,
    ElemB, cutlass::layout::ColumnMajor, 128 / cutlass::sizeof_bits<ElemB>::value,
    Acc,
    TileShape, ClusterShape,
    cutlass::gemm::collective::StageCountAutoCarveout<static_cast<int>(sizeof(typename CollectiveEpilogue::SharedStorage))>,
    cutlass::gemm::collective::KernelScheduleAuto
  >::CollectiveOp;

using GemmKernel = cutlass::gemm::kernel::GemmUniversal<
    cute::Shape<int,int,int,int>,
    CollectiveMainloop,
    CollectiveEpilogue
>;
using Gemm = cutlass::gemm::device::GemmUniversalAdapter<GemmKernel>;

// Force the device kernel symbol into the cubin without needing a host main.
auto* _anchor = &cutlass::device_kernel<GemmKernel>;


// ===== COMPILED SASS (sm_90a) =====

	.target	sm_90a

	.elftype	@"ET_EXEC"


//--------------------- .note.nv.tkinfo           --------------------------
	.section	.note.nv.tkinfo,"",@"SHT_NOTE"
	.sectionflags	@"SHF_NOTE_NV_TKINFO"
	.tkinfo
        /*0018*/ 	.word	0x00000002
        /*0030*/ 	.string	""
        /*0030*/ 	.string	"ptxas"
        /*0030*/ 	.string	"Cuda compilation tools, release 13.0, V13.0.88"
        /*0030*/ 	.string	"Build cuda_13.0.r13.0/compiler.36424714_0"
        /*0030*/ 	.string	"-arch sm_90a -m 64 "



//--------------------- .note.nv.cuinfo           --------------------------
	.section	.note.nv.cuinfo,"",@"SHT_NOTE"
	.sectionflags	@"SHF_NOTE_NV_CUINFO"
        /*0018*/ 	.short	0x0002
        /*001a*/ 	.short	0x005a
        /*001c*/ 	.short	0x0082
	.zero		2


//--------------------- .nv.info                  --------------------------
	.section	.nv.info,"",@"SHT_CUDA_INFO"
	.align	4


	//----- nvinfo : EIATTR_REGCOUNT
	.align		4
        /*0000*/ 	.byte	0x04, 0x2f
        /*0002*/ 	.short	(.L_15 - .L_14)
	.align		4
.L_14:
        /*0004*/ 	.word	index@(_ZN7cutlass13device_kernelINS_4gemm6kernel13GemmUniversalIN4cute5tupleIJiiiiEEENS1_10collective13CollectiveMmaINS1_34MainloopSm90TmaGmmaWarpSpecializedILi5ENS5_IJNS4_1CILi1EEESB_SB_EEENS1_35KernelTmaWarpSpecializedCooperativeEEENS5_IJNSA_ILi256EEENSA_ILi384EEENSA_ILi64EEEEEEaNS5_IJlSB_lEEEaSJ_NS4_8TiledMMAINS4_8MMA_AtomIJNS4_4SM904GMMA27MMA_64x192x32_S32S8S8_SS_TNEEEENS4_6LayoutINS5_IJNSA_ILi2EEESB_SB_EEENS5_IJSB_NSA_ILi0EEEST_EEEEENS5_IJNS4_10UnderscoreESW_SW_EEEEENS4_13SM90_TMA_LOADENS4_14ComposedLayoutINS4_7SwizzleILi2ELi4ELi3EEENS4_18smem_ptr_flag_bitsILi8EEENSQ_INS5_IJNSA_ILi8EEESH_EEENS5_IJSH_SB_EEEEEEEvNS4_8identityESZ_S19_vS1A_EENS_8epilogue10collective6detail29Sm90TmaWarpSpecializedAdapterINS1D_15DefaultEpilogueIaSJ_SJ_NS1C_6thread17LinearCombinationIaLi1EiiLNS1H_9ScaleType4KindE0ELNS_15FloatRoundStyleE2EaEENS1_15EpilogueDefaultEEEEEvvEEEEvNT_6ParamsE)
        /*0008*/ 	.word	0x000000a8


	//----- nvinfo : EIATTR_FRAME_SIZE
	.align		4
.L_15:
        /*000c*/ 	.byte	0x04, 0x11
        /*000e*/ 	.short	(.L_17 - .L_16)
	.align		4
.L_16:
        /*0010*/ 	.word	index@(_ZN7cutlass13device_kernelINS_4gemm6kernel13GemmUniversalIN4cute5tupleIJiiiiEEENS1_10collective13CollectiveMmaINS1_34MainloopSm90TmaGmmaWarpSpecializedILi5ENS5_IJNS4_1CILi1EEESB_SB_EEENS1_35KernelTmaWarpSpecializedCooperativeEEENS5_IJNSA_ILi256EEENSA_ILi384EEENSA_ILi64EEEEEEaNS5_IJlSB_lEEEaSJ_NS4_8TiledMMAINS4_8MMA_AtomIJNS4_4SM904GMMA27MMA_64x192x32_S32S8S8_SS_TNEEEENS4_6LayoutINS5_IJNSA_ILi2EEESB_SB_EEENS5_IJSB_NSA_ILi0EEEST_EEEEENS5_IJNS4_10UnderscoreESW_SW_EEEEENS4_13SM90_TMA_LOADENS4_14ComposedLayoutINS4_7SwizzleILi2ELi4ELi3EEENS4_18smem_ptr_flag_bitsILi8EEENSQ_INS5_IJNSA_ILi8EEESH_EEENS5_IJSH_SB_EEEEEEEvNS4_8identityESZ_S19_vS1A_EENS_8epilogue10collective6detail29Sm90TmaWarpSpecializedAdapterINS1D_15DefaultEpilogueIaSJ_SJ_NS1C_6thread17LinearCombinationIaLi1EiiLNS1H_9ScaleType4KindE0ELNS_15FloatRoundStyleE2EaEENS1_15EpilogueDefaultEEEEEvvEEEEvNT_6ParamsE)
        /*0014*/ 	.word	0x000008e8


	//----- nvinfo : EIATTR_MIN_STACK_SIZE
	.align		4
.L_17:
        /*0018*/ 	.byte	0x04, 0x12
        /*001a*/ 	.short	(.L_19 - .L_18)
	.align		4
.L_18:
        /*001c*/ 	.word	index@(_ZN7cutlass13device_kernelINS_4gemm6kernel13GemmUniversalIN4cute5tupleIJiiiiEEENS1_10collective13CollectiveMmaINS1_34MainloopSm90TmaGmmaWarpSpecializedILi5ENS5_IJNS4_1CILi1EEESB_SB_EEENS1_35KernelTmaWarpSpecializedCooperativeEEENS5_IJNSA_ILi256EEENSA_ILi384EEENSA_ILi64EEEEEEaNS5_IJlSB_lEEEaSJ_NS4_8TiledMMAINS4_8MMA_AtomIJNS4_4SM904GMMA27MMA_64x192x32_S32S8S8_SS_TNEEEENS4_6LayoutINS5_IJNSA_ILi2EEESB_SB_EEENS5_IJSB_NSA_ILi0EEEST_EEEEENS5_IJNS4_10UnderscoreESW_SW_EEEEENS4_13SM90_TMA_LOADENS4_14ComposedLayoutINS4_7SwizzleILi2ELi4ELi3EEENS4_18smem_ptr_flag_bitsILi8EEENSQ_INS5_IJNSA_ILi8EEESH_EEENS5_IJSH_SB_EEEEEEEvNS4_8identityESZ_S19_vS1A_EENS_8epilogue10collective6detail29Sm90TmaWarpSpecializedAdapterINS1D_15DefaultEpilogueIaSJ_SJ_NS1C_6thread17LinearCombinationIaLi1EiiLNS1H_9ScaleType4KindE0ELNS_15FloatRoundStyleE2EaEENS1_15EpilogueDefaultEEEEEvvEEEEvNT_6ParamsE)
        /*0020*/ 	.word	0x000008e8
.L_19:


//--------------------- .nv.compat                --------------------------
	.section	.nv.compat,"",@"SHT_CUDA_COMPAT_INFO"
	.align	4
        /*0000*/ 	.byte	0x02, 0x09, 0x01, 0x00, 0x02, 0x02, 0x04, 0x00, 0x02, 0x05, 0x05, 0x00, 0x03, 0x07, 0x01, 0x01
        /*0010*/ 	.byte	0x02, 0x03, 0x01, 0x00, 0x02, 0x06, 0x01, 0x00, 0x04, 0x0b, 0x08, 0x00, 0x00, 0x00, 0x00, 0x00
        /*0020*/ 	.byte	0x00, 0x00, 0x00, 0x00


//--------------------- .nv.info._ZN7cutlass13device_kernelINS_4gemm6kernel13GemmUniversalIN4cute5tupleIJiiiiEEENS1_10collective13CollectiveMmaINS1_34MainloopSm90TmaGmmaWarpSpecializedILi5ENS5_IJNS4_1CILi1EEESB_SB_EEENS1_35KernelTmaWarpSpecializedCooperativeEEENS5_IJNSA_ILi256EEENSA_ILi384EEENSA_ILi64EEEEEEaNS5_IJlSB_lEEEaSJ_NS4_8TiledMMAINS4_8MMA_AtomIJNS4_4SM904GMMA27MMA_64x192x32_S32S8S8_SS_TNEEEENS4_6LayoutINS5_IJNSA_ILi2EEESB_SB_EEENS5_IJSB_NSA_ILi0EEEST_EEEEENS5_IJNS4_10UnderscoreESW_SW_EEEEENS4_13SM90_TMA_LOADENS4_14ComposedLayoutINS4_7SwizzleILi2ELi4ELi3EEENS4_18smem_ptr_flag_bitsILi8EEENSQ_INS5_IJNSA_ILi8EEESH_EEENS5_IJSH_SB_EEEEEEEvNS4_8identityESZ_S19_vS1A_EENS_8epilogue10collective6detail29Sm90TmaWarpSpecializedAdapterINS1D_15DefaultEpilogueIaSJ_SJ_NS1C_6thread17LinearCombinationIaLi1EiiLNS1H_9ScaleType4KindE0ELNS_15FloatRoundStyleE2EaEENS1_15EpilogueDefaultEEEEEvvEEEEvNT_6ParamsE --------------------------
	.section	.nv.info._ZN7cutlass13device_kernelINS_4gemm6kernel13GemmUniversalIN4cute5tupleIJiiiiEEENS1_10collective13CollectiveMmaINS1_34MainloopSm90TmaGmmaWarpSpecializedILi5ENS5_IJNS4_1CILi1EEESB_SB_EEENS1_35KernelTmaWarpSpecializedCooperativeEEENS5_IJNSA_ILi256EEENSA_ILi384EEENSA_ILi64EEEEEEaNS5_IJlSB_lEEEaSJ_NS4_8TiledMMAINS4_8MMA_AtomIJNS4_4SM904GMMA27MMA_64x192x32_S32S8S8_SS_TNEEEENS4_6LayoutINS5_IJNSA_ILi2EEESB_SB_EEENS5_IJSB_NSA_ILi0EEEST_EEEEENS5_IJNS4_10UnderscoreESW_SW_EEEEENS4_13SM90_TMA_LOADENS4_14ComposedLayoutINS4_7SwizzleILi2ELi4ELi3EEENS4_18smem_ptr_flag_bitsILi8EEENSQ_INS5_IJNSA_ILi8EEESH_EEENS5_IJSH_SB_EEEEEEEvNS4_8identityESZ_S19_vS1A_EENS_8epilogue10collective6detail29Sm90TmaWarpSpecializedAdapterINS1D_15DefaultEpilogueIaSJ_SJ_NS1C_6thread17LinearCombinationIaLi1EiiLNS1H_9ScaleType4KindE0ELNS_15FloatRoundStyleE2EaEENS1_15EpilogueDefaultEEEEEvvEEEEvNT_6ParamsE,"",@"SHT_CUDA_INFO"
	.sectionflags	@""
	.align	4


	//----- nvinfo : EIATTR_CUDA_API_VERSION
	.align		4
        /*0000*/ 	.byte	0x04, 0x37
        /*0002*/ 	.short	(.L_21 - .L_20)
.L_20:
        /*0004*/ 	.word	0x00000082


	//----- nvinfo : EIATTR_KPARAM_INFO
	.align		4
.L_21:
        /*0008*/ 	.byte	0x04, 0x17
        /*000a*/ 	.short	(.L_23 - .L_22)
.L_22:
        /*000c*/ 	.word	0x00000000
        /*0010*/ 	.short	0x0000
        /*0012*/ 	.short	0x0070
        /*0014*/ 	.byte	0x00, 0xf0, 0x01, 0x10


	//----- nvinfo : EIATTR_SPARSE_MMA_MASK
	.align		4
.L_23:
        /*0018*/ 	.byte	0x03, 0x50
        /*001a*/ 	.short	0x0000


	//----- nvinfo : EIATTR_MAXREG_COUNT
	.align		4
        /*001c*/ 	.byte	0x03, 0x1b
        /*001e*/ 	.short	0x00a8


	//----- nvinfo : EIATTR_NUM_BARRIERS
	.align		4
        /*0020*/ 	.byte	0x02, 0x4c
        /*0022*/ 	.byte	0x01
	.zero		1


	//----- nvinfo : EIATTR_EXTERNS
	.align		4
        /*0024*/ 	.byte	0x04, 0x0f
        /*0026*/ 	.short	(.L_25 - .L_24)


	//   ....[0]....
	.align		4
.L_24:
        /*0028*/ 	.word	index@(__assertfail)


	//----- nvinfo : EIATTR_ANNOTATIONS
	.align		4
.L_25:
        /*002c*/ 	.byte	0x04, 0x55
        /*002e*/ 	.short	(.L_27 - .L_26)


	//   ....[0]....
.L_26:
        /*0030*/ 	.word	0x00000001
        /*0034*/ 	.byte	0xc0, 0x05, 0x00, 0x00, 0x01, 0x00, 0x00, 0x00, 0xf0, 0x05, 0x00, 0x00, 0x01, 0x00, 0x00, 0x00
        /* <DEDUP_REMOVED lines=797> */
        /*3214*/ 	.byte	0x20, 0xd8, 0x01, 0x00


	//----- nvinfo : EIATTR_MERCURY_ISA_VERSION
	.align		4
.L_27:
        /*3218*/ 	.byte	0x03, 0x5f
        /*321a*/ 	.short	0x0101


	//----- nvinfo : EIATTR_INT_WARP_WIDE_INSTR_OFFSETS
	.align		4
        /*321c*/ 	.byte	0x04, 0x31
        /*321e*/ 	.short	(.L_29 - .L_28)


	//   ....[0]....
.L_28:
        /*3220*/ 	.word	0x000003f0


	//   ....[1]....
        /*3224*/ 	.word	0x00000400


	//   ....[2]....
        /*3228*/ 	.word	0x00000500


	//----- nvinfo : EIATTR_COOP_GROUP_MASK_REGIDS
	.align		4
.L_29:
        /*322c*/ 	.byte	0x04, 0x29
        /*322e*/ 	.short	(.L_31 - .L_30)


	//   ....[0]....
.L_30:
        /*3230*/ 	.word	0xffffffff


	//   ....[1]....
        /*3234*/ 	.word	0xffffffff


	//   ....[2]....
        /*3238*/ 	.word	0xffffffff


	//   ....[3]....
        /*323c*/ 	.word	0xffffffff


	//   ....[4]....
        /*3240*/ 	.word	0xffffffff


	//----- nvinfo : EIATTR_COOP_GROUP_INSTR_OFFSETS
	.align		4
.L_31:
        /*3244*/ 	.byte	0x04, 0x28
        /*3246*/ 	.short	(.L_33 - .L_32)


	//   ....[0]....
.L_32:
        /*3248*/ 	.word	0x00000070


	//   ....[1]....
        /*324c*/ 	.word	0x00000080


	//   ....[2]....
        /*3250*/ 	.word	0x00000140


	//   ....[3]....
        /*3254*/ 	.word	0x000002f0


	//   ....[4]....
        /*3258*/ 	.word	0x00001020


	//----- nvinfo : EIATTR_REG_RECONFIG
	.align		4
.L_33:
        /*325c*/ 	.byte	0x01, 0x54
	.zero		2


	//----- nvinfo : EIATTR_SYSCALL_OFFSETS
	.align		4
        /*3260*/ 	.byte	0x04, 0x46
        /*3262*/ 	.short	(.L_35 - .L_34)


	//   ....[0]....
.L_34:
        /*3264*/ 	.word	0x000011e0


	//----- nvinfo : EIATTR_MBARRIER_INSTR_OFFSETS
	.align		4
.L_35:
        /*3268*/ 	.byte	0x04, 0x39
        /*326a*/ 	.short	(.L_37 - .L_36)


	//   ....[0]....
.L_36:
        /*326c*/ 	.word	0x00000240
        /*3270*/ 	.word	0x000000ff
        /*3274*/ 	.word	0x00000000
        /*3278*/ 	.short	0x0100
        /*327a*/ 	.byte	0x08
	.zero		1


	//   ....[1]....
        /*327c*/ 	.word	0x00000250
        /*3280*/ 	.word	0x000000ff
        /*3284*/ 	.word	0x00000028
        /*3288*/ 	.short	0x0100
        /*328a*/ 	.byte	0x08
	.zero		1


	//   ....[2]....
        /*328c*/ 	.word	0x00000260
        /*3290*/ 	.word	0x000000ff
        /*3294*/ 	.word	0x00000008
        /*3298*/ 	.short	0x0100
        /*329a*/ 	.byte	0x08
	.zero		1


	//   ....[3]....
        /*329c*/ 	.word	0x00000270
        /*32a0*/ 	.word	0x000000ff
        /*32a4*/ 	.word	0x00000030
        /*32a8*/ 	.short	0x0100
        /*32aa*/ 	.byte	0x08
	.zero		1


	//   ....[4]....
        /*32ac*/ 	.word	0x00000280
        /*32b0*/ 	.word	0x000000ff
        /*32b4*/ 	.word	0x00000010
        /*32b8*/ 	.short	0x0100
        /*32ba*/ 	.byte	0x08
	.zero		1


	//   ....[5]....
        /*32bc*/ 	.word	0x00000290
        /*32c0*/ 	.word	0x000000ff
        /*32c4*/ 	.word	0x00000038
        /*32c8*/ 	.short	0x0100
        /*32ca*/ 	.byte	0x08
	.zero		1


	//   ....[6]....
        /*32cc*/ 	.word	0x000002a0
        /*32d0*/ 	.word	0x000000ff
        /*32d4*/ 	.word	0x00000018
        /*32d8*/ 	.short	0x0100
        /*32da*/ 	.byte	0x08
	.zero		1


	//   ....[7]....
        /*32dc*/ 	.word	0x000002b0
        /*32e0*/ 	.word	0x000000ff
        /*32e4*/ 	.word	0x00000040
        /*32e8*/ 	.short	0x0100
        /*32ea*/ 	.byte	0x08
	.zero		1


	//   ....[8]....
        /*32ec*/ 	.word	0x000002c0
        /*32f0*/ 	.word	0x000000ff
        /*32f4*/ 	.word	0x00000020
        /*32f8*/ 	.short	0x0100
        /*32fa*/ 	.byte	0x08
	.zero		1


	//   ....[9]....
        /*32fc*/ 	.word	0x000002d0
        /*3300*/ 	.word	0x000000ff
        /*3304*/ 	.word	0x00000048
        /*3308*/ 	.short	0x0100
        /*330a*/ 	.byte	0x08
	.zero		1


	//   ....[10]....
        /*330c*/ 	.word	0x00000550
        /*3310*/ 	.word	0x000000ff
        /*3314*/ 	.word	0x00000060
        /*3318*/ 	.short	0x0100
        /*331a*/ 	.byte	0x06
	.zero		1


	//   ....[11]....
        /*331c*/ 	.word	0x000005d0
        /*3320*/ 	.word	0x000000ff
        /*3324*/ 	.word	0x00000068
        /*3328*/ 	.short	0x0100
        /*332a*/ 	.byte	0x06
	.zero		1


	//   ....[12]....
        /*332c*/ 	.word	0x000012b0
        /*3330*/ 	.word	0x00000003
        /*3334*/ 	.word	0x00000000
        /*3338*/ 	.short	0x010a
        /*333a*/ 	.byte	0x3f
	.zero		1


	//   ....[13]....
        /*333c*/ 	.word	0x000012f0
        /*3340*/ 	.word	0x00000003
        /*3344*/ 	.word	0x00000000
        /*3348*/ 	.short	0x010a
        /*334a*/ 	.byte	0x3f
	.zero		1


	//   ....[14]....
        /*334c*/ 	.word	0x000045c0
        /*3350*/ 	.word	0x00000005
        /*3354*/ 	.word	0x00000000
        /*3358*/ 	.short	0x010a
        /*335a*/ 	.byte	0x3f
	.zero		1


	//   ....[15]....
        /*335c*/ 	.word	0x00004600
        /*3360*/ 	.word	0x00000005
        /*3364*/ 	.word	0x00000000
        /*3368*/ 	.short	0x010a
        /*336a*/ 	.byte	0x3f
	.zero		1


	//   ....[16]....
        /*336c*/ 	.word	0x000081f0
        /*3370*/ 	.word	0x00000005
        /*3374*/ 	.word	0x00000000
        /*3378*/ 	.short	0x0101
        /*337a*/ 	.byte	0x3f
	.zero		1


	//   ....[17]....
        /*337c*/ 	.word	0x000083d0
        /*3380*/ 	.word	0x00000000
        /*3384*/ 	.word	0x00000000
        /*3388*/ 	.short	0x0101
        /*338a*/ 	.byte	0x3f
	.zero		1


	//   ....[18]....
        /*338c*/ 	.word	0x0001d3c0
        /*3390*/ 	.word	0x0000000d
        /*3394*/ 	.word	0x00000028
        /*3398*/ 	.short	0x010a
        /*339a*/ 	.byte	0x3f
	.zero		1


	//   ....[19]....
        /*339c*/ 	.word	0x0001d730
        /*33a0*/ 	.word	0x00000002
        /*33a4*/ 	.word	0x00000068
        /*33a8*/ 	.short	0x0101
        /*33aa*/ 	.byte	0x3f
	.zero		1


	//   ....[20]....
        /*33ac*/ 	.word	0x0001dee0
        /*33b0*/ 	.word	0x00000005
        /*33b4*/ 	.word	0x00000000
        /*33b8*/ 	.short	0x010a
        /*33ba*/ 	.byte	0x3f
	.zero		1


	//   ....[21]....
        /*33bc*/ 	.word	0x0001df70
        /*33c0*/ 	.word	0x00000007
        /*33c4*/ 	.word	0x00000000
        /*33c8*/ 	.short	0x010a
        /*33ca*/ 	.byte	0x3f
	.zero		1


	//   ....[22]....
        /*33cc*/ 	.word	0x0001e000
        /*33d0*/ 	.word	0x00000007
        /*33d4*/ 	.word	0x00000000
        /*33d8*/ 	.short	0x010a
        /*33da*/ 	.byte	0x3f
	.zero		1


	//   ....[23]....
        /*33dc*/ 	.word	0x0001e090
        /*33e0*/ 	.word	0x00000007
        /*33e4*/ 	.word	0x00000000
        /*33e8*/ 	.short	0x010a
        /*33ea*/ 	.byte	0x3f
	.zero		1


	//   ....[24]....
        /*33ec*/ 	.word	0x0001e120
        /*33f0*/ 	.word	0x00000003
        /*33f4*/ 	.word	0x00000000
        /*33f8*/ 	.short	0x010a
        /*33fa*/ 	.byte	0x3f
	.zero		1


	//   ....[25]....
        /*33fc*/ 	.word	0x0001e180
        /*3400*/ 	.word	0x00000003
        /*3404*/ 	.word	0x00000000
        /*3408*/ 	.short	0x010a
        /*340a*/ 	.byte	0x3f
	.zero		1


	//   ....[26]....
        /*340c*/ 	.word	0x0001e1d0
        /*3410*/ 	.word	0x00000005
        /*3414*/ 	.word	0x00000000
        /*3418*/ 	.short	0x010a
        /*341a*/ 	.byte	0x3f
	.zero		1


	//   ....[27]....
        /*341c*/ 	.word	0x0001e2a0
        /*3420*/ 	.word	0x0000000d
        /*3424*/ 	.word	0x00000028
        /*3428*/ 	.short	0x010a
        /*342a*/ 	.byte	0x3f
	.zero		1


	//   ....[28]....
        /*342c*/ 	.word	0x0001e370
        /*3430*/ 	.word	0x00000005
        /*3434*/ 	.word	0x00000000
        /*3438*/ 	.short	0x010a
        /*343a*/ 	.byte	0x3f
	.zero		1


	//   ....[29]....
        /*343c*/ 	.word	0x0001e3c0
        /*3440*/ 	.word	0x00000007
        /*3444*/ 	.word	0x00000000
        /*3448*/ 	.short	0x010a
        /*344a*/ 	.byte	0x3f
	.zero		1


	//   ....[30]....
        /*344c*/ 	.word	0x0001e410
        /*3450*/ 	.word	0x00000007
        /*3454*/ 	.word	0x00000000
        /*3458*/ 	.short	0x010a
        /*345a*/ 	.byte	0x3f
	.zero		1


	//   ....[31]....
        /*345c*/ 	.word	0x0001e460
        /*3460*/ 	.word	0x00000007
        /*3464*/ 	.word	0x00000000
        /*3468*/ 	.short	0x010a
        /*346a*/ 	.byte	0x3f
	.zero		1


	//----- nvinfo : EIATTR_NUM_MBARRIERS
	.align		4
.L_37:
        /*346c*/ 	.byte	0x03, 0x38
        /*346e*/ 	.short	0x000c


	//----- nvinfo : EIATTR_EXIT_INSTR_OFFSETS
	.align		4
        /*3470*/ 	.byte	0x04, 0x1c
        /*3472*/ 	.short	(.L_39 - .L_38)


	//   ....[0]....
.L_38:
        /*3474*/ 	.word	0x00000630


	//   ....[1]....
        /*3478*/ 	.word	0x00000f40


	//   ....[2]....
        /*347c*/ 	.word	0x0001c9e0


	//   ....[3]....
        /*3480*/ 	.word	0x0001d060


	//   ....[4]....
        /*3484*/ 	.word	0x0001e170


	//----- nvinfo : EIATTR_MAX_THREADS
	.align		4
.L_39:
        /*3488*/ 	.byte	0x04, 0x05
        /*348a*/ 	.short	(.L_41 - .L_40)
.L_40:
        /*348c*/ 	.word	0x00000180
        /*3490*/ 	.word	0x00000001
        /*3494*/ 	.word	0x00000001


	//----- nvinfo : EIATTR_CRS_STACK_SIZE
	.align		4
.L_41:
        /*3498*/ 	.byte	0x04, 0x1e
        /*349a*/ 	.short	(.L_43 - .L_42)
.L_42:
        /*349c*/ 	.word	0x00000000


	//----- nvinfo : EIATTR_CBANK_PARAM_SIZE
	.align		4
.L_43:
        /*34a0*/ 	.byte	0x03, 0x19
        /*34a2*/ 	.short	0x0470


	//----- nvinfo : EIATTR_PARAM_CBANK
	.align		4
        /*34a4*/ 	.byte	0x04, 0x0a
        /*34a6*/ 	.short	(.L_45 - .L_44)
	.align		4
.L_44:
        /*34a8*/ 	.word	index@(.nv.constant0._ZN7cutlass13device_kernelINS_4gemm6kernel13GemmUniversalIN4cute5tupleIJiiiiEEENS1_10collective13CollectiveMmaINS1_34MainloopSm90TmaGmmaWarpSpecializedILi5ENS5_IJNS4_1CILi1EEESB_SB_EEENS1_35KernelTmaWarpSpecializedCooperativeEEENS5_IJNSA_ILi256EEENSA_ILi384EEENSA_ILi64EEEEEEaNS5_IJlSB_lEEEaSJ_NS4_8TiledMMAINS4_8MMA_AtomIJNS4_4SM904GMMA27MMA_64x192x32_S32S8S8_SS_TNEEEENS4_6LayoutINS5_IJNSA_ILi2EEESB_SB_EEENS5_IJSB_NSA_ILi0EEEST_EEEEENS5_IJNS4_10UnderscoreESW_SW_EEEEENS4_13SM90_TMA_LOADENS4_14ComposedLayoutINS4_7SwizzleILi2ELi4ELi3EEENS4_18smem_ptr_flag_bitsILi8EEENSQ_INS5_IJNSA_ILi8EEESH_EEENS5_IJSH_SB_EEEEEEEvNS4_8identityESZ_S19_vS1A_EENS_8epilogue10collective6detail29Sm90TmaWarpSpecializedAdapterINS1D_15DefaultEpilogueIaSJ_SJ_NS1C_6thread17LinearCombinationIaLi1EiiLNS1H_9ScaleType4KindE0ELNS_15FloatRoundStyleE2EaEENS1_15EpilogueDefaultEEEEEvvEEEEvNT_6ParamsE)
        /*34ac*/ 	.short	0x0210
        /*34ae*/ 	.short	0x0470


	//----- nvinfo : EIATTR_SW_WAR
	.align		4
.L_45:
        /*34b0*/ 	.byte	0x04, 0x36
        /*34b2*/ 	.short	(.L_47 - .L_46)
.L_46:
        /*34b4*/ 	.word	0x00000008
.L_47:


//--------------------- .nv.callgraph             --------------------------
	.section	.nv.callgraph,"",@"SHT_CUDA_CALLGRAPH"
	.align	4
	.sectionentsize	8
	.align		4
        /*0000*/ 	.word	0x00000000
	.align		4
        /*0004*/ 	.word	0xffffffff
	.align		4
        /*0008*/ 	.word	index@(_ZN7cutlass13device_kernelINS_4gemm6kernel13GemmUniversalIN4cute5tupleIJiiiiEEENS1_10collective13CollectiveMmaINS1_34MainloopSm90TmaGmmaWarpSpecializedILi5ENS5_IJNS4_1CILi1EEESB_SB_EEENS1_35KernelTmaWarpSpecializedCooperativeEEENS5_IJNSA_ILi256EEENSA_ILi384EEENSA_ILi64EEEEEEaNS5_IJlSB_lEEEaSJ_NS4_8TiledMMAINS4_8MMA_AtomIJNS4_4SM904GMMA27MMA_64x192x32_S32S8S8_SS_TNEEEENS4_6LayoutINS5_IJNSA_ILi2EEESB_SB_EEENS5_IJSB_NSA_ILi0EEEST_EEEEENS5_IJNS4_10UnderscoreESW_SW_EEEEENS4_13SM90_TMA_LOADENS4_14ComposedLayoutINS4_7SwizzleILi2ELi4ELi3EEENS4_18smem_ptr_flag_bitsILi8EEENSQ_INS5_IJNSA_ILi8EEESH_EEENS5_IJSH_SB_EEEEEEEvNS4_8identityESZ_S19_vS1A_EENS_8epilogue10collective6detail29Sm90TmaWarpSpecializedAdapterINS1D_15DefaultEpilogueIaSJ_SJ_NS1C_6thread17LinearCombinationIaLi1EiiLNS1H_9ScaleType4KindE0ELNS_15FloatRoundStyleE2EaEENS1_15EpilogueDefaultEEEEEvvEEEEvNT_6ParamsE)
	.align		4
        /*000c*/ 	.word	index@(__assertfail)
	.align		4
        /*0010*/ 	.word	0x00000000
	.align		4
        /*0014*/ 	.word	0xfffffffe
	.align		4
        /*0018*/ 	.word	0x00000000
	.align		4
        /*001c*/ 	.word	0xfffffffd
	.align		4
        /*0020*/ 	.word	0x00000000
	.align		4
        /*0024*/ 	.word	0xfffffffc


//--------------------- .nv.constant4             --------------------------
	.section	.nv.constant4,"a",@progbits
	.align	8
	.align		8
.nv.constant4:
        /*0000*/ 	.dword	__assertfail
	.align		8
        /*0008*/ 	.dword	__unnamed_1
	.align		8
        /*0010*/ 	.dword	_ZN39_INTERNAL_9d20a621_4_k_cu_8560cea9_46284cuda3std3__45__cpo5beginE
	.align		8
        /*0018*/ 	.dword	_ZN39_INTERNAL_9d20a621_4_k_cu_8560cea9_46284cuda3std3__45__cpo3endE
	.align		8
        /*0020*/ 	.dword	_ZN39_INTERNAL_9d20a621_4_k_cu_8560cea9_46284cuda3std3__45__cpo6cbeginE
	.align		8
        /*0028*/ 	.dword	_ZN39_INTERNAL_9d20a621_4_k_cu_8560cea9_46284cuda3std3__45__cpo4cendE
	.align		8
        /*0030*/ 	.dword	_ZN39_INTERNAL_9d20a621_4_k_cu_8560cea9_46284cuda3std3__441_GLOBAL__N__9d20a621_4_k_cu_8560cea9_46286ignoreE
	.align		8
        /*0038*/ 	.dword	_ZN39_INTERNAL_9d20a621_4_k_cu_8560cea9_46284cuda3std3__419piecewise_constructE
	.align		8
        /*0040*/ 	.dword	_ZN39_INTERNAL_9d20a621_4_k_cu_8560cea9_46284cuda3std3__48in_placeE
	.align		8
        /*0048*/ 	.dword	_ZN39_INTERNAL_9d20a621_4_k_cu_8560cea9_46284cuda3std6ranges3__45__cpo4swapE
	.align		8
        /*0050*/ 	.dword	_ZN39_INTERNAL_9d20a621_4_k_cu_8560cea9_46284cuda3std6ranges3__45__cpo9iter_moveE
	.align		8
        /*0058*/ 	.dword	_ZN39_INTERNAL_9d20a621_4_k_cu_8560cea9_46284cute7productE
	.align		8
        /*0060*/ 	.dword	_ZN39_INTERNAL_9d20a621_4_k_cu_8560cea9_46284cute1_E
	.align		8
        /*0068*/ 	.dword	$str$22
	.align		8
        /*0070*/ 	.dword	$str$23


//--------------------- .text._ZN7cutlass13device_kernelINS_4gemm6kernel13GemmUniversalIN4cute5tupleIJiiiiEEENS1_10collective13CollectiveMmaINS1_34MainloopSm90TmaGmmaWarpSpecializedILi5ENS5_IJNS4_1CILi1EEESB_SB_EEENS1_35KernelTmaWarpSpecializedCooperativeEEENS5_IJNSA_ILi256EEENSA_ILi384EEENSA_ILi64EEEEEEaNS5_IJlSB_lEEEaSJ_NS4_8TiledMMAINS4_8MMA_AtomIJNS4_4SM904GMMA27MMA_64x192x32_S32S8S8_SS_TNEEEENS4_6LayoutINS5_IJNSA_ILi2EEESB_SB_EEENS5_IJSB_NSA_ILi0EEEST_EEEEENS5_IJNS4_10UnderscoreESW_SW_EEEEENS4_13SM90_TMA_LOADENS4_14ComposedLayoutINS4_7SwizzleILi2ELi4ELi3EEENS4_18smem_ptr_flag_bitsILi8EEENSQ_INS5_IJNSA_ILi8EEESH_EEENS5_IJSH_SB_EEEEEEEvNS4_8identityESZ_S19_vS1A_EENS_8epilogue10collective6detail29Sm90TmaWarpSpecializedAdapterINS1D_15DefaultEpilogueIaSJ_SJ_NS1C_6thread17LinearCombinationIaLi1EiiLNS1H_9ScaleType4KindE0ELNS_15FloatRoundStyleE2EaEENS1_15EpilogueDefaultEEEEEvvEEEEvNT_6ParamsE --------------------------
	.section	.text._ZN7cutlass13device_kernelINS_4gemm6kernel13GemmUniversalIN4cute5tupleIJiiiiEEENS1_10collective13CollectiveMmaINS1_34MainloopSm90TmaGmmaWarpSpecializedILi5ENS5_IJNS4_1CILi1EEESB_SB_EEENS1_35KernelTmaWarpSpecializedCooperativeEEENS5_IJNSA_ILi256EEENSA_ILi384EEENSA_ILi64EEEEEEaNS5_IJlSB_lEEEaSJ_NS4_8TiledMMAINS4_8MMA_AtomIJNS4_4SM904GMMA27MMA_64x192x32_S32S8S8_SS_TNEEEENS4_6LayoutINS5_IJNSA_ILi2EEESB_SB_EEENS5_IJSB_NSA_ILi0EEEST_EEEEENS5_IJNS4_10UnderscoreESW_SW_EEEEENS4_13SM90_TMA_LOADENS4_14ComposedLayoutINS4_7SwizzleILi2ELi4ELi3EEENS4_18smem_ptr_flag_bitsILi8EEENSQ_INS5_IJNSA_ILi8EEESH_EEENS5_IJSH_SB_EEEEEEEvNS4_8identityESZ_S19_vS1A_EENS_8epilogue10collective6detail29Sm90TmaWarpSpecializedAdapterINS1D_15DefaultEpilogueIaSJ_SJ_NS1C_6thread17LinearCombinationIaLi1EiiLNS1H_9ScaleType4KindE0ELNS_15FloatRoundStyleE2EaEENS1_15EpilogueDefaultEEEEEvvEEEEvNT_6ParamsE,"ax",@progbits
	.align	128
.text._ZN7cutlass13device_kernelINS_4gemm6kernel13GemmUniversalIN4cute5tupleIJiiiiEEENS1_10collective13CollectiveMmaINS1_34MainloopSm90TmaGmmaWarpSpecializedILi5ENS5_IJNS4_1CILi1EEESB_SB_EEENS1_35KernelTmaWarpSpecializedCooperativeEEENS5_IJNSA_ILi256EEENSA_ILi384EEENSA_ILi64EEEEEEaNS5_IJlSB_lEEEaSJ_NS4_8TiledMMAINS4_8MMA_AtomIJNS4_4SM904GMMA27MMA_64x192x32_S32S8S8_SS_TNEEEENS4_6LayoutINS5_IJNSA_ILi2EEESB_SB_EEENS5_IJSB_NSA_ILi0EEEST_EEEEENS5_IJNS4_10UnderscoreESW_SW_EEEEENS4_13SM90_TMA_LOADENS4_14ComposedLayoutINS4_7SwizzleILi2ELi4ELi3EEENS4_18smem_ptr_flag_bitsILi8EEENSQ_INS5_IJNSA_ILi8EEESH_EEENS5_IJSH_SB_EEEEEEEvNS4_8identityESZ_S19_vS1A_EENS_8epilogue10collective6detail29Sm90TmaWarpSpecializedAdapterINS1D_15DefaultEpilogueIaSJ_SJ_NS1C_6thread17LinearCombinationIaLi1EiiLNS1H_9ScaleType4KindE0ELNS_15FloatRoundStyleE2EaEENS1_15EpilogueDefaultEEEEEvvEEEEvNT_6ParamsE:
        .type           _ZN7cutlass13device_kernelINS_4gemm6kernel13GemmUniversalIN4cute5tupleIJiiiiEEENS1_10collective13CollectiveMmaINS1_34MainloopSm90TmaGmmaWarpSpecializedILi5ENS5_IJNS4_1CILi1EEESB_SB_EEENS1_35KernelTmaWarpSpecializedCooperativeEEENS5_IJNSA_ILi256EEENSA_ILi384EEENSA_ILi64EEEEEEaNS5_IJlSB_lEEEaSJ_NS4_8TiledMMAINS4_8MMA_AtomIJNS4_4SM904GMMA27MMA_64x192x32_S32S8S8_SS_TNEEEENS4_6LayoutINS5_IJNSA_ILi2EEESB_SB_EEENS5_IJSB_NSA_ILi0EEEST_EEEEENS5_IJNS4_10UnderscoreESW_SW_EEEEENS4_13SM90_TMA_LOADENS4_14ComposedLayoutINS4_7SwizzleILi2ELi4ELi3EEENS4_18smem_ptr_flag_bitsILi8EEENSQ_INS5_IJNSA_ILi8EEESH_EEENS5_IJSH_SB_EEEEEEEvNS4_8identityESZ_S19_vS1A_EENS_8epilogue10collective6detail29Sm90TmaWarpSpecializedAdapterINS1D_15DefaultEpilogueIaSJ_SJ_NS1C_6thread17LinearCombinationIaLi1EiiLNS1H_9ScaleType4KindE0ELNS_15FloatRoundStyleE2EaEENS1_15EpilogueDefaultEEEEEvvEEEEvNT_6ParamsE,@function
        .size           _ZN7cutlass13device_kernelINS_4gemm6kernel13GemmUniversalIN4cute5tupleIJiiiiEEENS1_10collective13CollectiveMmaINS1_34MainloopSm90TmaGmmaWarpSpecializedILi5ENS5_IJNS4_1CILi1EEESB_SB_EEENS1_35KernelTmaWarpSpecializedCooperativeEEENS5_IJNSA_ILi256EEENSA_ILi384EEENSA_ILi64EEEEEEaNS5_IJlSB_lEEEaSJ_NS4_8TiledMMAINS4_8MMA_AtomIJNS4_4SM904GMMA27MMA_64x192x32_S32S8S8_SS_TNEEEENS4_6LayoutINS5_IJNSA_ILi2EEESB_SB_EEENS5_IJSB_NSA_ILi0EEEST_EEEEENS5_IJNS4_10UnderscoreESW_SW_EEEEENS4_13SM90_TMA_LOADENS4_14ComposedLayoutINS4_7SwizzleILi2ELi4ELi3EEENS4_18smem_ptr_flag_bitsILi8EEENSQ_INS5_IJNSA_ILi8EEESH_EEENS5_IJSH_SB_EEEEEEEvNS4_8identityESZ_S19_vS1A_EENS_8epilogue10collective6detail29Sm90TmaWarpSpecializedAdapterINS1D_15DefaultEpilogueIaSJ_SJ_NS1C_6thread17LinearCombinationIaLi1EiiLNS1H_9ScaleType4KindE0ELNS_15FloatRoundStyleE2EaEENS1_15EpilogueDefaultEEEEEvvEEEEvNT_6ParamsE,(.L_x_840 - _ZN7cutlass13device_kernelINS_4gemm6kernel13GemmUniversalIN4cute5tupleIJiiiiEEENS1_10collective13CollectiveMmaINS1_34MainloopSm90TmaGmmaWarpSpecializedILi5ENS5_IJNS4_1CILi1EEESB_SB_EEENS1_35KernelTmaWarpSpecializedCooperativeEEENS5_IJNSA_ILi256EEENSA_ILi384EEENSA_ILi64EEEEEEaNS5_IJlSB_lEEEaSJ_NS4_8TiledMMAINS4_8MMA_AtomIJNS4_4SM904GMMA27MMA_64x192x32_S32S8S8_SS_TNEEEENS4_6LayoutINS5_IJNSA_ILi2EEESB_SB_EEENS5_IJSB_NSA_ILi0EEEST_EEEEENS5_IJNS4_10UnderscoreESW_SW_EEEEENS4_13SM90_TMA_LOADENS4_14ComposedLayoutINS4_7SwizzleILi2ELi4ELi3EEENS4_18smem_ptr_flag_bitsILi8EEENSQ_INS5_IJNSA_ILi8EEESH_EEENS5_IJSH_SB_EEEEEEEvNS4_8identityESZ_S19_vS1A_EENS_8epilogue10collective6detail29Sm90TmaWarpSpecializedAdapterINS1D_15DefaultEpilogueIaSJ_SJ_NS1C_6thread17LinearCombinationIaLi1EiiLNS1H_9ScaleType4KindE0ELNS_15FloatRoundStyleE2EaEENS1_15EpilogueDefaultEEEEEvvEEEEvNT_6ParamsE)
        .other          _ZN7cutlass13device_kernelINS_4gemm6kernel13GemmUniversalIN4cute5tupleIJiiiiEEENS1_10collective13CollectiveMmaINS1_34MainloopSm90TmaGmmaWarpSpecializedILi5ENS5_IJNS4_1CILi1EEESB_SB_EEENS1_35KernelTmaWarpSpecializedCooperativeEEENS5_IJNSA_ILi256EEENSA_ILi384EEENSA_ILi64EEEEEEaNS5_IJlSB_lEEEaSJ_NS4_8TiledMMAINS4_8MMA_AtomIJNS4_4SM904GMMA27MMA_64x192x32_S32S8S8_SS_TNEEEENS4_6LayoutINS5_IJNSA_ILi2EEESB_SB_EEENS5_IJSB_NSA_ILi0EEEST_EEEEENS5_IJNS4_10UnderscoreESW_SW_EEEEENS4_13SM90_TMA_LOADENS4_14ComposedLayoutINS4_7SwizzleILi2ELi4ELi3EEENS4_18smem_ptr_flag_bitsILi8EEENSQ_INS5_IJNSA_ILi8EEESH_EEENS5_IJSH_SB_EEEEEEEvNS4_8identityESZ_S19_vS1A_EENS_8epilogue10collective6detail29Sm90TmaWarpSpecializedAdapterINS1D_15DefaultEpilogueIaSJ_SJ_NS1C_6thread17LinearCombinationIaLi1EiiLNS1H_9ScaleType4KindE0ELNS_15FloatRoundStyleE2EaEENS1_15EpilogueDefaultEEEEEvvEEEEvNT_6ParamsE,@"STO_CUDA_ENTRY STV_DEFAULT"
_ZN7cutlass13device_kernelINS_4gemm6kernel13GemmUniversalIN4cute5tupleIJiiiiEEENS1_10collective13CollectiveMmaINS1_34MainloopSm90TmaGmmaWarpSpecializedILi5ENS5_IJNS4_1CILi1EEESB_SB_EEENS1_35KernelTmaWarpSpecializedCooperativeEEENS5_IJNSA_ILi256EEENSA_ILi384EEENSA_ILi64EEEEEEaNS5_IJlSB_lEEEaSJ_NS4_8TiledMMAINS4_8MMA_AtomIJNS4_4SM904GMMA27MMA_64x192x32_S32S8S8_SS_TNEEEENS4_6LayoutINS5_IJNSA_ILi2EEESB_SB_EEENS5_IJSB_NSA_ILi0EEEST_EEEEENS5_IJNS4_10UnderscoreESW_SW_EEEEENS4_13SM90_TMA_LOADENS4_14ComposedLayoutINS4_7SwizzleILi2ELi4ELi3EEENS4_18smem_ptr_flag_bitsILi8EEENSQ_INS5_IJNSA_ILi8EEESH_EEENS5_IJSH_SB_EEEEEEEvNS4_8identityESZ_S19_vS1A_EENS_8epilogue10collective6detail29Sm90TmaWarpSpecializedAdapterINS1D_15DefaultEpilogueIaSJ_SJ_NS1C_6thread17LinearCombinationIaLi1EiiLNS1H_9ScaleType4KindE0ELNS_15FloatRoundStyleE2EaEENS1_15EpilogueDefaultEEEEEvvEEEEvNT_6ParamsE:
[----:B------:R-:W0:Y:S02]  /*0000*/  LDC R1, c[0x0][0x28] ;  /* 0x00000a00ff017b82 */ /* 0x000e240000000800 */
[----:B0-----:R-:W-:Y:S01]  /*0010*/  VIADD R1, R1, 0xfffff718 ;  /* 0xfffff71801017836 */ /* 0x001fe20000000000 */
[----:B------:R-:W0:Y:S01]  /*0020*/  S2R R3, SR_TID.X ;  /* 0x0000000000037919 */ /* 0x000e220000002100 */
[----:B------:R-:W-:Y:S01]  /*0030*/  ELECT P0, URZ, PT ;  /* 0x00000000003f782f */ /* 0x000fe20003800000 */
[----:B------:R-:W-:Y:S01]  /*0040*/  BSSY B0, `(.L_x_0) ;  /* 0x000000f000007945 */ /* 0x000fe20003800000 */
[--C-:B0-----:R-:W-:Y:S02]  /*0050*/  SHF.R.U32.HI R0, RZ, 0x5, R3.reuse ;  /* 0x00000005ff007819 */ /* 0x101fe40000011603 */
[----:B------:R-:W-:-:S03]  /*0060*/  SHF.R.U32.HI R3, RZ, 0x7, R3 ;  /* 0x00000007ff037819 */ /* 0x000fc60000011603 */
[----:B------:R-:W0:Y:S04]  /*0070*/  SHFL.IDX PT, R2, R0, RZ, 0x1f ;  /* 0x00001fff00027589 */ /* 0x000e2800000e0000 */
[----:B------:R1:W2:Y:S01]  /*0080*/  SHFL.IDX PT, R5, R3, RZ, 0x1f ;  /* 0x00001fff03057589 */ /* 0x0002a200000e0000 */
[----:B0-----:R-:W-:-:S13]  /*0090*/  ISETP.NE.OR P0, PT, R2, RZ, !P0 ;  /* 0x000000ff0200720c */ /* 0x001fda0004705670 */
[----:B-12---:R-:W-:Y:S05]  /*00a0*/  @P0 BRA `(.L_x_1) ;  /* 0x0000000000200947 */ /* 0x006fea0003800000 */
[----:B------:R-:W-:Y:S02]  /*00b0*/  ULDC.64 UR4, c[0x0][0x198] ;  /* 0x0000660000047ab9 */ /* 0x000fe40000000a00 */
[----:B------:R-:W-:Y:S02]  /*00c0*/  UIADD3 UR6, UP0, UR4, 0xf0, URZ ;  /* 0x000000f004067890 */ /* 0x000fe4000ff1e03f */
[----:B------:R-:W-:Y:S02]  /*00d0*/  UIADD3 UR4, UP1, UR4, 0x1f0, URZ ;  /* 0x000001f004047890 */ /* 0x000fe4000ff3e03f */
[----:B------:R-:W-:Y:S02]  /*00e0*/  UIADD3.X UR7, URZ, UR5, URZ, UP0, !UPT ;  /* 0x000000053f077290 */ /* 0x000fe400087fe43f */
[----:B------:R-:W-:-:S07]  /*00f0*/  UIADD3.X UR5, URZ, UR5, URZ, UP1, !UPT ;  /* 0x000000053f057290 */ /* 0x000fce0008ffe43f */
[----:B------:R0:W-:Y:S02]  /*0100*/  UTMACCTL.PF [UR6] ;  /* 0x00000000060079b9 */ /* 0x0001e40008040000 */
[----:B------:R0:W-:Y:S02]  /*0110*/  UTMACCTL.PF [UR4] ;  /* 0x00000000040079b9 */ /* 0x0001e40008040000 */
[----:B0-----:R-:W-:Y:S01]  /*0120*/  NOP ;  /* 0x0000000000007918 */ /* 0x001fe20000000000 */
.L_x_1:
[----:B------:R-:W-:Y:S05]  /*0130*/  BSYNC B0 ;  /* 0x0000000000007941 */ /* 0x000fea0003800000 */
.L_x_0:
[----:B------:R-:W0:Y:S02]  /*0140*/  SHFL.IDX PT, R3, R0, RZ, 0x1f ;  /* 0x00001fff00037589 */ /* 0x000e2400000e0000 */
[----:B0-----:R-:W-:-:S13]  /*0150*/  ISETP.NE.AND P0, PT, R3, RZ, PT ;  /* 0x000000ff0300720c */ /* 0x001fda0003f05270 */
[----:B------:R-:W-:Y:S05]  /*0160*/  @P0 BRA `(.L_x_2) ;  /* 0x0000000000600947 */ /* 0x000fea0003800000 */
[----:B------:R-:W0:Y:S01]  /*0170*/  S2UR UR8, SR_CgaCtaId ;  /* 0x00000000000879c3 */ /* 0x000e220000008800 */
[----:B------:R-:W-:Y:S01]  /*0180*/  UMOV UR4, 0x400 ;  /* 0x0000040000047882 */ /* 0x000fe20000000000 */
[----:B------:R-:W-:Y:S01]  /*0190*/  UMOV UR5, 0x1 ;  /* 0x0000000100057882 */ /* 0x000fe20000000000 */
[----:B------:R-:W-:Y:S01]  /*01a0*/  UMOV UR6, 0x100 ;  /* 0x0000010000067882 */ /* 0x000fe20000000000 */
[----:B------:R-:W-:Y:S01]  /*01b0*/  ELECT P0, URZ, PT ;  /* 0x00000000003f782f */ /* 0x000fe20003800000 */
[----:B------:R-:W-:-:S04]  /*01c0*/  UIADD3 UR6, -UR6, 0x100000, URZ ;  /* 0x0010000006067890 */ /* 0x000fc8000fffe13f */
[----:B------:R-:W-:Y:S02]  /*01d0*/  USHF.L.U32 UR7, UR6, 0xb, URZ ;  /* 0x0000000b06077899 */ /* 0x000fe4000800063f */
[----:B------:R-:W-:Y:S02]  /*01e0*/  USHF.L.U32 UR6, UR6, 0x1, URZ ;  /* 0x0000000106067899 */ /* 0x000fe4000800063f */
[----:B0-----:R-:W-:Y:S02]  /*01f0*/  ULEA UR8, UR8, UR4, 0x18 ;  /* 0x0000000408087291 */ /* 0x001fe4000f8ec03f */
[----:B------:R-:W-:-:S04]  /*0200*/  UIADD3 UR4, -UR5, 0x100000, URZ ;  /* 0x0010000005047890 */ /* 0x000fc8000fffe13f */
[----:B------:R-:W-:Y:S02]  /*0210*/  USHF.L.U32 UR5, UR4, 0xb, URZ ;  /* 0x0000000b04057899 */ /* 0x000fe4000800063f */
[----:B------:R-:W-:Y:S01]  /*0220*/  USHF.L.U32 UR4, UR4, 0x1, URZ ;  /* 0x0000000104047899 */ /* 0x000fe2000800063f */
[----:B------:R-:W0:Y:S11]  /*0230*/  FENCE.VIEW.ASYNC.S ;  /* 0x00000000000073c6 */ /* 0x000e360000000000 */
[----:B0-----:R0:W1:Y:S01]  /*0240*/  SYNCS.EXCH.64 URZ, [UR8], UR4 ;  /* 0x00000004083f75b2 */ /* 0x0010620008000100 */
[----:B------:R0:W2:Y:S01]  /*0250*/  SYNCS.EXCH.64 URZ, [UR8+0x28], UR6 ;  /* 0x00002806083f75b2 */ /* 0x0000a20008000100 */
[----:B------:R0:W3:Y:S01]  /*0260*/  SYNCS.EXCH.64 URZ, [UR8+0x8], UR4 ;  /* 0x00000804083f75b2 */ /* 0x0000e20008000100 */
[----:B------:R0:W4:Y:S01]  /*0270*/  SYNCS.EXCH.64 URZ, [UR8+0x30], UR6 ;  /* 0x00003006083f75b2 */ /* 0x0001220008000100 */
[----:B------:R0:W0:Y:S01]  /*0280*/  SYNCS.EXCH.64 URZ, [UR8+0x10], UR4 ;  /* 0x00001004083f75b2 */ /* 0x0000220008000100 */
[----:B------:R0:W0:Y:S01]  /*0290*/  SYNCS.EXCH.64 URZ, [UR8+0x38], UR6 ;  /* 0x00003806083f75b2 */ /* 0x0000220008000100 */
[----:B------:R0:W0:Y:S01]  /*02a0*/  SYNCS.EXCH.64 URZ, [UR8+0x18], UR4 ;  /* 0x00001804083f75b2 */ /* 0x0000220008000100 */
[----:B------:R0:W0:Y:S01]  /*02b0*/  SYNCS.EXCH.64 URZ, [UR8+0x40], UR6 ;  /* 0x00004006083f75b2 */ /* 0x0000220008000100 */
[----:B------:R0:W0:Y:S01]  /*02c0*/  SYNCS.EXCH.64 URZ, [UR8+0x20], UR4 ;  /* 0x00002004083f75b2 */ /* 0x0000220008000100 */
[----:B------:R0:W0:Y:S01]  /*02d0*/  SYNCS.EXCH.64 URZ, [UR8+0x48], UR6 ;  /* 0x00004806083f75b2 */ /* 0x0000220008000100 */
[----:B------:R-:W-:Y:S01]  /*02e0*/  NOP ;  /* 0x0000000000007918 */ /* 0x000fe20000000000 */
.L_x_2:
[----:B------:R-:W5:Y:S01]  /*02f0*/  SHFL.IDX PT, R0, R0, RZ, 0x1f ;  /* 0x00001fff00007589 */ /* 0x000f6200000e0000 */
[----:B------:R-:W-:Y:S01]  /*0300*/  ELECT P0, URZ, PT ;  /* 0x00000000003f782f */ /* 0x000fe20003800000 */
[----:B------:R-:W1:Y:S01]  /*0310*/  LDC R3, c[0x0][0x65c] ;  /* 0x00019700ff037b82 */ /* 0x000e620000000800 */
[----:B0-----:R-:W-:Y:S01]  /*0320*/  UMOV UR4, 0x20 ;  /* 0x0000002000047882 */ /* 0x001fe20000000000 */
[----:B------:R-:W0:Y:S01]  /*0330*/  S2R R6, SR_CTAID.Y ;  /* 0x0000000000067919 */ /* 0x000e220000002600 */
[C---:B------:R-:W-:Y:S01]  /*0340*/  ISETP.NE.AND P2, PT, R5.reuse, RZ, PT ;  /* 0x000000ff0500720c */ /* 0x040fe20003f45270 */
[----:B------:R-:W-:Y:S01]  /*0350*/  VIADD R7, R5, 0xffffffff ;  /* 0xffffffff05077836 */ /* 0x000fe20000000000 */
[----:B------:R-:W-:Y:S01]  /*0360*/  NOP ;  /* 0x0000000000007918 */ /* 0x000fe20000000000 */
[----:B------:R-:W2:Y:S01]  /*0370*/  S2R R4, SR_CTAID.X ;  /* 0x0000000000047919 */ /* 0x000ea20000002500 */
[----:B------:R-:W-:Y:S02]  /*0380*/  NOP ;  /* 0x0000000000007918 */ /* 0x000fe40000000000 */
[----:B------:R-:W-:-:S02]  /*0390*/  ISETP.GE.U32.AND P1, PT, R7, 0x2, PT ;  /* 0x000000020700780c */ /* 0x000fc40003f26070 */
[----:B-----5:R-:W-:Y:S02]  /*03a0*/  ISETP.NE.OR P0, PT, R0, RZ, !P0 ;  /* 0x000000ff0000720c */ /* 0x020fe40004705670 */
[----:B-1----:R-:W-:Y:S02]  /*03b0*/  ISETP.NE.AND P3, PT, R3, 0x1, PT ;  /* 0x000000010300780c */ /* 0x002fe40003f65270 */
[----:B------:R-:W-:-:S04]  /*03c0*/  SHF.R.S32.HI R3, RZ, 0x1f, R2 ;  /* 0x0000001fff037819 */ /* 0x000fc80000011402 */
[----:B------:R-:W-:-:S04]  /*03d0*/  LEA.HI R3, R3, R2, RZ, 0x2 ;  /* 0x0000000203037211 */ /* 0x000fc800078f10ff */
[----:B------:R-:W-:Y:S01]  /*03e0*/  LOP3.LUT R3, R3, 0xfffffffc, RZ, 0xc0, !PT ;  /* 0xfffffffc03037812 */ /* 0x000fe200078ec0ff */
[----:B------:R-:W-:Y:S01]  /*03f0*/  VOTEU.ALL UP0, P0 ;  /* 0x00000000003f7886 */ /* 0x000fe20000000000 */
[----:B------:R-:W-:Y:S01]  /*0400*/  VOTEU.ALL UP1, P0 ;  /* 0x00000000003f7886 */ /* 0x000fe20000020000 */
[----:B------:R-:W2:Y:S01]  /*0410*/  @P3 LDC R9, c[0x0][0x10] ;  /* 0x00000400ff093b82 */ /* 0x000ea20000000800 */
[----:B------:R-:W-:Y:S02]  /*0420*/  @P3 IMAD.MOV.U32 R13, RZ, RZ, RZ ;  /* 0x000000ffff0d3224 */ /* 0x000fe400078e00ff */
[----:B------:R-:W-:Y:S01]  /*0430*/  IMAD.IADD R0, R2, 0x1, -R3 ;  /* 0x0000000102007824 */ /* 0x000fe200078e0a03 */
[----:B------:R-:W-:Y:S01]  /*0440*/  @!UP0 UMOV UR6, 0x400 ;  /* 0x0000040000068882 */ /* 0x000fe20000000000 */
[----:B------:R-:W-:-:S04]  /*0450*/  @!UP0 UIADD3 UR4, -UR4, 0x100000, URZ ;  /* 0x0010000004048890 */ /* 0x000fc8000fffe13f */
[----:B------:R-:W-:Y:S02]  /*0460*/  @!UP0 USHF.L.U32 UR5, UR4, 0xb, URZ ;  /* 0x0000000b04058899 */ /* 0x000fe4000800063f */
[----:B------:R-:W-:Y:S01]  /*0470*/  @!UP0 USHF.L.U32 UR4, UR4, 0x1, URZ ;  /* 0x0000000104048899 */ /* 0x000fe2000800063f */
[----:B0-----:R-:W-:Y:S01]  /*0480*/  @P3 MOV R2, R6 ;  /* 0x0000000600023202 */ /* 0x001fe20000000f00 */
[----:B------:R-:W-:Y:S01]  /*0490*/  @P3 IMAD.MOV.U32 R3, RZ, RZ, RZ ;  /* 0x000000ffff033224 */ /* 0x000fe200078e00ff */
[----:B------:R-:W0:Y:S08]  /*04a0*/  @!UP0 S2UR UR7, SR_CgaCtaId ;  /* 0x00000000000789c3 */ /* 0x000e300000008800 */
[----:B------:R-:W1:Y:S01]  /*04b0*/  @!P3 LDC R11, c[0x0][0xc] ;  /* 0x00000300ff0bbb82 */ /* 0x000e620000000800 */
[----:B--2---:R-:W-:-:S04]  /*04c0*/  @P3 IMAD.WIDE.U32 R8, R4, R9, R2 ;  /* 0x0000000904083225 */ /* 0x004fc800078e0002 */
[----:B------:R-:W-:Y:S01]  /*04d0*/  @P3 IMAD.MOV.U32 R12, RZ, RZ, R8 ;  /* 0x000000ffff0c3224 */ /* 0x000fe200078e0008 */
[----:B------:R-:W-:Y:S01]  /*04e0*/  @P3 IADD3 R18, R9, R13, RZ ;  /* 0x0000000d09123210 */ /* 0x000fe20007ffe0ff */
[----:B0-----:R-:W-:Y:S01]  /*04f0*/  @!UP0 ULEA UR6, UR7, UR6, 0x18 ;  /* 0x0000000607068291 */ /* 0x001fe2000f8ec03f */
[----:B------:R-:W-:Y:S01]  /*0500*/  VOTEU.ALL UP0, P0 ;  /* 0x00000000003f7886 */ /* 0x000fe20000000000 */
[----:B------:R-:W-:-:S04]  /*0510*/  ISETP.NE.AND P0, PT, R0, 0x3, PT ;  /* 0x000000030000780c */ /* 0x000fc80003f05270 */
[----:B------:R-:W-:-:S04]  /*0520*/  ISETP.EQ.OR P0, PT, R0, RZ, !P0 ;  /* 0x000000ff0000720c */ /* 0x000fc80004702670 */
[----:B------:R-:W-:Y:S01]  /*0530*/  ISETP.EQ.AND P0, PT, R5, RZ, P0 ;  /* 0x000000ff0500720c */ /* 0x000fe20000702270 */
[----:B------:R-:W0:Y:S02]  /*0540*/  FENCE.VIEW.ASYNC.S ;  /* 0x00000000000073c6 */ /* 0x000e240000000000 */
[----:B0-----:R0:W3:Y:S01]  /*0550*/  @!UP0 SYNCS.EXCH.64 URZ, [UR6+0x60], UR4 ;  /* 0x00006004063f85b2 */ /* 0x0010e20008000100 */
[----:B------:R-:W-:Y:S02]  /*0560*/  MOV R5, RZ ;  /* 0x000000ff00057202 */ /* 0x000fe40000000f00 */
[----:B------:R-:W-:Y:S01]  /*0570*/  SEL R19, RZ, 0x1, !P0 ;  /* 0x00000001ff137807 */ /* 0x000fe20004000000 */
[----:B-1----:R-:W-:-:S03]  /*0580*/  @!P3 IMAD.WIDE.U32 R2, R11, R6, R4 ;  /* 0x000000060b02b225 */ /* 0x002fc600078e0004 */
[----:B------:R-:W-:Y:S01]  /*0590*/  SEL R19, R19, 0x2, P1 ;  /* 0x0000000213137807 */ /* 0x000fe20000800000 */
[----:B------:R-:W-:Y:S02]  /*05a0*/  @!P3 IMAD.MOV.U32 R12, RZ, RZ, R2 ;  /* 0x000000ffff0cb224 */ /* 0x000fe400078e0002 */
[----:B------:R-:W-:-:S03]  /*05b0*/  @!P3 IMAD.MOV.U32 R18, RZ, RZ, R3 ;  /* 0x000000ffff12b224 */ /* 0x000fc600078e0003 */
[----:B------:R0:W-:Y:S01]  /*05c0*/  STL [R1+0x304], R12 ;  /* 0x0003040c01007387 */ /* 0x0001e20000100800 */
[----:B------:R0:W3:Y:S01]  /*05d0*/  @!UP1 SYNCS.EXCH.64 URZ, [UR6+0x68], UR4 ;  /* 0x00006804063f95b2 */ /* 0x0000e20008000100 */
[----:B------:R-:W-:Y:S02]  /*05e0*/  NOP ;  /* 0x0000000000007918 */ /* 0x000fe40000000000 */
[----:B------:R0:W-:Y:S01]  /*05f0*/  STL [R1+0x300], R18 ;  /* 0x0003001201007387 */ /* 0x0001e20000100800 */
[----:B---34-:R-:W-:Y:S06]  /*0600*/  BAR.SYNC.DEFER_BLOCKING 0x0 ;  /* 0x0000000000007b1d */ /* 0x018fec0000010000 */
[----:B------:R-:W-:Y:S05]  /*0610*/  @!P2 BRA `(.L_x_3) ;  /* 0x000001c000f4a947 */ /* 0x000fea0003800000 */
[----:B------:R-:W-:-:S13]  /*0620*/  ISETP.GT.U32.AND P0, PT, R7, 0x1, PT ;  /* 0x000000010700780c */ /* 0x000fda0003f04070 */
[----:B0-----:R-:W-:Y:S05]  /*0630*/  @P0 EXIT ;  /* 0x000000000000094d */ /* 0x001fea0003800000 */
[----:B------:R-:W-:Y:S01]  /*0640*/  IMAD.MOV.U32 R2, RZ, RZ, -0x1 ;  /* 0xffffffffff027424 */ /* 0x000fe200078e00ff */
[----:B------:R-:W-:Y:S01]  /*0650*/  ULDC.64 UR4, c[0x0][0x650] ;  /* 0x0001940000047ab9 */ /* 0x000fe20000000a00 */
[----:B------:R-:W-:Y:S01]  /*0660*/  PRMT R0, RZ, 0x7610, R0 ;  /* 0x00007610ff007816 */ /* 0x000fe20000000000 */
[----:B------:R-:W-:Y:S01]  /*0670*/  IMAD.MOV.U32 R22, RZ, RZ, -0x1 ;  /* 0xffffffffff167424 */ /* 0x000fe200078e00ff */
[----:B------:R-:W-:Y:S01]  /*0680*/  ISETP.GE.U32.AND P0, PT, R12, UR4, PT ;  /* 0x000000040c007c0c */ /* 0x000fe2000bf06070 */
[----:B------:R0:W-:Y:S01]  /*0690*/  STL [R1+0x308], R2 ;  /* 0x0003080201007387 */ /* 0x0001e20000100800 */
[----:B------:R-:W-:Y:S02]  /*06a0*/  MOV R23, 0xffffffff ;  /* 0xffffffff00177802 */ /* 0x000fe40000000f00 */
[----:B------:R-:W-:-:S13]  /*06b0*/  ISETP.GE.U32.AND.EX P0, PT, R18, UR5, PT, P0 ;  /* 0x0000000512007c0c */ /* 0x000fda000bf06100 */
[----:B0-----:R-:W-:Y:S05]  /*06c0*/  @P0 BRA `(.L_x_4) ;  /* 0x0000000400640947 */ /* 0x001fea0003800000 */
[----:B------:R-:W0:Y:S01]  /*06d0*/  LDC.64 R14, c[0x0][0x628] ;  /* 0x00018a00ff0e7b82 */ /* 0x000e220000000a00 */
[----:B------:R-:W-:Y:S01]  /*06e0*/  MOV R2, R12 ;  /* 0x0000000c00027202 */ /* 0x000fe20000000f00 */
[----:B------:R-:W-:-:S06]  /*06f0*/  IMAD.MOV.U32 R3, RZ, RZ, R18 ;  /* 0x000000ffff037224 */ /* 0x000fcc00078e0012 */
[----:B------:R-:W1:Y:S08]  /*0700*/  LDC R0, c[0x0][0x630] ;  /* 0x00018c00ff007b82 */ /* 0x000e700000000800 */
[----:B------:R-:W2:Y:S01]  /*0710*/  LDC.64 R16, c[0x0][0x620] ;  /* 0x00018800ff107b82 */ /* 0x000ea20000000a00 */
[----:B0-----:R-:W-:-:S04]  /*0720*/  ISETP.NE.U32.AND P0, PT, R14, RZ, PT ;  /* 0x000000ff0e00720c */ /* 0x001fc80003f05070 */
[----:B------:R-:W-:-:S13]  /*0730*/  ISETP.NE.AND.EX P0, PT, R15, RZ, PT, P0 ;  /* 0x000000ff0f00720c */ /* 0x000fda0003f05300 */
[----:B-12---:R-:W-:Y:S05]  /*0740*/  @!P0 BRA `(.L_x_5) ;  /* 0x0000000000288947 */ /* 0x006fea0003800000 */
[----:B------:R-:W0:Y:S02]  /*0750*/  LDC R7, c[0x0][0x634] ;  /* 0x00018d00ff077b82 */ /* 0x000e240000000800 */
[----:B0-----:R-:W-:-:S05]  /*0760*/  IADD3 R7, P0, R12, R7, RZ ;  /* 0x000000070c077210 */ /* 0x001fca0007f1e0ff */
[----:B------:R-:W-:-:S04]  /*0770*/  IMAD.X R13, RZ, RZ, R18, P0 ;  /* 0x000000ffff0d7224 */ /* 0x000fc800000e0612 */
[----:B------:R-:W-:-:S04]  /*0780*/  IMAD.WIDE.U32 R2, R13, R14, RZ ;  /* 0x0000000e0d027225 */ /* 0x000fc800078e00ff */
[----:B------:R-:W-:-:S04]  /*0790*/  IMAD.WIDE.U32 R8, P0, R7, R15, R2 ;  /* 0x0000000f07087225 */ /* 0x000fc80007800002 */
[----:B------:R-:W-:Y:S01]  /*07a0*/  IMAD.WIDE.U32 R2, R7, R14, RZ ;  /* 0x0000000e07027225 */ /* 0x000fe200078e00ff */
[----:B------:R-:W-:-:S03]  /*07b0*/  IADD3.X R11, RZ, RZ, RZ, P0, !PT ;  /* 0x000000ffff0b7210 */ /* 0x000fc600007fe4ff */
[----:B------:R-:W-:Y:S01]  /*07c0*/  IMAD.MOV.U32 R10, RZ, RZ, R9 ;  /* 0x000000ffff0a7224 */ /* 0x000fe200078e0009 */
[----:B------:R-:W-:-:S05]  /*07d0*/  IADD3 RZ, P0, R3, R8, RZ ;  /* 0x0000000803ff7210 */ /* 0x000fca0007f1e0ff */
[----:B------:R-:W-:-:S08]  /*07e0*/  IMAD.WIDE.U32.X R2, R13, R15, R10, P0 ;  /* 0x0000000f0d027225 */ /* 0x000fd000000e040a */
.L_x_5:
[-CC-:B------:R-:W-:Y:S01]  /*07f0*/  SHF.R.U64 R22, R2, R0.reuse, R3.reuse ;  /* 0x0000000002167219 */ /* 0x180fe20000001203 */
[----:B------:R-:W0:Y:S01]  /*0800*/  LDC.64 R20, c[0x0][0x640] ;  /* 0x00019000ff147b82 */ /* 0x000e220000000a00 */
[----:B------:R-:W-:Y:S01]  /*0810*/  SHF.R.U32.HI R2, RZ, R0, R3 ;  /* 0x00000000ff027219 */ /* 0x000fe20000011603 */
[----:B------:R-:W-:Y:S01]  /*0820*/  ULDC UR4, c[0x0][0x150] ;  /* 0x0000540000047ab9 */ /* 0x000fe20000000800 */
[----:B------:R-:W-:Y:S01]  /*0830*/  I2FP.F32.U32 R0, R4 ;  /* 0x0000000400007245 */ /* 0x000fe20000201000 */
[----:B------:R-:W-:Y:S01]  /*0840*/  IMAD.MOV.U32 R3, RZ, RZ, R18 ;  /* 0x000000ffff037224 */ /* 0x000fe200078e0012 */
[----:B------:R-:W-:-:S03]  /*0850*/  IADD3 R7, P0, RZ, -R22, RZ ;  /* 0x80000016ff077210 */ /* 0x000fc60007f1e0ff */
[----:B------:R-:W1:Y:S01]  /*0860*/  LDC R10, c[0x0][0x618] ;  /* 0x00018600ff0a7b82 */ /* 0x000e620000000800 */
[----:B------:R-:W-:Y:S01]  /*0870*/  FMUL R0, R0, UR4 ;  /* 0x0000000400007c20 */ /* 0x000fe20008400000 */
[----:B------:R-:W-:Y:S01]  /*0880*/  IMAD.X R9, RZ, RZ, ~R2, P0 ;  /* 0x000000ffff097224 */ /* 0x000fe200000e0e02 */
[----:B------:R-:W-:Y:S01]  /*0890*/  MOV R2, R12 ;  /* 0x0000000c00027202 */ /* 0x000fe20000000f00 */
[----:B------:R-:W-:Y:S02]  /*08a0*/  ULDC UR4, c[0x0][0x154] ;  /* 0x0000550000047ab9 */ /* 0x000fe40000000800 */
[-C--:B------:R-:W-:Y:S01]  /*08b0*/  IMAD R8, R9, R16.reuse, RZ ;  /* 0x0000001009087224 */ /* 0x080fe200078e02ff */
[----:B------:R-:W2:Y:S01]  /*08c0*/  F2I.U32.TRUNC.NTZ R0, R0 ;  /* 0x0000000000007305 */ /* 0x000ea2000020f000 */
[----:B------:R-:W3:Y:S01]  /*08d0*/  LDC R5, c[0x0][0x144] ;  /* 0x00005100ff057b82 */ /* 0x000ee20000000800 */
[----:B------:R-:W-:-:S04]  /*08e0*/  IMAD.WIDE.U32 R2, R7, R16, R2 ;  /* 0x0000001007027225 */ /* 0x000fc800078e0002 */
[----:B------:R-:W-:Y:S02]  /*08f0*/  IMAD R7, R7, R17, R8 ;  /* 0x0000001107077224 */ /* 0x000fe400078e0208 */
[----:B------:R-:W-:Y:S01]  /*0900*/  IMAD.MOV.U32 R8, RZ, RZ, 0x1 ;  /* 0x00000001ff087424 */ /* 0x000fe200078e00ff */
[----:B------:R-:W4:Y:S01]  /*0910*/  LDC R14, c[0x0][0x608] ;  /* 0x00018200ff0e7b82 */ /* 0x000f220000000800 */
[----:B------:R-:W-:Y:S01]  /*0920*/  IMAD.IADD R7, R3, 0x1, R7 ;  /* 0x0000000103077824 */ /* 0x000fe200078e0207 */
[----:B0-----:R-:W-:Y:S02]  /*0930*/  ISETP.NE.U32.AND P0, PT, R20, RZ, PT ;  /* 0x000000ff1400720c */ /* 0x001fe40003f05070 */
[----:B--2---:R-:W-:-:S04]  /*0940*/  IADD3 R3, -R0, RZ, RZ ;  /* 0x000000ff00037210 */ /* 0x004fc80007ffe1ff */
[----:B------:R-:W0:Y:S01]  /*0950*/  LDC R9, c[0x0][0x658] ;  /* 0x00019600ff097b82 */ /* 0x000e220000000800 */
[--C-:B-1----:R-:W-:Y:S02]  /*0960*/  SHF.R.U64 R12, R2, R10, R7.reuse ;  /* 0x0000000a020c7219 */ /* 0x102fe40000001207 */
[----:B------:R-:W-:Y:S02]  /*0970*/  I2FP.F32.U32 R2, R6 ;  /* 0x0000000600027245 */ /* 0x000fe40000201000 */
[----:B------:R-:W-:Y:S02]  /*0980*/  ISETP.NE.AND.EX P0, PT, R21, RZ, PT, P0 ;  /* 0x000000ff1500720c */ /* 0x000fe40003f05300 */
[----:B------:R-:W-:Y:S01]  /*0990*/  SHF.R.U32.HI R7, RZ, R10, R7 ;  /* 0x0000000aff077219 */ /* 0x000fe20000011607 */
[----:B------:R-:W1:Y:S01]  /*09a0*/  LDC R13, c[0x0][0x148] ;  /* 0x00005200ff0d7b82 */ /* 0x000e620000000800 */
[----:B---3--:R-:W-:Y:S02]  /*09b0*/  IMAD R0, R5, R3, R4 ;  /* 0x0000000305007224 */ /* 0x008fe400078e0204 */
[----:B------:R-:W-:Y:S01]  /*09c0*/  FMUL R3, R2, UR4 ;  /* 0x0000000402037c20 */ /* 0x000fe20008400000 */
[----:B------:R-:W-:-:S03]  /*09d0*/  IMAD.MOV.U32 R2, RZ, RZ, -0x1 ;  /* 0xffffffffff027424 */ /* 0x000fc600078e00ff */
[----:B------:R2:W3:Y:S01]  /*09e0*/  F2I.U32.TRUNC.NTZ R11, R3 ;  /* 0x00000003000b7305 */ /* 0x0004e2000020f000 */
[----:B------:R-:W1:Y:S01]  /*09f0*/  LDC R17, c[0x0][0x600] ;  /* 0x00018000ff117b82 */ /* 0x000e620000000800 */
[-CC-:B----4-:R-:W-:Y:S02]  /*0a00*/  SHF.R.U64 R25, R12, R14.reuse, R7.reuse ;  /* 0x0000000e0c197219 */ /* 0x190fe40000001207 */
[----:B------:R-:W-:-:S05]  /*0a10*/  SHF.R.U32.HI R4, RZ, R14, R7 ;  /* 0x0000000eff047219 */ /* 0x000fca0000011607 */
[----:B------:R-:W4:Y:S01]  /*0a20*/  LDC R16, c[0x0][0x648] ;  /* 0x00019200ff107b82 */ /* 0x000f220000000800 */
[-CC-:B0-----:R-:W-:Y:S02]  /*0a30*/  SHF.R.U64 R14, R25, R9.reuse, R4.reuse ;  /* 0x00000009190e7219 */ /* 0x181fe40000001204 */
[-C--:B------:R-:W-:Y:S02]  /*0a40*/  SHF.L.U32 R2, R2, R9.reuse, RZ ;  /* 0x0000000902027219 */ /* 0x080fe400000006ff */
[-C--:B------:R-:W-:Y:S02]  /*0a50*/  SHF.R.U32.HI R4, RZ, R9.reuse, R4 ;  /* 0x00000009ff047219 */ /* 0x080fe40000011604 */
[----:B------:R-:W-:Y:S01]  /*0a60*/  LOP3.LUT R10, RZ, R2, RZ, 0x33, !PT ;  /* 0x00000002ff0a7212 */ /* 0x000fe200078e33ff */
[----:B------:R-:W0:Y:S01]  /*0a70*/  LDC R23, c[0x0][0x638] ;  /* 0x00018e00ff177b82 */ /* 0x000e220000000800 */
[----:B------:R-:W-:Y:S01]  /*0a80*/  SHF.L.U32 R7, R8, R9, RZ ;  /* 0x0000000908077219 */ /* 0x000fe200000006ff */
[----:B--2---:R-:W-:Y:S01]  /*0a90*/  IMAD.MOV.U32 R3, RZ, RZ, R4 ;  /* 0x000000ffff037224 */ /* 0x004fe200078e0004 */
[----:B------:R-:W-:-:S05]  /*0aa0*/  MOV R2, R14 ;  /* 0x0000000e00027202 */ /* 0x000fca0000000f00 */
[----:B------:R-:W2:Y:S01]  /*0ab0*/  LDC R18, c[0x0][0x610] ;  /* 0x00018400ff127b82 */ /* 0x000ea20000000800 */
[----:B---3--:R-:W-:Y:S05]  /*0ac0*/  @!P0 BRA `(.L_x_6) ;  /* 0x0000000000288947 */ /* 0x008fea0003800000 */
[----:B------:R-:W3:Y:S02]  /*0ad0*/  LDC R9, c[0x0][0x64c] ;  /* 0x00019300ff097b82 */ /* 0x000ee40000000800 */
[----:B---3--:R-:W-:-:S05]  /*0ae0*/  IADD3 R9, P0, R14, R9, RZ ;  /* 0x000000090e097210 */ /* 0x008fca0007f1e0ff */
        /* <DEDUP_REMOVED lines=8> */
.L_x_6:
[----:B----4-:R-:W-:Y:S01]  /*0b70*/  SHF.R.U64 R2, R2, R16, R3 ;  /* 0x0000001002027219 */ /* 0x010fe20000001203 */
[----:B------:R-:W-:Y:S01]  /*0b80*/  IMAD.MOV R11, RZ, RZ, -R11 ;  /* 0x000000ffff0b7224 */ /* 0x000fe200078e0a0b */
[----:B------:R-:W-:Y:S02]  /*0b90*/  LOP3.LUT R10, R25, R10, RZ, 0xc0, !PT ;  /* 0x0000000a190a7212 */ /* 0x000fe400078ec0ff */
[----:B-1----:R-:W-:Y:S01]  /*0ba0*/  IADD3 R3, R17, -0x1, RZ ;  /* 0xffffffff11037810 */ /* 0x002fe20007ffe0ff */
[----:B------:R-:W-:Y:S02]  /*0bb0*/  IMAD.MOV R4, RZ, RZ, -R2 ;  /* 0x000000ffff047224 */ /* 0x000fe400078e0a02 */
[----:B------:R-:W-:Y:S01]  /*0bc0*/  IMAD R7, R7, R2, R10 ;  /* 0x0000000207077224 */ /* 0x000fe200078e020a */
[----:B------:R-:W-:Y:S01]  /*0bd0*/  LOP3.LUT R3, R12, R3, RZ, 0xc0, !PT ;  /* 0x000000030c037212 */ /* 0x000fe200078ec0ff */
[----:B------:R-:W-:Y:S02]  /*0be0*/  @P3 IMAD R0, R13, R11, R6 ;  /* 0x0000000b0d003224 */ /* 0x000fe400078e0206 */
[----:B0-----:R-:W-:-:S02]  /*0bf0*/  IMAD R2, R4, R23, R14 ;  /* 0x0000001704027224 */ /* 0x001fc400078e020e */
[----:B--2---:R-:W-:Y:S02]  /*0c00*/  IMAD R23, R7, R18, R0 ;  /* 0x0000001207177224 */ /* 0x004fe400078e0200 */
[----:B------:R-:W-:Y:S02]  /*0c10*/  IMAD R2, R2, R17, R3 ;  /* 0x0000001102027224 */ /* 0x000fe400078e0203 */
[----:B------:R-:W-:-:S03]  /*0c20*/  IMAD.MOV.U32 R0, RZ, RZ, 0x1 ;  /* 0x00000001ff007424 */ /* 0x000fc600078e00ff */
[----:B------:R-:W-:Y:S02]  /*0c30*/  SEL R3, R2, R23, !P3 ;  /* 0x0000001702037207 */ /* 0x000fe40005800000 */
[----:B------:R-:W-:-:S03]  /*0c40*/  SEL R23, R23, R2, !P3 ;  /* 0x0000000217177207 */ /* 0x000fc60005800000 */
[----:B------:R0:W-:Y:S04]  /*0c50*/  STL [R1+0x308], R3 ;  /* 0x0003080301007387 */ /* 0x0001e80000100800 */
.L_x_4:
[----:B------:R-:W-:-:S08]  /*0c60*/  NOP ;  /* 0x0000000000007918 */ /* 0x000fd00000000000 */
[----:B------:R-:W1:Y:S02]  /*0c70*/  USETMAXREG.TRY_ALLOC.CTAPOOL UP0, 0xf0 ;  /* 0x000000f0000079c8 */ /* 0x000e640008000600 */
[----:B-1----:R-:W-:-:S13]  /*0c80*/  PLOP3.LUT P0, PT, PT, PT, UP0, 0x80, 0x0 ;  /* 0x000000000000781c */ /* 0x002fda0003f0f008 */
[----:B------:R-:W-:Y:S05]  /*0c90*/  @!P0 BRA `(.L_x_4) ;  /* 0xfffffffc00f08947 */ /* 0x000fea000383ffff */
[----:B------:R-:W-:Y:S01]  /*0ca0*/  ULDC.64 UR4, c[0x0][0x598] ;  /* 0x0001660000047ab9 */ /* 0x000fe20000000a00 */
[----:B------:R-:W-:Y:S01]  /*0cb0*/  ULDC.64 UR36, c[0x0][0x208] ;  /* 0x0000820000247ab9 */ /* 0x000fe20000000a00 */
[----:B------:R-:W-:-:S04]  /*0cc0*/  ISETP.NE.U32.AND P0, PT, RZ, UR4, PT ;  /* 0x00000004ff007c0c */ /* 0x000fc8000bf05070 */
[----:B------:R-:W-:-:S13]  /*0cd0*/  ISETP.NE.AND.EX P0, PT, RZ, UR5, PT, P0 ;  /* 0x00000005ff007c0c */ /* 0x000fda000bf05300 */
[----:B------:R-:W-:Y:S05]  /*0ce0*/  @!P0 BRA `(.L_x_7) ;  /* 0x00000000001c8947 */ /* 0x000fea0003800000 */
[----:B0-----:R-:W0:Y:S02]  /*0cf0*/  LDC.64 R2, c[0x0][0x598] ;  /* 0x00016600ff027b82 */ /* 0x001e240000000a00 */
[----:B0-----:R-:W2:Y:S02]  /*0d00*/  LDG.E.64 R2, desc[UR36][R2.64] ;  /* 0x0000002402027981 */ /* 0x001ea4000c1e1b00 */
[----:B--2---:R-:W-:-:S04]  /*0d10*/  ISETP.NE.U32.AND P0, PT, R2, RZ, PT ;  /* 0x000000ff0200720c */ /* 0x004fc80003f05070 */
[----:B------:R-:W-:-:S13]  /*0d20*/  ISETP.NE.AND.EX P0, PT, R3, RZ, PT, P0 ;  /* 0x000000ff0300720c */ /* 0x000fda0003f05300 */
[----:B------:R-:W-:Y:S05]  /*0d30*/  @!P0 BRA `(.L_x_7) ;  /* 0x0000000000088947 */ /* 0x000fea0003800000 */
[----:B------:R0:W5:Y:S01]  /*0d40*/  LD.E R17, desc[UR36][R2.64] ;  /* 0x0000002402117980 */ /* 0x000162000c101900 */
[----:B------:R-:W-:Y:S05]  /*0d50*/  BRA `(.L_x_8) ;  /* 0x0000000000247947 */ /* 0x000fea0003800000 */
.L_x_7:
[----:B------:R-:W-:Y:S02]  /*0d60*/  ULDC.64 UR4, c[0x0][0x588] ;  /* 0x0001620000047ab9 */ /* 0x000fe40000000a00 */
[----:B------:R-:W-:-:S04]  /*0d70*/  ISETP.NE.U32.AND P0, PT, RZ, UR4, PT ;  /* 0x00000004ff007c0c */ /* 0x000fc8000bf05070 */
[----:B------:R-:W-:-:S13]  /*0d80*/  ISETP.NE.AND.EX P0, PT, RZ, UR5, PT, P0 ;  /* 0x00000005ff007c0c */ /* 0x000fda000bf05300 */
[----:B------:R-:W-:Y:S05]  /*0d90*/  @!P0 BRA `(.L_x_9) ;  /* 0x00000000000c8947 */ /* 0x000fea0003800000 */
[----:B0-----:R-:W0:Y:S02]  /*0da0*/  LDC.64 R2, c[0x0][0x588] ;  /* 0x00016200ff027b82 */ /* 0x001e240000000a00 */
[----:B0-----:R1:W5:Y:S01]  /*0db0*/  LDG.E R17, desc[UR36][R2.64] ;  /* 0x0000002402117981 */ /* 0x001362000c1e1900 */
[----:B------:R-:W-:Y:S05]  /*0dc0*/  BRA `(.L_x_8) ;  /* 0x0000000000087947 */ /* 0x000fea0003800000 */
.L_x_9:
[----:B------:R-:W-:Y:S02]  /*0dd0*/  ULDC UR4, c[0x0][0x580] ;  /* 0x0001600000047ab9 */ /* 0x000fe40000000800 */
[----:B------:R-:W-:-:S07]  /*0de0*/  MOV R17, UR4 ;  /* 0x0000000400117c02 */ /* 0x000fce0008000f00 */
.L_x_8:
[----:B------:R-:W-:Y:S02]  /*0df0*/  ULDC.64 UR4, c[0x0][0x5a0] ;  /* 0x0001680000047ab9 */ /* 0x000fe40000000a00 */
[----:B------:R-:W-:-:S04]  /*0e00*/  ISETP.NE.U32.AND P0, PT, RZ, UR4, PT ;  /* 0x00000004ff007c0c */ /* 0x000fc8000bf05070 */
[----:B------:R-:W-:-:S13]  /*0e10*/  ISETP.NE.AND.EX P0, PT, RZ, UR5, PT, P0 ;  /* 0x00000005ff007c0c */ /* 0x000fda000bf05300 */
[----:B------:R-:W-:Y:S05]  /*0e20*/  @!P0 BRA `(.L_x_10) ;  /* 0x00000000001c8947 */ /* 0x000fea0003800000 */
[----:B01----:R-:W0:Y:S02]  /*0e30*/  LDC.64 R2, c[0x0][0x5a0] ;  /* 0x00016800ff027b82 */ /* 0x003e240000000a00 */
[----:B0-----:R-:W2:Y:S02]  /*0e40*/  LDG.E.64 R2, desc[UR36][R2.64] ;  /* 0x0000002402027981 */ /* 0x001ea4000c1e1b00 */
[----:B--2---:R-:W-:-:S04]  /*0e50*/  ISETP.NE.U32.AND P0, PT, R2, RZ, PT ;  /* 0x000000ff0200720c */ /* 0x004fc80003f05070 */
[----:B------:R-:W-:-:S13]  /*0e60*/  ISETP.NE.AND.EX P0, PT, R3, RZ, PT, P0 ;  /* 0x000000ff0300720c */ /* 0x000fda0003f05300 */
[----:B------:R-:W-:Y:S05]  /*0e70*/  @!P0 BRA `(.L_x_10) ;  /* 0x0000000000088947 */ /* 0x000fea0003800000 */
[----:B------:R0:W5:Y:S01]  /*0e80*/  LD.E R18, desc[UR36][R2.64] ;  /* 0x0000002402127980 */ /* 0x000162000c101900 */
[----:B------:R-:W-:Y:S05]  /*0e90*/  BRA `(.L_x_11) ;  /* 0x0000000000247947 */ /* 0x000fea0003800000 */
.L_x_10:
[----:B------:R-:W-:Y:S02]  /*0ea0*/  ULDC.64 UR4, c[0x0][0x590] ;  /* 0x0001640000047ab9 */ /* 0x000fe40000000a00 */
[----:B------:R-:W-:-:S04]  /*0eb0*/  ISETP.NE.U32.AND P0, PT, RZ, UR4, PT ;  /* 0x00000004ff007c0c */ /* 0x000fc8000bf05070 */
[----:B------:R-:W-:-:S13]  /*0ec0*/  ISETP.NE.AND.EX P0, PT, RZ, UR5, PT, P0 ;  /* 0x00000005ff007c0c */ /* 0x000fda000bf05300 */
[----:B------:R-:W-:Y:S05]  /*0ed0*/  @!P0 BRA `(.L_x_12) ;  /* 0x00000000000c8947 */ /* 0x000fea0003800000 */
[----:B01----:R-:W0:Y:S02]  /*0ee0*/  LDC.64 R2, c[0x0][0x590] ;  /* 0x00016400ff027b82 */ /* 0x003e240000000a00 */
[----:B0-----:R1:W5:Y:S01]  /*0ef0*/  LDG.E R18, desc[UR36][R2.64] ;  /* 0x0000002402127981 */ /* 0x001362000c1e1900 */
[----:B------:R-:W-:Y:S05]  /*0f00*/  BRA `(.L_x_11) ;  /* 0x0000000000087947 */ /* 0x000fea0003800000 */
.L_x_12:
[----:B------:R-:W-:Y:S02]  /*0f10*/  ULDC UR4, c[0x0][0x584] ;  /* 0x0001610000047ab9 */ /* 0x000fe40000000800 */
[----:B------:R-:W-:-:S07]  /*0f20*/  IMAD.U32 R18, RZ, RZ, UR4 ;  /* 0x00000004ff127e24 */ /* 0x000fce000f8e00ff */
.L_x_11:
[----:B------:R-:W-:-:S13]  /*0f30*/  LOP3.LUT P0, RZ, R0, 0xff, RZ, 0xc0, !PT ;  /* 0x000000ff00ff7812 */ /* 0x000fda000780c0ff */
[----:B------:R-:W-:Y:S05]  /*0f40*/  @!P0 EXIT ;  /* 0x000000000000894d */ /* 0x000fea0003800000 */
[----:B------:R-:W-:Y:S01]  /*0f50*/  ULDC UR4, c[0x0][0x28c] ;  /* 0x0000a30000047ab9 */ /* 0x000fe20000000800 */
[----:B------:R-:W-:Y:S01]  /*0f60*/  UMOV UR38, URZ ;  /* 0x0000003f00267c82 */ /* 0x000fe20008000000 */
[----:B------:R-:W-:Y:S01]  /*0f70*/  UIADD3 UR4, UR4, 0x3f, URZ ;  /* 0x0000003f04047890 */ /* 0x000fe2000fffe03f */
[----:B------:R-:W-:-:S03]  /*0f80*/  UMOV UR39, URZ ;  /* 0x0000003f00277c82 */ /* 0x000fc60008000000 */
[----:B------:R-:W-:-:S04]  /*0f90*/  USHF.R.S32.HI UR5, URZ, 0x1f, UR4 ;  /* 0x0000001f3f057899 */ /* 0x000fc80008011404 */
[----:B------:R-:W-:-:S04]  /*0fa0*/  ULEA.HI UR5, UR5, UR4, URZ, 0x6 ;  /* 0x0000000405057291 */ /* 0x000fc8000f8f303f */
[----:B------:R-:W-:-:S12]  /*0fb0*/  USHF.R.S32.HI UR40, URZ, 0x6, UR5 ;  /* 0x000000063f287899 */ /* 0x000fd80008011405 */
.L_x_802:
[----:B--2---:R-:W2:Y:S01]  /*0fc0*/  S2R R0, SR_TID.X ;  /* 0x0000000000007919 */ /* 0x004ea20000002100 */
[----:B---3--:R-:W3:Y:S01]  /*0fd0*/  S2UR UR7, SR_CgaCtaId ;  /* 0x00000000000779c3 */ /* 0x008ee20000008800 */
[----:B------:R-:W-:Y:S02]  /*0fe0*/  UMOV UR6, 0x400 ;  /* 0x0000040000067882 */ /* 0x000fe40000000000 */
[----:B---3--:R-:W-:Y:S01]  /*0ff0*/  ULEA UR6, UR7, UR6, 0x18 ;  /* 0x0000000607067291 */ /* 0x008fe2000f8ec03f */
[----:B--2---:R-:W-:-:S04]  /*1000*/  LOP3.LUT R0, R0, 0x80, RZ, 0xc0, !PT ;  /* 0x0000008000007812 */ /* 0x004fc800078ec0ff */
[----:B------:R-:W-:-:S06]  /*1010*/  SHF.R.U32.HI R0, RZ, 0x7, R0 ;  /* 0x00000007ff007819 */ /* 0x000fcc0000011600 */
[----:B------:R-:W2:Y:S02]  /*1020*/  SHFL.IDX PT, R0, R0, RZ, 0x1f ;  /* 0x00001fff00007589 */ /* 0x000ea400000e0000 */
[----:B--2---:R-:W-:-:S13]  /*1030*/  R2UR UR4, R0 ;  /* 0x00000000000472ca */ /* 0x004fda00000e0000 */
[----:B------:R-:W-:-:S04]  /*1040*/  ULEA.HI UR5, UR4, UR4, URZ, 0x1 ;  /* 0x0000000404057291 */ /* 0x000fc8000f8f083f */
[----:B------:R-:W-:-:S04]  /*1050*/  ULOP3.LUT UR5, UR5, 0xffffe, URZ, 0xc0, !UPT ;  /* 0x000ffffe05057892 */ /* 0x000fc8000f8ec03f */
[----:B------:R-:W-:-:S03]  /*1060*/  UIADD3 UR5, UR4, -UR5, URZ ;  /* 0x8000000504057290 */ /* 0x000fc6000fffe03f */
[----:B------:R-:W-:Y:S01]  /*1070*/  ULDC UR4, c[0x0][0x28c] ;  /* 0x0000a30000047ab9 */ /* 0x000fe20000000800 */
[----:B------:R-:W-:Y:S01]  /*1080*/  ULEA UR5, UR5, UR6, 0xc ;  /* 0x0000000605057291 */ /* 0x000fe2000f8e603f */
[----:B------:R-:W-:-:S03]  /*1090*/  ISETP.LT.AND P0, PT, RZ, UR4, PT ;  /* 0x00000004ff007c0c */ /* 0x000fc6000bf01270 */
[----:B------:R-:W-:-:S04]  /*10a0*/  UIADD3 UR5, UR5, 0x100, URZ ;  /* 0x0000010005057890 */ /* 0x000fc8000fffe03f */
[----:B------:R-:W-:-:S04]  /*10b0*/  USHF.R.U32.HI UR5, URZ, 0x4, UR5 ;  /* 0x000000043f057899 */ /* 0x000fc80008011605 */
[----:B------:R-:W-:-:S04]  /*10c0*/  ULOP3.LUT UR5, UR5, 0x3fff, URZ, 0xc0, !UPT ;  /* 0x00003fff05057892 */ /* 0x000fc8000f8ec03f */
[----:B------:R-:W-:Y:S01]  /*10d0*/  ULOP3.LUT UR41, UR5, 0x10000, URZ, 0xfc, !UPT ;  /* 0x0001000005297892 */ /* 0x000fe2000f8efc3f */
[----:B-1----:R-:W-:Y:S11]  /*10e0*/  @P0 BRA `(.L_x_13) ;  /* 0x0000000000400947 */ /* 0x002ff60003800000 */
[----:B------:R-:W-:Y:S01]  /*10f0*/  MOV R0, 0x0 ;  /* 0x0000000000007802 */ /* 0x000fe20000000f00 */
[----:B------:R-:W-:Y:S01]  /*1100*/  ULDC.64 UR4, c[0x4][0x68] ;  /* 0x01001a0000047ab9 */ /* 0x000fe20000000a00 */
[----:B------:R-:W-:Y:S01]  /*1110*/  ULDC.64 UR6, c[0x4][0x8] ;  /* 0x0100020000067ab9 */ /* 0x000fe20000000a00 */
[----:B------:R-:W-:Y:S01]  /*1120*/  IMAD.U32 R4, RZ, RZ, UR4 ;  /* 0x00000004ff047e24 */ /* 0x000fe2000f8e00ff */
[----:B01----:R0:W1:Y:S01]  /*1130*/  LDC.64 R2, c[0x4][R0] ;  /* 0x0100000000027b82 */ /* 0x0030620000000a00 */
[----:B------:R-:W-:Y:S01]  /*1140*/  MOV R5, UR5 ;  /* 0x0000000500057c02 */ /* 0x000fe20008000f00 */
[----:B------:R-:W-:Y:S01]  /*1150*/  ULDC.64 UR4, c[0x4][0x70] ;  /* 0x01001c0000047ab9 */ /* 0x000fe20000000a00 */
[----:B------:R-:W-:Y:S01]  /*1160*/  MOV R10, UR6 ;  /* 0x00000006000a7c02 */ /* 0x000fe20008000f00 */
[----:B------:R-:W-:Y:S01]  /*1170*/  IMAD.U32 R6, RZ, RZ, UR4 ;  /* 0x00000004ff067e24 */ /* 0x000fe2000f8e00ff */
[----:B------:R-:W-:Y:S01]  /*1180*/  MOV R12, 0x1 ;  /* 0x00000001000c7802 */ /* 0x000fe20000000f00 */
[----:B------:R-:W-:-:S02]  /*1190*/  IMAD.U32 R7, RZ, RZ, UR5 ;  /* 0x00000005ff077e24 */ /* 0x000fc4000f8e00ff */
[----:B------:R-:W-:Y:S02]  /*11a0*/  IMAD.U32 R11, RZ, RZ, UR7 ;  /* 0x00000007ff0b7e24 */ /* 0x000fe4000f8e00ff */
[----:B------:R-:W-:Y:S02]  /*11b0*/  IMAD.MOV.U32 R8, RZ, RZ, 0x1e1 ;  /* 0x000001e1ff087424 */ /* 0x000fe400078e00ff */
[----:B0-----:R-:W-:-:S07]  /*11c0*/  IMAD.MOV.U32 R13, RZ, RZ, RZ ;  /* 0x000000ffff0d7224 */ /* 0x001fce00078e00ff */
[----:B------:R-:W-:-:S07]  /*11d0*/  LEPC R20, `(.L_x_13) ;  /* 0x000000001014794e */ /* 0x000fce0000000000 */
[----:B-1---5:R-:W-:Y:S05]  /*11e0*/  CALL.ABS.NOINC R2 ;  /* 0x0000000002007343 */ /* 0x022fea0003c00000 */
.L_x_13:
[----:B------:R-:W-:-:S04]  /*11f0*/  LOP3.LUT R0, R19, 0x1, RZ, 0xfc, !PT ;  /* 0x0000000113007812 */ /* 0x000fc800078efcff */
[----:B------:R-:W-:-:S13]  /*1200*/  ISETP.NE.AND P0, PT, R0, 0x3, PT ;  /* 0x000000030000780c */ /* 0x000fda0003f05270 */
[----:B------:R-:W-:Y:S05]  /*1210*/  @!P0 BRA `(.L_x_14) ;  /* 0x0000000000048947 */ /* 0x000fea0003800000 */
[----:B------:R-:W-:Y:S01]  /*1220*/  BPT.TRAP 0x1 ;  /* 0x000000040000795c */ /* 0x000fe20000300000 */
.L_x_14:
[----:B------:R-:W2:Y:S01]  /*1230*/  S2UR UR5, SR_CgaCtaId ;  /* 0x00000000000579c3 */ /* 0x000ea20000008800 */
[----:B------:R-:W-:Y:S01]  /*1240*/  UMOV UR4, 0x400 ;  /* 0x0000040000047882 */ /* 0x000fe20000000000 */
[----:B01----:R-:W-:Y:S01]  /*1250*/  IMAD.U32 R3, RZ, RZ, UR39 ;  /* 0x00000027ff037e24 */ /* 0x003fe2000f8e00ff */
[----:B------:R-:W-:-:S04]  /*1260*/  MOV R2, UR38 ;  /* 0x0000002600027c02 */ /* 0x000fc80008000f00 */
[----:B------:R-:W-:Y:S01]  /*1270*/  SHF.L.U32 R2, R2, 0x1f, RZ ;  /* 0x0000001f02027819 */ /* 0x000fe200000006ff */
[----:B--2---:R-:W-:-:S06]  /*1280*/  ULEA UR4, UR5, UR4, 0x18 ;  /* 0x0000000405047291 */ /* 0x004fcc000f8ec03f */
[----:B------:R-:W-:-:S04]  /*1290*/  IMAD.U32 R0, RZ, RZ, UR4 ;  /* 0x00000004ff007e24 */ /* 0x000fc8000f8e00ff */
[----:B------:R-:W-:-:S04]  /*12a0*/  IMAD R3, R3, 0x8, R0 ;  /* 0x0000000803037824 */ /* 0x000fc800078e0200 */
[----:B------:R0:W1:Y:S01]  /*12b0*/  SYNCS.PHASECHK.TRANS64.TRYWAIT P1, [R3+URZ], R2 ;  /* 0x00000002030075a7 */ /* 0x000062000802017f */
[----:B------:R-:W-:Y:S05]  /*12c0*/  @!P0 BRA `(.L_x_15) ;  /* 0x0000000000048947 */ /* 0x000fea0003800000 */
[----:B------:R-:W-:Y:S01]  /*12d0*/  BPT.TRAP 0x1 ;  /* 0x000000040000795c */ /* 0x000fe20000300000 */
.L_x_15:
[----:B-1----:R-:W-:Y:S05]  /*12e0*/  @P1 BRA `(.L_x_16) ;  /* 0x0000000000081947 */ /* 0x002fea0003800000 */
[----:B------:R-:W1:Y:S02]  /*12f0*/  SYNCS.PHASECHK.TRANS64.TRYWAIT P1, [R3+URZ], R2 ;  /* 0x00000002030075a7 */ /* 0x000e64000802017f */
[----:B-1----:R-:W-:Y:S05]  /*1300*/  @!P1 BRA `(.L_x_17) ;  /* 0x000001cc009c9947 */ /* 0x002fea0003800000 */
.L_x_16:
[----:B------:R-:W-:-:S04]  /*1310*/  UISETP.LT.AND UP0, UPT, UR40, 0x1, UPT ;  /* 0x000000012800788c */ /* 0x000fc8000bf01270 */
[----:B------:R-:W-:-:S06]  /*1320*/  USEL UR4, UR40, 0x1, UP0 ;  /* 0x0000000128047887 */ /* 0x000fcc0008000000 */
[----:B------:R-:W-:Y:S01]  /*1330*/  MOV R4, UR4 ;  /* 0x0000000400047c02 */ /* 0x000fe20008000f00 */
[----:B------:R-:W-:Y:S05]  /*1340*/  WARPSYNC.ALL ;  /* 0x0000000000007948 */ /* 0x000fea0003800000 */
[----:B------:R-:W-:-:S04]  /*1350*/  IADD3 R4, -R4, UR40, RZ ;  /* 0x0000002804047c10 */ /* 0x000fc8000fffe1ff */
[----:B------:R-:W-:Y:S02]  /*1360*/  ISETP.GE.AND P1, PT, R4, 0x1, PT ;  /* 0x000000010400780c */ /* 0x000fe40003f26270 */
[----:B------:R-:W-:Y:S01]  /*1370*/  R2UR UR4, R0 ;  /* 0x00000000000472ca */ /* 0x000fe200000e0000 */
[----:B------:R-:W-:Y:S01]  /*1380*/  ULEA UR5, UR39, UR41, 0xa ;  /* 0x0000002927057291 */ /* 0x000fe2000f8e503f */
[----:B------:R-:W-:Y:S01]  /*1390*/  WARPGROUP.ARRIVE ;  /* 0x00000000000079c5 */ /* 0x000fe20000000000 */
[----:B------:R-:W-:Y:S01]  /*13a0*/  UMOV UR9, 0x80000020 ;  /* 0x8000002000097882 */ /* 0x000fe20000000000 */
[----:B------:R-:W-:Y:S01]  /*13b0*/  UMOV UR11, 0x80000020 ;  /* 0x80000020000b7882 */ /* 0x000fe20000000000 */
[----:B------:R-:W-:Y:S01]  /*13c0*/  STL [R1+0x458], R23 ;  /* 0x0004581701007387 */ /* 0x000fe20000100800 */
[----:B------:R-:W-:Y:S01]  /*13d0*/  UMOV UR13, UR9 ;  /* 0x00000009000d7c82 */ /* 0x000fe20008000000 */
[----:B------:R-:W-:Y:S01]  /*13e0*/  UMOV UR15, 0x80000020 ;  /* 0x80000020000f7882 */ /* 0x000fe20000000000 */
[----:B------:R-:W-:Y:S01]  /*13f0*/  UMOV UR8, UR5 ;  /* 0x0000000500087c82 */ /* 0x000fe20008000000 */
[----:B------:R2:W-:Y:S01]  /*1400*/  STL [R1+0x454], R22 ;  /* 0x0004541601007387 */ /* 0x0005e20000100800 */
[----:B------:R-:W-:-:S03]  /*1410*/  UMOV UR12, UR8 ;  /* 0x00000008000c7c82 */ /* 0x000fc60008000000 */
[----:B------:R-:W-:Y:S01]  /*1420*/  UIADD3 UR4, UR4, 0x14100, URZ ;  /* 0x0001410004047890 */ /* 0x000fe2000fffe03f */
[----:B------:R3:W-:Y:S03]  /*1430*/  STL [R1+0x450], R19 ;  /* 0x0004501301007387 */ /* 0x0007e60000100800 */
[----:B------:R-:W-:Y:S01]  /*1440*/  USHF.R.U32.HI UR4, URZ, 0x4, UR4 ;  /* 0x000000043f047899 */ /* 0x000fe20008011604 */
[----:B-----5:R-:W-:Y:S03]  /*1450*/  STL [R1+0x44c], R18 ;  /* 0x00044c1201007387 */ /* 0x020fe60000100800 */
[----:B------:R-:W-:Y:S01]  /*1460*/  ULOP3.LUT UR4, UR4, 0x3fff, URZ, 0xc0, !UPT ;  /* 0x00003fff04047892 */ /* 0x000fe2000f8ec03f */
[----:B------:R-:W-:Y:S03]  /*1470*/  STL [R1+0x448], R17 ;  /* 0x0004481101007387 */ /* 0x000fe60000100800 */
[----:B------:R-:W-:Y:S01]  /*1480*/  ULOP3.LUT UR4, UR4, 0x10000, URZ, 0xfc, !UPT ;  /* 0x0001000004047892 */ /* 0x000fe2000f8efc3f */
[----:B------:R4:W-:Y:S03]  /*1490*/  STL [R1+0x444], R16 ;  /* 0x0004441001007387 */ /* 0x0009e60000100800 */
[----:B------:R-:W-:Y:S01]  /*14a0*/  UIMAD UR6, UR39, 0x600, UR4 ;  /* 0x00000600270678a4 */ /* 0x000fe2000f8e0204 */
[----:B------:R0:W-:Y:S03]  /*14b0*/  STL [R1+0x440], R4 ;  /* 0x0004400401007387 */ /* 0x0001e60000100800 */
[----:B------:R-:W-:Y:S01]  /*14c0*/  UIADD3 UR14, UR6, 0x300, URZ ;  /* 0x00000300060e7890 */ /* 0x000fe2000fffe03f */
[----:B------:R1:W-:Y:S02]  /*14d0*/  STL [R1+0x45c], R0 ;  /* 0x00045c0001007387 */ /* 0x0003e40000100800 */
[----:B------:R-:W-:-:S02]  /*14e0*/  UMOV UR10, UR6 ;  /* 0x00000006000a7c82 */ /* 0x000fc40008000000 */
[----:B------:R-:W-:Y:S03]  /*14f0*/  IGMMA.64x192x32.S8.S8 R100, gdesc[UR8], RZ, !UPT, gsb0 ;  /* 0x04e00000086479f1 */ /* 0x000fe6000c0410ff */
[----:B------:R-:W-:Y:S02]  /*1500*/  WARPGROUP.DEPBAR.LE gsb0, 0x0 ;  /* 0x00008000000079c5 */ /* 0x000fe40000010000 */
[----:B------:R-:W-:Y:S01]  /*1510*/  MOV R76, R120 ;  /* 0x00000078004c7202 */ /* 0x000fe20000000f00 */
[----:B------:R-:W-:Y:S01]  /*1520*/  IMAD.MOV.U32 R75, RZ, RZ, R121 ;  /* 0x000000ffff4b7224 */ /* 0x000fe200078e0079 */
        /* <DEDUP_REMOVED lines=34> */
[----:B--2---:R-:W-:Y:S01]  /*1750*/  MOV R22, R174 ;  /* 0x000000ae00167202 */ /* 0x004fe20000000f00 */
[----:B------:R-:W-:Y:S01]  /*1760*/  IMAD.MOV.U32 R48, RZ, RZ, R148 ;  /* 0x000000ffff307224 */ /* 0x000fe200078e0094 */
[----:B---3--:R-:W-:Y:S01]  /*1770*/  MOV R19, R177 ;  /* 0x000000b100137202 */ /* 0x008fe20000000f00 */
[----:B------:R-:W-:Y:S01]  /*1780*/  IMAD.MOV.U32 R47, RZ, RZ, R149 ;  /* 0x000000ffff2f7224 */ /* 0x000fe200078e0095 */
[----:B----4-:R-:W-:Y:S01]  /*1790*/  MOV R16, R180 ;  /* 0x000000b400107202 */ /* 0x010fe20000000f00 */
[----:B------:R-:W-:Y:S01]  /*17a0*/  IMAD.MOV.U32 R45, RZ, RZ, R151 ;  /* 0x000000ffff2d7224 */ /* 0x000fe200078e0097 */
[----:B------:R-:W-:Y:S01]  /*17b0*/  MOV R13, R183 ;  /* 0x000000b7000d7202 */ /* 0x000fe20000000f00 */
[----:B------:R-:W-:Y:S01]  /*17c0*/  IMAD.MOV.U32 R44, RZ, RZ, R152 ;  /* 0x000000ffff2c7224 */ /* 0x000fe200078e0098 */
[----:B------:R-:W-:Y:S01]  /*17d0*/  MOV R10, R186 ;  /* 0x000000ba000a7202 */ /* 0x000fe20000000f00 */
[----:B------:R-:W-:Y:S01]  /*17e0*/  IMAD.MOV.U32 R42, RZ, RZ, R154 ;  /* 0x000000ffff2a7224 */ /* 0x000fe200078e009a */
[----:B------:R-:W-:Y:S01]  /*17f0*/  MOV R7, R189 ;  /* 0x000000bd00077202 */ /* 0x000fe20000000f00 */
[----:B------:R-:W-:Y:S01]  /*1800*/  IMAD.MOV.U32 R41, RZ, RZ, R155 ;  /* 0x000000ffff297224 */ /* 0x000fe200078e009b */
[----:B0-----:R-:W-:Y:S01]  /*1810*/  MOV R4, R192 ;  /* 0x000000c000047202 */ /* 0x001fe20000000f00 */
[----:B------:R-:W-:Y:S01]  /*1820*/  IMAD.MOV.U32 R39, RZ, RZ, R157 ;  /* 0x000000ffff277224 */ /* 0x000fe200078e009d */
[----:B-1----:R-:W-:Y:S01]  /*1830*/  MOV R0, R195 ;  /* 0x000000c300007202 */ /* 0x002fe20000000f00 */
        /* <DEDUP_REMOVED lines=12> */
[----:B------:R-:W-:-:S02]  /*1900*/  IMAD.MOV.U32 R29, RZ, RZ, R167 ;  /* 0x000000ffff1d7224 */ /* 0x000fc400078e00a7 */
[----:B------:R-:W-:Y:S02]  /*1910*/  IMAD.MOV.U32 R27, RZ, RZ, R169 ;  /* 0x000000ffff1b7224 */ /* 0x000fe400078e00a9 */
[----:B------:R-:W-:Y:S02]  /*1920*/  IMAD.MOV.U32 R26, RZ, RZ, R170 ;  /* 0x000000ffff1a7224 */ /* 0x000fe400078e00aa */
[----:B------:R-:W-:Y:S02]  /*1930*/  IMAD.MOV.U32 R24, RZ, RZ, R172 ;  /* 0x000000ffff187224 */ /* 0x000fe400078e00ac */
[----:B------:R-:W-:Y:S02]  /*1940*/  IMAD.MOV.U32 R23, RZ, RZ, R173 ;  /* 0x000000ffff177224 */ /* 0x000fe400078e00ad */
[----:B------:R-:W-:Y:S02]  /*1950*/  IMAD.MOV.U32 R21, RZ, RZ, R175 ;  /* 0x000000ffff157224 */ /* 0x000fe400078e00af */
        /* <DEDUP_REMOVED lines=13> */
[----:B------:R-:W-:Y:S01]  /*1a30*/  WARPGROUP.ARRIVE ;  /* 0x00000000000079c5 */ /* 0x000fe20000000000 */
[----:B------:R-:W-:Y:S02]  /*1a40*/  IMAD.MOV.U32 R96, RZ, RZ, R100 ;  /* 0x000000ffff607224 */ /* 0x000fe400078e0064 */
[----:B------:R-:W-:Y:S02]  /*1a50*/  IMAD.MOV.U32 R95, RZ, RZ, R101 ;  /* 0x000000ffff5f7224 */ /* 0x000fe400078e0065 */
[----:B------:R-:W-:Y:S01]  /*1a60*/  IMAD.MOV.U32 R93, RZ, RZ, R103 ;  /* 0x000000ffff5d7224 */ /* 0x000fe200078e0067 */
[----:B------:R-:W-:Y:S01]  /*1a70*/  IGMMA.64x192x32.S8.S8 R120, gdesc[UR12], RZ, !UPT, gsb0 ;  /* 0x04e000000c7879f1 */ /* 0x000fe2000c0410ff */
[----:B------:R-:W-:Y:S01]  /*1a80*/  IMAD.MOV.U32 R92, RZ, RZ, R104 ;  /* 0x000000ffff5c7224 */ /* 0x000fe200078e0068 */
[----:B------:R-:W-:Y:S01]  /*1a90*/  UIADD3 UR12, UR5, 0x200, URZ ;  /* 0x00000200050c7890 */ /* 0x000fe2000fffe03f */
[----:B------:R-:W-:Y:S01]  /*1aa0*/  IMAD.MOV.U32 R90, RZ, RZ, R106 ;  /* 0x000000ffff5a7224 */ /* 0x000fe200078e006a */
[----:B------:R-:W-:Y:S01]  /*1ab0*/  UMOV UR13, 0x80000020 ;  /* 0x80000020000d7882 */ /* 0x000fe20000000000 */
        /* <DEDUP_REMOVED lines=8> */
[----:B------:R-:W-:Y:S01]  /*1b40*/  IMAD.MOV.U32 R77, RZ, RZ, R119 ;  /* 0x000000ffff4d7224 */ /* 0x000fe200078e0077 */
[----:B------:R-:W-:Y:S02]  /*1b50*/  WARPGROUP.DEPBAR.LE gsb0, 0x0 ;  /* 0x00008000000079c5 */ /* 0x000fe40000010000 */
[----:B------:R0:W-:Y:S04]  /*1b60*/  STL.64 [R1+0x5d8], R214 ;  /* 0x0005d8d601007387 */ /* 0x0001e80000100a00 */
[----:B------:R1:W-:Y:S04]  /*1b70*/  STL.64 [R1+0x5d0], R212 ;  /* 0x0005d0d401007387 */ /* 0x0003e80000100a00 */
[----:B------:R2:W-:Y:S04]  /*1b80*/  STL.64 [R1+0x5c8], R210 ;  /* 0x0005c8d201007387 */ /* 0x0005e80000100a00 */
[----:B------:R3:W-:Y:S01]  /*1b90*/  STL.64 [R1+0x5c0], R208 ;  /* 0x0005c0d001007387 */ /* 0x0007e20000100a00 */
[----:B0-----:R-:W-:Y:S01]  /*1ba0*/  IMAD.MOV.U32 R214, RZ, RZ, R2 ;  /* 0x000000ffffd67224 */ /* 0x001fe200078e0002 */
[----:B------:R-:W-:-:S02]  /*1bb0*/  MOV R215, R0 ;  /* 0x0000000000d77202 */ /* 0x000fc40000000f00 */
[----:B------:R0:W-:Y:S01]  /*1bc0*/  STL.64 [R1+0x5b8], R206 ;  /* 0x0005b8ce01007387 */ /* 0x0001e20000100a00 */
[----:B-1----:R-:W-:Y:S01]  /*1bd0*/  MOV R212, R4 ;  /* 0x0000000400d47202 */ /* 0x002fe20000000f00 */
[----:B------:R-:W-:Y:S02]  /*1be0*/  IMAD.MOV.U32 R213, RZ, RZ, R3 ;  /* 0x000000ffffd57224 */ /* 0x000fe400078e0003 */
[----:B------:R1:W-:Y:S01]  /*1bf0*/  STL.64 [R1+0x5b0], R204 ;  /* 0x0005b0cc01007387 */ /* 0x0003e20000100a00 */
[----:B--2---:R-:W-:Y:S02]  /*1c00*/  IMAD.MOV.U32 R210, RZ, RZ, R6 ;  /* 0x000000ffffd27224 */ /* 0x004fe400078e0006 */
[----:B------:R-:W-:Y:S01]  /*1c10*/  IMAD.MOV.U32 R211, RZ, RZ, R5 ;  /* 0x000000ffffd37224 */ /* 0x000fe200078e0005 */
[----:B------:R2:W-:Y:S01]  /*1c20*/  STL.64 [R1+0x5a8], R202 ;  /* 0x0005a8ca01007387 */ /* 0x0005e20000100a00 */
[----:B---3--:R-:W-:Y:S01]  /*1c30*/  IMAD.MOV.U32 R208, RZ, RZ, R8 ;  /* 0x000000ffffd07224 */ /* 0x008fe200078e0008 */
[----:B------:R-:W-:-:S02]  /*1c40*/  MOV R209, R7 ;  /* 0x0000000700d17202 */ /* 0x000fc40000000f00 */
[----:B------:R3:W-:Y:S01]  /*1c50*/  STL.64 [R1+0x5a0], R200 ;  /* 0x0005a0c801007387 */ /* 0x0007e20000100a00 */
[----:B0-----:R-:W-:Y:S01]  /*1c60*/  MOV R206, R10 ;  /* 0x0000000a00ce7202 */ /* 0x001fe20000000f00 */
[----:B------:R-:W-:Y:S02]  /*1c70*/  IMAD.MOV.U32 R207, RZ, RZ, R9 ;  /* 0x000000ffffcf7224 */ /* 0x000fe400078e0009 */
[----:B------:R0:W-:Y:S01]  /*1c80*/  STL.64 [R1+0x598], R198 ;  /* 0x000598c601007387 */ /* 0x0001e20000100a00 */
[----:B-1----:R-:W-:Y:S02]  /*1c90*/  IMAD.MOV.U32 R204, RZ, RZ, R12 ;  /* 0x000000ffffcc7224 */ /* 0x002fe400078e000c */
[----:B------:R-:W-:Y:S01]  /*1ca0*/  IMAD.MOV.U32 R205, RZ, RZ, R11 ;  /* 0x000000ffffcd7224 */ /* 0x000fe200078e000b */
[----:B------:R1:W-:Y:S01]  /*1cb0*/  STL.64 [R1+0x590], R196 ;  /* 0x000590c401007387 */ /* 0x0003e20000100a00 */
[----:B--2---:R-:W-:Y:S01]  /*1cc0*/  IMAD.MOV.U32 R202, RZ, RZ, R14 ;  /* 0x000000ffffca7224 */ /* 0x004fe200078e000e */
[----:B------:R-:W-:-:S02]  /*1cd0*/  MOV R203, R13 ;  /* 0x0000000d00cb7202 */ /* 0x000fc40000000f00 */
[----:B------:R2:W-:Y:S01]  /*1ce0*/  STL.64 [R1+0x588], R194 ;  /* 0x000588c201007387 */ /* 0x0005e20000100a00 */
[----:B---3--:R-:W-:Y:S01]  /*1cf0*/  MOV R200, R16 ;  /* 0x0000001000c87202 */ /* 0x008fe20000000f00 */
[----:B------:R-:W-:Y:S02]  /*1d00*/  IMAD.MOV.U32 R201, RZ, RZ, R15 ;  /* 0x000000ffffc97224 */ /* 0x000fe400078e000f */
[----:B------:R3:W-:Y:S01]  /*1d10*/  STL.64 [R1+0x580], R192 ;  /* 0x000580c001007387 */ /* 0x0007e20000100a00 */
[----:B0-----:R-:W-:Y:S02]  /*1d20*/  IMAD.MOV.U32 R198, RZ, RZ, R18 ;  /* 0x000000ffffc67224 */ /* 0x001fe400078e0012 */
[----:B------:R-:W-:Y:S01]  /*1d30*/  IMAD.MOV.U32 R199, RZ, RZ, R17 ;  /* 0x000000ffffc77224 */ /* 0x000fe200078e0011 */
[----:B------:R0:W-:Y:S01]  /*1d40*/  STL.64 [R1+0x578], R190 ;  /* 0x000578be01007387 */ /* 0x0001e20000100a00 */
[----:B-1----:R-:W-:Y:S01]  /*1d50*/  IMAD.MOV.U32 R196, RZ, RZ, R20 ;  /* 0x000000ffffc47224 */ /* 0x002fe200078e0014 */
[----:B------:R-:W-:-:S02]  /*1d60*/  MOV R197, R19 ;  /* 0x0000001300c57202 */ /* 0x000fc40000000f00 */
[----:B------:R1:W-:Y:S01]  /*1d70*/  STL.64 [R1+0x570], R188 ;  /* 0x000570bc01007387 */ /* 0x0003e20000100a00 */
[----:B--2---:R-:W-:Y:S01]  /*1d80*/  MOV R194, R22 ;  /* 0x0000001600c27202 */ /* 0x004fe20000000f00 */
[----:B------:R-:W-:Y:S02]  /*1d90*/  IMAD.MOV.U32 R195, RZ, RZ, R21 ;  /* 0x000000ffffc37224 */ /* 0x000fe400078e0015 */
[----:B------:R2:W-:Y:S01]  /*1da0*/  STL.64 [R1+0x568], R186 ;  /* 0x000568ba01007387 */ /* 0x0005e20000100a00 */
[----:B---3--:R-:W-:Y:S02]  /*1db0*/  IMAD.MOV.U32 R192, RZ, RZ, R24 ;  /* 0x000000ffffc07224 */ /* 0x008fe400078e0018 */
[----:B------:R-:W-:Y:S01]  /*1dc0*/  IMAD.MOV.U32 R193, RZ, RZ, R23 ;  /* 0x000000ffffc17224 */ /* 0x000fe200078e0017 */
        /* <DEDUP_REMOVED lines=99> */
[----:B-1----:R-:W-:Y:S01]  /*2400*/  MOV R125, R91 ;  /* 0x0000005b007d7202 */ /* 0x002fe20000000f00 */
[----:B------:R-:W-:Y:S01]  /*2410*/  IMAD.MOV.U32 R124, RZ, RZ, R92 ;  /* 0x000000ffff7c7224 */ /* 0x000fe200078e005c */
[----:B------:R-:W-:Y:S01]  /*2420*/  STL.64 [R1+0x758], R214 ;  /* 0x000758d601007387 */ /* 0x000fe20000100a00 */
[----:B--2---:R-:W-:Y:S01]  /*2430*/  MOV R122, R94 ;  /* 0x0000005e007a7202 */ /* 0x004fe20000000f00 */
[----:B------:R-:W-:-:S02]  /*2440*/  IMAD.MOV.U32 R123, RZ, RZ, R93 ;  /* 0x000000ffff7b7224 */ /* 0x000fc400078e005d */
[----:B------:R-:W-:Y:S01]  /*2450*/  STL.64 [R1+0x750], R212 ;  /* 0x000750d401007387 */ /* 0x000fe20000100a00 */
[----:B---3--:R-:W-:Y:S02]  /*2460*/  IMAD.MOV.U32 R120, RZ, RZ, R96 ;  /* 0x000000ffff787224 */ /* 0x008fe400078e0060 */
[----:B------:R-:W-:Y:S01]  /*2470*/  IMAD.MOV.U32 R121, RZ, RZ, R95 ;  /* 0x000000ffff797224 */ /* 0x000fe200078e005f */
[----:B------:R-:W-:Y:S01]  /*2480*/  STL.64 [R1+0x748], R210 ;  /* 0x000748d201007387 */ /* 0x000fe20000100a00 */
[----:B------:R-:W-:-:S03]  /*2490*/  WARPGROUP.ARRIVE ;  /* 0x00000000000079c5 */ /* 0x000fc60000000000 */
[----:B------:R-:W-:Y:S03]  /*24a0*/  STL.64 [R1+0x740], R208 ;  /* 0x000740d001007387 */ /* 0x000fe60000100a00 */
[----:B------:R-:W-:Y:S01]  /*24b0*/  IGMMA.64x192x32.S8.S8 R24, gdesc[UR12], RZ, !UPT, gsb0 ;  /* 0x04e000000c1879f1 */ /* 0x000fe2000c0410ff */
[----:B------:R-:W-:Y:S01]  /*24c0*/  STL.64 [R1+0x738], R206 ;  /* 0x000738ce01007387 */ /* 0x000fe20000100a00 */
[----:B------:R-:W-:Y:S01]  /*24d0*/  UMOV UR14, UR10 ;  /* 0x0000000a000e7c82 */ /* 0x000fe20008000000 */
[----:B------:R-:W-:Y:S02]  /*24e0*/  UMOV UR15, UR11 ;  /* 0x0000000b000f7c82 */ /* 0x000fe40008000000 */
[----:B------:R-:W-:Y:S04]  /*24f0*/  STL.64 [R1+0x730], R204 ;  /* 0x000730cc01007387 */ /* 0x000fe80000100a00 */
        /* <DEDUP_REMOVED lines=41> */
[----:B------:R0:W-:Y:S01]  /*2790*/  STL.64 [R1+0x5e0], R120 ;  /* 0x0005e07801007387 */ /* 0x0001e20000100a00 */
[----:B------:R-:W-:-:S02]  /*27a0*/  WARPGROUP.DEPBAR.LE gsb0, 0x0 ;  /* 0x00008000000079c5 */ /* 0x000fc40000010000 */
[----:B0-----:R-:W-:-:S06]  /*27b0*/  WARPGROUP.ARRIVE ;  /* 0x00000000000079c5 */ /* 0x001fcc0000000000 */
[----:B------:R-:W-:Y:S03]  /*27c0*/  IGMMA.64x192x32.S8.S8 R120, gdesc[UR12], RZ, !UPT, gsb0 ;  /* 0x04e000000c7879f1 */ /* 0x000fe6000c0410ff */
[----:B------:R-:W-:Y:S02]  /*27d0*/  WARPGROUP.DEPBAR.LE gsb0, 0x0 ;  /* 0x00008000000079c5 */ /* 0x000fe40000010000 */
[----:B------:R-:W-:Y:S01]  /*27e0*/  STL.64 [R1], R120 ;  /* 0x0000007801007387 */ /* 0x000fe20000100a00 */
[----:B------:R-:W-:Y:S01]  /*27f0*/  MOV R3, R214 ;  /* 0x000000d600037202 */ /* 0x000fe20000000f00 */
[----:B------:R-:W-:Y:S01]  /*2800*/  IMAD.MOV.U32 R2, RZ, RZ, R215 ;  /* 0x000000ffff027224 */ /* 0x000fe200078e00d7 */
[----:B------:R-:W-:Y:S01]  /*2810*/  MOV R7, R211 ;  /* 0x000000d300077202 */ /* 0x000fe20000000f00 */
[----:B------:R-:W-:Y:S01]  /*2820*/  STL.64 [R1+0x8], R122 ;  /* 0x0000087a01007387 */ /* 0x000fe20000100a00 */
[----:B------:R-:W-:Y:S01]  /*2830*/  IMAD.MOV.U32 R6, RZ, RZ, R212 ;  /* 0x000000ffff067224 */ /* 0x000fe200078e00d4 */
[----:B------:R-:W-:Y:S01]  /*2840*/  MOV R10, R208 ;  /* 0x000000d0000a7202 */ /* 0x000fe20000000f00 */
[----:B------:R-:W-:Y:S01]  /*2850*/  IMAD.MOV.U32 R5, RZ, RZ, R213 ;  /* 0x000000ffff057224 */ /* 0x000fe200078e00d5 */
        /* <DEDUP_REMOVED lines=45> */
[----:B------:R-:W-:-:S02]  /*2b30*/  IMAD.MOV.U32 R19, RZ, RZ, R176 ;  /* 0x000000ffff137224 */ /* 0x000fc400078e00b0 */
[----:B------:R-:W-:Y:S01]  /*2b40*/  IMAD.MOV.U32 R18, RZ, RZ, R177 ;  /* 0x000000ffff127224 */ /* 0x000fe200078e00b1 */
[----:B------:R-:W-:Y:S01]  /*2b50*/  STL.64 [R1+0x70], R148 ;  /* 0x0000709401007387 */ /* 0x000fe20000100a00 */
[----:B------:R-:W-:Y:S02]  /*2b60*/  IMAD.MOV.U32 R23, RZ, RZ, R174 ;  /* 0x000000ffff177224 */ /* 0x000fe400078e00ae */
[----:B------:R-:W-:Y:S01]  /*2b70*/  IMAD.MOV.U32 R0, RZ, RZ, R173 ;  /* 0x000000ffff007224 */ /* 0x000fe200078e00ad */
        /* <DEDUP_REMOVED lines=11> */
[----:B------:R0:W-:Y:S04]  /*2c30*/  STL [R1+0xd0], R172 ;  /* 0x0000d0ac01007387 */ /* 0x0001e80000100800 */
[----:B------:R-:W2:Y:S04]  /*2c40*/  LDL.LU.64 R214, [R1+0x758] ;  /* 0x0007580001d67983 */ /* 0x000ea80000300a00 */
        /* <DEDUP_REMOVED lines=20> */
[----:B0-----:R-:W2:Y:S04]  /*2d90*/  LDL.LU.64 R172, [R1+0x6b0] ;  /* 0x0006b00001ac7983 */ /* 0x001ea80000300a00 */
        /* <DEDUP_REMOVED lines=25> */
[----:B------:R-:W2:Y:S01]  /*2f30*/  LDL.LU.64 R120, [R1+0x5e0] ;  /* 0x0005e00001787983 */ /* 0x000ea20000300a00 */
[----:B------:R-:W-:-:S02]  /*2f40*/  UIADD3 UR8, UR5, 0x2, URZ ;  /* 0x0000000205087890 */ /* 0x000fc4000fffe03f */
[----:B------:R-:W-:Y:S01]  /*2f50*/  UIADD3 UR10, UR6, 0x2, URZ ;  /* 0x00000002060a7890 */ /* 0x000fe2000fffe03f */
[----:B------:R-:W-:Y:S01]  /*2f60*/  UMOV UR9, 0x80000020 ;  /* 0x8000002000097882 */ /* 0x000fe20000000000 */
[----:B------:R-:W-:Y:S01]  /*2f70*/  UMOV UR11, 0x80000020 ;  /* 0x80000020000b7882 */ /* 0x000fe20000000000 */
[----:B--2---:R-:W-:-:S06]  /*2f80*/  WARPGROUP.ARRIVE ;  /* 0x00000000000079c5 */ /* 0x004fcc0000000000 */
[----:B------:R-:W-:Y:S03]  /*2f90*/  IGMMA.64x192x32.S8.S8 R120, gdesc[UR8], R120, gsb0 ;  /* 0x04e00000087879f1 */ /* 0x000fe60008041078 */
[----:B------:R-:W-:Y:S02]  /*2fa0*/  WARPGROUP.DEPBAR.LE gsb0, 0x0 ;  /* 0x00008000000079c5 */ /* 0x000fe40000010000 */
        /* <DEDUP_REMOVED lines=47> */
[----:B------:R0:W-:Y:S04]  /*32a0*/  STL.64 [R1+0x2f8], R214 ;  /* 0x0002f8d601007387 */ /* 0x0001e80000100a00 */
        /* <DEDUP_REMOVED lines=48> */
[----:B------:R-:W-:Y:S01]  /*35b0*/  UIADD3 UR14, UR6, 0x302, URZ ;  /* 0x00000302060e7890 */ /* 0x000fe2000fffe03f */
[----:B------:R-:W-:Y:S01]  /*35c0*/  UMOV UR12, UR8 ;  /* 0x00000008000c7c82 */ /* 0x000fe20008000000 */
[----:B------:R-:W-:Y:S01]  /*35d0*/  UMOV UR13, UR9 ;  /* 0x00000009000d7c82 */ /* 0x000fe20008000000 */
        /* <DEDUP_REMOVED lines=42> */
[----:B0-----:R-:W2:Y:S04]  /*3880*/  LDL.LU R140, [R1] ;  /* 0x00000000018c7983 */ /* 0x001ea80000300800 */
[----:B------:R-:W2:Y:S04]  /*3890*/  LDL.LU R141, [R1+0x4] ;  /* 0x00000400018d7983 */ /* 0x000ea80000300800 */
        /* <DEDUP_REMOVED lines=50> */
[----:B------:R-:W2:Y:S01]  /*3bc0*/  LDL.LU R192, [R1+0xd0] ;  /* 0x0000d00001c07983 */ /* 0x000ea20000300800 */
[----:B------:R-:W-:Y:S01]  /*3bd0*/  UIADD3 UR12, UR5, 0x202, URZ ;  /* 0x00000202050c7890 */ /* 0x000fe2000fffe03f */
[----:B------:R-:W-:Y:S01]  /*3be0*/  WARPGROUP.ARRIVE ;  /* 0x00000000000079c5 */ /* 0x000fe20000000000 */
[----:B------:R-:W-:Y:S01]  /*3bf0*/  UMOV UR13, 0x80000020 ;  /* 0x80000020000d7882 */ /* 0x000fe20000000000 */
[----:B------:R-:W-:Y:S01]  /*3c00*/  IMAD.MOV.U32 R201, RZ, RZ, R235 ;  /* 0x000000ffffc97224 */ /* 0x000fe200078e00eb */
[----:B------:R-:W-:Y:S01]  /*3c10*/  MOV R203, R233 ;  /* 0x000000e900cb7202 */ /* 0x000fe20000000f00 */
[----:B------:R-:W-:Y:S01]  /*3c20*/  IMAD.MOV.U32 R202, RZ, RZ, R234 ;  /* 0x000000ffffca7224 */ /* 0x000fe200078e00ea */
[----:B------:R-:W-:Y:S01]  /*3c30*/  MOV R206, R230 ;  /* 0x000000e600ce7202 */ /* 0x000fe20000000f00 */
[----:B------:R-:W-:-:S02]  /*3c40*/  IMAD.MOV.U32 R204, RZ, RZ, R232 ;  /* 0x000000ffffcc7224 */ /* 0x000fc400078e00e8 */
[----:B------:R-:W-:Y:S01]  /*3c50*/  IGMMA.64x192x32.S8.S8 R24, gdesc[UR12], R24, gsb0 ;  /* 0x04e000000c1879f1 */ /* 0x000fe20008041018 */
        /* <DEDUP_REMOVED lines=23> */
[----:B------:R-:W-:Y:S01]  /*3dd0*/  UMOV UR8, UR12 ;  /* 0x0000000c00087c82 */ /* 0x000fe20008000000 */
[----:B------:R-:W-:Y:S01]  /*3de0*/  IMAD.MOV.U32 R221, RZ, RZ, R21 ;  /* 0x000000ffffdd7224 */ /* 0x000fe200078e0015 */
[----:B------:R-:W-:Y:S01]  /*3df0*/  UMOV UR9, UR13 ;  /* 0x0000000d00097c82 */ /* 0x000fe20008000000 */
[----:B------:R-:W-:Y:S01]  /*3e00*/  IMAD.MOV.U32 R222, RZ, RZ, R20 ;  /* 0x000000ffffde7224 */ /* 0x000fe200078e0014 */
[----:B------:R0:W5:Y:S01]  /*3e10*/  LDL.LU R0, [R1+0x45c] ;  /* 0x00045c0001007983 */ /* 0x0001620000300800 */
[----:B------:R-:W-:-:S02]  /*3e20*/  IMAD.MOV.U32 R224, RZ, RZ, R14 ;  /* 0x000000ffffe07224 */ /* 0x000fc400078e000e */
[----:B------:R-:W-:Y:S01]  /*3e30*/  IMAD.MOV.U32 R225, RZ, RZ, R13 ;  /* 0x000000ffffe17224 */ /* 0x000fe200078e000d */
[----:B------:R0:W5:Y:S01]  /*3e40*/  LDL.LU R23, [R1+0x458] ;  /* 0x0004580001177983 */ /* 0x0001620000300800 */
[----:B------:R-:W-:Y:S02]  /*3e50*/  IMAD.MOV.U32 R227, RZ, RZ, R11 ;  /* 0x000000ffffe37224 */ /* 0x000fe400078e000b */
[----:B------:R-:W-:Y:S01]  /*3e60*/  IMAD.MOV.U32 R228, RZ, RZ, R10 ;  /* 0x000000ffffe47224 */ /* 0x000fe200078e000a */
[----:B------:R0:W5:Y:S01]  /*3e70*/  LDL.LU R22, [R1+0x454] ;  /* 0x0004540001167983 */ /* 0x0001620000300800 */
[----:B------:R-:W-:Y:S02]  /*3e80*/  IMAD.MOV.U32 R230, RZ, RZ, R8 ;  /* 0x000000ffffe67224 */ /* 0x000fe400078e0008 */
[----:B------:R-:W-:Y:S01]  /*3e90*/  IMAD.MOV.U32 R231, RZ, RZ, R7 ;  /* 0x000000ffffe77224 */ /* 0x000fe200078e0007 */
[----:B------:R0:W5:Y:S01]  /*3ea0*/  LDL.LU R19, [R1+0x450] ;  /* 0x0004500001137983 */ /* 0x0001620000300800 */
[----:B------:R-:W-:-:S02]  /*3eb0*/  IMAD.MOV.U32 R233, RZ, RZ, R5 ;  /* 0x000000ffffe97224 */ /* 0x000fc400078e0005 */
[----:B------:R-:W-:Y:S01]  /*3ec0*/  IMAD.MOV.U32 R234, RZ, RZ, R3 ;  /* 0x000000ffffea7224 */ /* 0x000fe200078e0003 */
[----:B------:R0:W5:Y:S04]  /*3ed0*/  LDL.LU R18, [R1+0x44c] ;  /* 0x00044c0001127983 */ /* 0x0001680000300800 */
[----:B------:R0:W5:Y:S04]  /*3ee0*/  LDL.LU R17, [R1+0x448] ;  /* 0x0004480001117983 */ /* 0x0001680000300800 */
[----:B------:R0:W5:Y:S04]  /*3ef0*/  LDL.LU R16, [R1+0x444] ;  /* 0x0004440001107983 */ /* 0x0001680000300800 */
[----:B------:R0:W5:Y:S01]  /*3f00*/  LDL.LU R4, [R1+0x440] ;  /* 0x0004400001047983 */ /* 0x0001620000300800 */
[----:B------:R-:W-:-:S02]  /*3f10*/  WARPGROUP.DEPBAR.LE gsb0, 0x0 ;  /* 0x00008000000079c5 */ /* 0x000fc40000010000 */
[----:B--2---:R-:W-:-:S06]  /*3f20*/  WARPGROUP.ARRIVE ;  /* 0x00000000000079c5 */ /* 0x004fcc0000000000 */
[----:B------:R-:W-:Y:S03]  /*3f30*/  IGMMA.64x192x32.S8.S8 R140, gdesc[UR8], R140, gsb0 ;  /* 0x04e00000088c79f1 */ /* 0x000fe6000804108c */
[----:B------:R-:W-:Y:S02]  /*3f40*/  WARPGROUP.DEPBAR.LE gsb0, 0x0 ;  /* 0x00008000000079c5 */ /* 0x000fe40000010000 */
[----:B------:R-:W-:Y:S04]  /*3f50*/  STL.64 [R1], R140 ;  /* 0x0000008c01007387 */ /* 0x000fe80000100a00 */
        /* <DEDUP_REMOVED lines=47> */
[----:B-1----:R0:W5:Y:S04]  /*4250*/  LDL.LU.64 R214, [R1+0x438] ;  /* 0x0004380001d67983 */ /* 0x0021680000300a00 */
[----:B------:R0:W5:Y:S04]  /*4260*/  LDL.LU.64 R212, [R1+0x430] ;  /* 0x0004300001d47983 */ /* 0x0001680000300a00 */
        /* <DEDUP_REMOVED lines=35> */
[----:B------:R0:W5:Y:S01]  /*44a0*/  LDL.LU.64 R140, [R1+0x310] ;  /* 0x00031000018c7983 */ /* 0x0001620000300a00 */
[----:B------:R-:W-:Y:S05]  /*44b0*/  @!P1 BRA `(.L_x_18) ;  /* 0x0000003c00849947 */ /* 0x000fea0003800000 */
[----:B------:R-:W-:Y:S02]  /*44c0*/  UIADD3 UR5, UR39, 0x1, URZ ;  /* 0x0000000127057890 */ /* 0x000fe4000fffe03f */
[----:B------:R-:W-:Y:S02]  /*44d0*/  IMAD.U32 R2, RZ, RZ, UR39 ;  /* 0x00000027ff027e24 */ /* 0x000fe4000f8e00ff */
[----:B------:R-:W-:-:S04]  /*44e0*/  UISETP.NE.AND UP0, UPT, UR5, 0x5, UPT ;  /* 0x000000050500788c */ /* 0x000fc8000bf05270 */
[----:B------:R-:W-:Y:S02]  /*44f0*/  USEL UR6, URZ, 0x1, UP0 ;  /* 0x000000013f067887 */ /* 0x000fe40008000000 */
[----:B------:R-:W-:Y:S02]  /*4500*/  USEL UR5, UR5, URZ, UP0 ;  /* 0x0000003f05057287 */ /* 0x000fe40008000000 */
[----:B------:R-:W-:-:S06]  /*4510*/  ULOP3.LUT UR6, UR38, UR6, URZ, 0x3c, !UPT ;  /* 0x0000000626067292 */ /* 0x000fcc000f8e3c3f */
[----:B------:R-:W-:-:S07]  /*4520*/  IMAD.U32 R3, RZ, RZ, UR6 ;  /* 0x00000006ff037e24 */ /* 0x000fce000f8e00ff */
.L_x_25:
[----:B-1----:R-:W-:Y:S05]  /*4530*/  @!P0 BRA `(.L_x_19) ;  /* 0x0000000000048947 */ /* 0x002fea0003800000 */
[----:B------:R-:W-:Y:S01]  /*4540*/  BPT.TRAP 0x1 ;  /* 0x000000040000795c */ /* 0x000fe20000300000 */
.L_x_19:
[----:B------:R-:W1:Y:S01]  /*4550*/  S2UR UR7, SR_CgaCtaId ;  /* 0x00000000000779c3 */ /* 0x000e620000008800 */
[----:B------:R-:W-:Y:S01]  /*4560*/  UMOV UR6, 0x400 ;  /* 0x0000040000067882 */ /* 0x000fe20000000000 */
[----:B------:R-:W-:Y:S02]  /*4570*/  MOV R5, UR5 ;  /* 0x0000000500057c02 */ /* 0x000fe40008000f00 */
[----:B------:R-:W-:Y:S01]  /*4580*/  SHF.L.U32 R6, R3, 0x1f, RZ ;  /* 0x0000001f03067819 */ /* 0x000fe200000006ff */
[----:B-1----:R-:W-:-:S06]  /*4590*/  ULEA UR6, UR7, UR6, 0x18 ;  /* 0x0000000607067291 */ /* 0x002fcc000f8ec03f */
[----:B-----5:R-:W-:-:S04]  /*45a0*/  IMAD.U32 R0, RZ, RZ, UR6 ;  /* 0x00000006ff007e24 */ /* 0x020fc8000f8e00ff */
[----:B------:R-:W-:-:S04]  /*45b0*/  IMAD R5, R5, 0x8, R0 ;  /* 0x0000000805057824 */ /* 0x000fc800078e0200 */
[----:B------:R1:W2:Y:S01]  /*45c0*/  SYNCS.PHASECHK.TRANS64.TRYWAIT P1, [R5+URZ], R6 ;  /* 0x00000006050075a7 */ /* 0x0002a2000802017f */
[----:B------:R-:W-:Y:S05]  /*45d0*/  @!P0 BRA `(.L_x_20) ;  /* 0x0000000000048947 */ /* 0x000fea0003800000 */
[----:B------:R-:W-:Y:S01]  /*45e0*/  BPT.TRAP 0x1 ;  /* 0x000000040000795c */ /* 0x000fe20000300000 */
.L_x_20:
[----:B--2---:R-:W-:Y:S05]  /*45f0*/  @P1 BRA `(.L_x_21) ;  /* 0x0000000000081947 */ /* 0x004fea0003800000 */
[----:B------:R-:W2:Y:S02]  /*4600*/  SYNCS.PHASECHK.TRANS64.TRYWAIT P1, [R5+URZ], R6 ;  /* 0x00000006050075a7 */ /* 0x000ea4000802017f */
[----:B--2---:R-:W-:Y:S05]  /*4610*/  @!P1 BRA `(.L_x_22) ;  /* 0x0000019800ec9947 */ /* 0x004fea0003800000 */
.L_x_21:
        /* <DEDUP_REMOVED lines=48> */
[----:B---3--:R-:W3:Y:S04]  /*4920*/  LDL.LU.64 R24, [R1+0x180] ;  /* 0x0001800001187983 */ /* 0x008ee80000300a00 */
[----:B------:R-:W3:Y:S04]  /*4930*/  LDL.LU.64 R26, [R1+0x188] ;  /* 0x00018800011a7983 */ /* 0x000ee80000300a00 */
        /* <DEDUP_REMOVED lines=45> */
[----:B------:R-:W3:Y:S01]  /*4c10*/  LDL.LU.64 R118, [R1+0x2f8] ;  /* 0x0002f80001767983 */ /* 0x000ee20000300a00 */
[----:B------:R-:W-:-:S02]  /*4c20*/  ULEA UR6, UR5, UR41, 0xa ;  /* 0x0000002905067291 */ /* 0x000fc4000f8e503f */
[----:B------:R-:W-:Y:S01]  /*4c30*/  UIMAD UR7, UR5, 0x600, UR4 ;  /* 0x00000600050778a4 */ /* 0x000fe2000f8e0204 */
[----:B------:R-:W-:Y:S01]  /*4c40*/  STL [R1+0x464], R23 ;  /* 0x0004641701007387 */ /* 0x000fe20000100800 */
[----:B------:R-:W-:Y:S01]  /*4c50*/  UMOV UR9, 0x80000020 ;  /* 0x8000002000097882 */ /* 0x000fe20000000000 */
[----:B------:R-:W-:Y:S02]  /*4c60*/  UMOV UR11, 0x80000020 ;  /* 0x80000020000b7882 */ /* 0x000fe40000000000 */
[----:B------:R-:W-:Y:S02]  /*4c70*/  UMOV UR8, UR6 ;  /* 0x0000000600087c82 */ /* 0x000fe40008000000 */
[----:B------:R-:W-:Y:S01]  /*4c80*/  UMOV UR10, UR7 ;  /* 0x00000007000a7c82 */ /* 0x000fe20008000000 */
[----:B------:R-:W-:Y:S01]  /*4c90*/  UIADD3 UR14, UR7, 0x300, URZ ;  /* 0x00000300070e7890 */ /* 0x000fe2000fffe03f */
[----:B------:R-:W-:Y:S01]  /*4ca0*/  STL [R1+0x460], R22 ;  /* 0x0004601601007387 */ /* 0x000fe20000100800 */
[----:B------:R-:W-:Y:S01]  /*4cb0*/  UMOV UR12, UR8 ;  /* 0x00000008000c7c82 */ /* 0x000fe20008000000 */
[----:B------:R-:W-:Y:S01]  /*4cc0*/  UMOV UR13, UR9 ;  /* 0x00000009000d7c82 */ /* 0x000fe20008000000 */
[----:B------:R-:W-:Y:S01]  /*4cd0*/  UMOV UR15, 0x80000020 ;  /* 0x80000020000f7882 */ /* 0x000fe20000000000 */
[----:B------:R-:W-:Y:S04]  /*4ce0*/  STL [R1+0x45c], R19 ;  /* 0x00045c1301007387 */ /* 0x000fe80000100800 */
[----:B------:R-:W-:Y:S04]  /*4cf0*/  STL [R1+0x458], R18 ;  /* 0x0004581201007387 */ /* 0x000fe80000100800 */
[----:B------:R-:W-:Y:S04]  /*4d00*/  STL [R1+0x454], R17 ;  /* 0x0004541101007387 */ /* 0x000fe80000100800 */
[----:B------:R-:W-:Y:S04]  /*4d10*/  STL [R1+0x450], R16 ;  /* 0x0004501001007387 */ /* 0x000fe80000100800 */
[----:B------:R-:W-:Y:S04]  /*4d20*/  STL [R1+0x44c], R4 ;  /* 0x00044c0401007387 */ /* 0x000fe80000100800 */
[----:B------:R-:W-:Y:S04]  /*4d30*/  STL [R1+0x448], R3 ;  /* 0x0004480301007387 */ /* 0x000fe80000100800 */
[----:B------:R4:W-:Y:S04]  /*4d40*/  STL [R1+0x444], R2 ;  /* 0x0004440201007387 */ /* 0x0009e80000100800 */
[----:B------:R0:W-:Y:S01]  /*4d50*/  STL [R1+0x440], R0 ;  /* 0x0004400001007387 */ /* 0x0001e20000100800 */
[----:B---3--:R-:W-:-:S06]  /*4d60*/  WARPGROUP.ARRIVE ;  /* 0x00000000000079c5 */ /* 0x008fcc0000000000 */
[----:B------:R-:W-:Y:S03]  /*4d70*/  IGMMA.64x192x32.S8.S8 R24, gdesc[UR8], R24, gsb0 ;  /* 0x04e00000081879f1 */ /* 0x000fe60008041018 */
[----:B------:R-:W-:Y:S02]  /*4d80*/  WARPGROUP.DEPBAR.LE gsb0, 0x0 ;  /* 0x00008000000079c5 */ /* 0x000fe40000010000 */
[----:B------:R-:W-:Y:S01]  /*4d90*/  WARPGROUP.ARRIVE ;  /* 0x00000000000079c5 */ /* 0x000fe20000000000 */
[----:B------:R-:W-:Y:S01]  /*4da0*/  STL.64 [R1+0x180], R24 ;  /* 0x0001801801007387 */ /* 0x000fe20000100a00 */
[----:B----4-:R-:W-:Y:S01]  /*4db0*/  IMAD.MOV.U32 R2, RZ, RZ, R118 ;  /* 0x000000ffff027224 */ /* 0x010fe200078e0076 */
[----:B0-----:R-:W-:Y:S01]  /*4dc0*/  MOV R0, R119 ;  /* 0x0000007700007202 */ /* 0x001fe20000000f00 */
[----:B------:R-:W-:Y:S01]  /*4dd0*/  IMAD.MOV.U32 R3, RZ, RZ, R117 ;  /* 0x000000ffff037224 */ /* 0x000fe200078e0075 */
[----:B------:R-:W-:Y:S01]  /*4de0*/  STL.64 [R1+0x188], R26 ;  /* 0x0001881a01007387 */ /* 0x000fe20000100a00 */
[----:B------:R-:W-:Y:S01]  /*4df0*/  IGMMA.64x192x32.S8.S8 R120, gdesc[UR12], R120, gsb0 ;  /* 0x04e000000c7879f1 */ /* 0x000fe20008041078 */
[----:B------:R-:W-:Y:S01]  /*4e00*/  MOV R4, R116 ;  /* 0x0000007400047202 */ /* 0x000fe20000000f00 */
[----:B-12---:R-:W-:Y:S01]  /*4e10*/  IMAD.MOV.U32 R6, RZ, RZ, R114 ;  /* 0x000000ffff067224 */ /* 0x006fe200078e0072 */
[----:B------:R-:W-:Y:S01]  /*4e20*/  STL.64 [R1+0x190], R28 ;  /* 0x0001901c01007387 */ /* 0x000fe20000100a00 */
[----:B------:R-:W-:Y:S01]  /*4e30*/  IMAD.MOV.U32 R5, RZ, RZ, R115 ;  /* 0x000000ffff057224 */ /* 0x000fe200078e0073 */
[----:B------:R-:W-:Y:S01]  /*4e40*/  MOV R7, R113 ;  /* 0x0000007100077202 */ /* 0x000fe20000000f00 */
[----:B------:R-:W-:Y:S01]  /*4e50*/  IMAD.MOV.U32 R8, RZ, RZ, R112 ;  /* 0x000000ffff087224 */ /* 0x000fe200078e0070 */
[----:B------:R-:W-:Y:S01]  /*4e60*/  STL.64 [R1+0x198], R30 ;  /* 0x0001981e01007387 */ /* 0x000fe20000100a00 */
        /* <DEDUP_REMOVED lines=103> */
[----:B------:R-:W-:-:S03]  /*54e0*/  WARPGROUP.DEPBAR.LE gsb0, 0x0 ;  /* 0x00008000000079c5 */ /* 0x000fc60000010000 */
[----:B------:R-:W2:Y:S04]  /*54f0*/  LDL.LU.64 R28, [R1+0x778] ;  /* 0x00077800011c7983 */ /* 0x000ea80000300a00 */
[----:B------:R-:W2:Y:S04]  /*5500*/  LDL.LU.64 R26, [R1+0x770] ;  /* 0x00077000011a7983 */ /* 0x000ea80000300a00 */
[----:B------:R-:W2:Y:S04]  /*5510*/  LDL.LU.64 R24, [R1+0x768] ;  /* 0x0007680001187983 */ /* 0x000ea80000300a00 */
        /* <DEDUP_REMOVED lines=48> */
[----:B0-----:R-:W3:Y:S04]  /*5820*/  LDL.LU R120, [R1+0x180] ;  /* 0x0001800001787983 */ /* 0x001ee80000300800 */
[----:B------:R-:W3:Y:S04]  /*5830*/  LDL.LU R121, [R1+0x184] ;  /* 0x0001840001797983 */ /* 0x000ee80000300800 */
[----:B------:R-:W4:Y:S04]  /*5840*/  LDL.LU R122, [R1+0x188] ;  /* 0x00018800017a7983 */ /* 0x000f280000300800 */
[----:B------:R-:W4:Y:S04]  /*5850*/  LDL.LU R123, [R1+0x18c] ;  /* 0x00018c00017b7983 */ /* 0x000f280000300800 */
[----:B------:R-:W2:Y:S04]  /*5860*/  LDL.LU R124, [R1+0x190] ;  /* 0x00019000017c7983 */ /* 0x000ea80000300800 */
[----:B------:R-:W2:Y:S04]  /*5870*/  LDL.LU R125, [R1+0x194] ;  /* 0x00019400017d7983 */ /* 0x000ea80000300800 */
[----:B------:R-:W3:Y:S04]  /*5880*/  LDL.LU R126, [R1+0x198] ;  /* 0x00019800017e7983 */ /* 0x000ee80000300800 */
        /* <DEDUP_REMOVED lines=45> */
[----:B------:R-:W2:Y:S01]  /*5b60*/  LDL.LU R172, [R1+0x250] ;  /* 0x0002500001ac7983 */ /* 0x000ea20000300800 */
        /* <DEDUP_REMOVED lines=54> */
[----:B------:R-:W-:Y:S01]  /*5ed0*/  STL.64 [R1+0x700], R190 ;  /* 0x000700be01007387 */ /* 0x000fe20000100a00 */
[----:B------:R-:W-:-:S03]  /*5ee0*/  IMAD.MOV.U32 R173, RZ, RZ, R235 ;  /* 0x000000ffffad7224 */ /* 0x000fc600078e00eb */
        /* <DEDUP_REMOVED lines=8> */
[----:B--2---:R-:W-:Y:S04]  /*5f70*/  STL.64 [R1+0x6b8], R172 ;  /* 0x0006b8ac01007387 */ /* 0x004fe80000100a00 */
[----:B----4-:R-:W-:Y:S04]  /*5f80*/  STL.64 [R1+0x6b0], R170 ;  /* 0x0006b0aa01007387 */ /* 0x010fe80000100a00 */
[----:B---3--:R-:W-:Y:S04]  /*5f90*/  STL.64 [R1+0x6a8], R168 ;  /* 0x0006a8a801007387 */ /* 0x008fe80000100a00 */
        /* <DEDUP_REMOVED lines=24> */
[----:B0-----:R-:W2:Y:S04]  /*6120*/  LDL.LU.64 R120, [R1] ;  /* 0x0000000001787983 */ /* 0x001ea80000300a00 */
        /* <DEDUP_REMOVED lines=48> */
[----:B------:R-:W-:Y:S01]  /*6430*/  WARPGROUP.ARRIVE ;  /* 0x00000000000079c5 */ /* 0x000fe20000000000 */
[----:B------:R-:W-:-:S07]  /*6440*/  UMOV UR13, 0x80000020 ;  /* 0x80000020000d7882 */ /* 0x000fce0000000000 */
[----:B------:R-:W-:Y:S01]  /*6450*/  IGMMA.64x192x32.S8.S8 R24, gdesc[UR12], R24, gsb0 ;  /* 0x04e000000c1879f1 */ /* 0x000fe20008041018 */
[----:B------:R-:W-:Y:S01]  /*6460*/  UMOV UR14, UR10 ;  /* 0x0000000a000e7c82 */ /* 0x000fe20008000000 */
[----:B------:R-:W-:Y:S01]  /*6470*/  UMOV UR15, UR11 ;  /* 0x0000000b000f7c82 */ /* 0x000fe20008000000 */
[----:B------:R-:W-:Y:S02]  /*6480*/  WARPGROUP.DEPBAR.LE gsb0, 0x0 ;  /* 0x00008000000079c5 */ /* 0x000fe40000010000 */
[----:B--2---:R-:W-:-:S06]  /*6490*/  WARPGROUP.ARRIVE ;  /* 0x00000000000079c5 */ /* 0x004fcc0000000000 */
[----:B------:R-:W-:Y:S03]  /*64a0*/  IGMMA.64x192x32.S8.S8 R120, gdesc[UR12], R120, gsb0 ;  /* 0x04e000000c7879f1 */ /* 0x000fe60008041078 */
[----:B------:R-:W-:Y:S02]  /*64b0*/  WARPGROUP.DEPBAR.LE gsb0, 0x0 ;  /* 0x00008000000079c5 */ /* 0x000fe40000010000 */
[----:B------:R-:W-:Y:S01]  /*64c0*/  STL.64 [R1], R120 ;  /* 0x0000007801007387 */ /* 0x000fe20000100a00 */
        /* <DEDUP_REMOVED lines=325> */
[----:B------:R-:W-:Y:S01]  /*7920*/  IMAD.MOV.U32 R206, RZ, RZ, R232 ;  /* 0x000000ffffce7224 */ /* 0x000fe200078e00e8 */
[----:B------:R-:W-:Y:S01]  /*7930*/  MOV R211, R227 ;  /* 0x000000e300d37202 */ /* 0x000fe20000000f00 */
        /* <DEDUP_REMOVED lines=21> */
[----:B------:R-:W-:Y:S01]  /*7a90*/  IMAD.MOV.U32 R201, RZ, RZ, R2 ;  /* 0x000000ffffc97224 */ /* 0x000fe200078e0002 */
[----:B------:R-:W-:Y:S01]  /*7aa0*/  UMOV UR8, UR12 ;  /* 0x0000000c00087c82 */ /* 0x000fe20008000000 */
[----:B------:R-:W-:Y:S01]  /*7ab0*/  IMAD.MOV.U32 R223, RZ, RZ, R21 ;  /* 0x000000ffffdf7224 */ /* 0x000fe200078e0015 */
[----:B------:R-:W-:Y:S01]  /*7ac0*/  UMOV UR9, UR13 ;  /* 0x0000000d00097c82 */ /* 0x000fe20008000000 */
[----:B------:R-:W-:Y:S01]  /*7ad0*/  IMAD.MOV.U32 R225, RZ, RZ, R15 ;  /* 0x000000ffffe17224 */ /* 0x000fe200078e000f */
[----:B------:R0:W5:Y:S01]  /*7ae0*/  LDL.LU R23, [R1+0x464] ;  /* 0x0004640001177983 */ /* 0x0001620000300800 */
[----:B------:R-:W-:Y:S02]  /*7af0*/  IMAD.MOV.U32 R226, RZ, RZ, R14 ;  /* 0x000000ffffe27224 */ /* 0x000fe400078e000e */
        /* <DEDUP_REMOVED lines=8> */
[----:B------:R-:W-:-:S03]  /*7b80*/  IMAD.MOV.U32 R235, RZ, RZ, R5 ;  /* 0x000000ffffeb7224 */ /* 0x000fc600078e0005 */
[----:B------:R0:W5:Y:S04]  /*7b90*/  LDL.LU R17, [R1+0x454] ;  /* 0x0004540001117983 */ /* 0x0001680000300800 */
[----:B------:R0:W5:Y:S04]  /*7ba0*/  LDL.LU R16, [R1+0x450] ;  /* 0x0004500001107983 */ /* 0x0001680000300800 */
        /* <DEDUP_REMOVED lines=95> */
[----:B------:R-:W-:Y:S01]  /*81a0*/  BPT.TRAP 0x1 ;  /* 0x000000040000795c */ /* 0x000fe20000300000 */
.L_x_23:
[----:B-----5:R-:W-:Y:S02]  /*81b0*/  LEA R5, R2, R0, 0x3 ;  /* 0x0000000002057211 */ /* 0x020fe400078e18ff */
[----:B------:R-:W-:-:S03]  /*81c0*/  ISETP.GT.U32.AND P1, PT, R19, 0x1, PT ;  /* 0x000000011300780c */ /* 0x000fc60003f24070 */
[----:B------:R-:W-:-:S05]  /*81d0*/  VIADD R5, R5, 0x28 ;  /* 0x0000002805057836 */ /* 0x000fca0000000000 */
[----:B------:R-:W-:-:S04]  /*81e0*/  PRMT R5, RZ, 0x654, R5 ;  /* 0x00000654ff057816 */ /* 0x000fc80000000005 */
[----:B------:R1:W-:Y:S01]  /*81f0*/  SYNCS.ARRIVE.TRANS64.RED.A1T0 RZ, [R5+URZ], RZ ;  /* 0x000000ff05ff79a7 */ /* 0x0003e2000810043f */
[----:B------:R-:W-:Y:S05]  /*8200*/  @P1 BRA `(.L_x_24) ;  /* 0x0000000000041947 */ /* 0x000fea0003800000 */
[----:B------:R-:W-:Y:S01]  /*8210*/  BPT.TRAP 0x1 ;  /* 0x000000040000795c */ /* 0x000fe20000300000 */
.L_x_24:
[----:B------:R-:W-:Y:S01]  /*8220*/  UIADD3 UR5, UR5, 0x1, URZ ;  /* 0x0000000105057890 */ /* 0x000fe2000fffe03f */
[----:B------:R-:W-:Y:S01]  /*8230*/  ISETP.GT.AND P2, PT, R4, 0x1, PT ;  /* 0x000000010400780c */ /* 0x000fe20003f44270 */
[----:B------:R-:W-:Y:S01]  /*8240*/  VIADD R2, R2, 0x1 ;  /* 0x0000000102027836 */ /* 0x000fe20000000000 */
[----:B------:R-:W-:Y:S01]  /*8250*/  IADD3 R4, R4, -0x1, RZ ;  /* 0xffffffff04047810 */ /* 0x000fe20007ffe0ff */
[----:B------:R-:W-:-:S03]  /*8260*/  UISETP.NE.AND UP0, UPT, UR5, 0x5, UPT ;  /* 0x000000050500788c */ /* 0x000fc6000bf05270 */
[C---:B------:R-:W-:Y:S01]  /*8270*/  ISETP.NE.AND P1, PT, R2.reuse, 0x5, PT ;  /* 0x000000050200780c */ /* 0x040fe20003f25270 */
[----:B------:R-:W-:Y:S02]  /*8280*/  USEL UR6, URZ, 0x1, UP0 ;  /* 0x000000013f067887 */ /* 0x000fe40008000000 */
[----:B------:R-:W-:Y:S01]  /*8290*/  USEL UR5, UR5, URZ, UP0 ;  /* 0x0000003f05057287 */ /* 0x000fe20008000000 */
[----:B------:R-:W-:-:S03]  /*82a0*/  SEL R2, R2, RZ, P1 ;  /* 0x000000ff02027207 */ /* 0x000fc60000800000 */
[----:B------:R-:W-:Y:S01]  /*82b0*/  LOP3.LUT R3, R3, UR6, RZ, 0x3c, !PT ;  /* 0x0000000603037c12 */ /* 0x000fe2000f8e3cff */
[----:B------:R-:W-:Y:S07]  /*82c0*/  @P2 BRA `(.L_x_25) ;  /* 0xffffffc000982947 */ /* 0x000fee000383ffff */
.L_x_18:
[----:B------:R-:W2:Y:S02]  /*82d0*/  LDC R2, c[0x0][0x28c] ;  /* 0x0000a300ff027b82 */ /* 0x000ea40000000800 */
[----:B--2---:R-:W-:-:S13]  /*82e0*/  ISETP.GE.AND P1, PT, R2, 0x1, PT ;  /* 0x000000010200780c */ /* 0x004fda0003f26270 */
[----:B------:R-:W-:Y:S05]  /*82f0*/  @!P1 BRA `(.L_x_26) ;  /* 0x0000000000409947 */ /* 0x000fea0003800000 */
[----:B------:R-:W-:Y:S05]  /*8300*/  @!P0 BRA `(.L_x_27) ;  /* 0x0000000000048947 */ /* 0x000fea0003800000 */
[----:B------:R-:W-:Y:S01]  /*8310*/  BPT.TRAP 0x1 ;  /* 0x000000040000795c */ /* 0x000fe20000300000 */
.L_x_27:
[----:B------:R-:W-:Y:S01]  /*8320*/  UISETP.LT.AND UP0, UPT, UR40, 0x1, UPT ;  /* 0x000000012800788c */ /* 0x000fe2000bf01270 */
[----:B-----5:R-:W-:-:S03]  /*8330*/  ISETP.GT.U32.AND P0, PT, R19, 0x1, PT ;  /* 0x000000011300780c */ /* 0x020fc60003f04070 */
[----:B------:R-:W-:-:S04]  /*8340*/  USEL UR6, UR40, 0x1, UP0 ;  /* 0x0000000128067887 */ /* 0x000fc80008000000 */
[----:B------:R-:W-:-:S04]  /*8350*/  UIADD3 UR6, UR39, UR40, -UR6 ;  /* 0x0000002827067290 */ /* 0x000fc8000fffe806 */
[----:B------:R-:W-:-:S04]  /*8360*/  UIMAD.WIDE.U32 UR4, UR6, -0x33333333, URZ ;  /* 0xcccccccd060478a5 */ /* 0x000fc8000f8e003f */
[----:B------:R-:W-:-:S04]  /*8370*/  USHF.R.U32.HI UR4, URZ, 0x2, UR5 ;  /* 0x000000023f047899 */ /* 0x000fc80008011605 */
[----:B------:R-:W-:-:S06]  /*8380*/  UIMAD UR6, UR4, -0x5, UR6 ;  /* 0xfffffffb040678a4 */ /* 0x000fcc000f8e0206 */
[----:B------:R-:W-:-:S04]  /*8390*/  IMAD.U32 R2, RZ, RZ, UR6 ;  /* 0x00000006ff027e24 */ /* 0x000fc8000f8e00ff */
[----:B------:R-:W-:-:S05]  /*83a0*/  IMAD R0, R2, 0x8, R0 ;  /* 0x0000000802007824 */ /* 0x000fca00078e0200 */
[----:B------:R-:W-:-:S04]  /*83b0*/  IADD3 R0, R0, 0x28, RZ ;  /* 0x0000002800007810 */ /* 0x000fc80007ffe0ff */
[----:B------:R-:W-:-:S04]  /*83c0*/  PRMT R0, RZ, 0x654, R0 ;  /* 0x00000654ff007816 */ /* 0x000fc80000000000 */
[----:B------:R2:W-:Y:S01]  /*83d0*/  SYNCS.ARRIVE.TRANS64.RED.A1T0 RZ, [R0+URZ], RZ ;  /* 0x000000ff00ff79a7 */ /* 0x0005e2000810043f */
[----:B------:R-:W-:Y:S05]  /*83e0*/  @P0 BRA `(.L_x_26) ;  /* 0x0000000000040947 */ /* 0x000fea0003800000 */
[----:B------:R-:W-:Y:S01]  /*83f0*/  BPT.TRAP 0x1 ;  /* 0x000000040000795c */ /* 0x000fe20000300000 */
.L_x_26:
[----:B--2--5:R-:W2:Y:S01]  /*8400*/  LDL.LU R0, [R1+0x308] ;  /* 0x0003080001007983 */ /* 0x024ea20000300800 */
[----:B-1----:R-:W1:Y:S01]  /*8410*/  LDC R5, c[0x0][0x288] ;  /* 0x0000a200ff057b82 */ /* 0x002e620000000800 */
[C---:B0-----:R-:W-:Y:S01]  /*8420*/  IMAD.SHL.U32 R222, R23.reuse, 0x100, RZ ;  /* 0x0000010017de7824 */ /* 0x041fe200078e00ff */
[----:B------:R-:W-:Y:S01]  /*8430*/  ULDC UR4, c[0x0][0x284] ;  /* 0x0000a10000047ab9 */ /* 0x000fe20000000800 */
[----:B------:R-:W0:Y:S01]  /*8440*/  S2R R6, SR_TID.X ;  /* 0x0000000000067919 */ /* 0x000e220000002100 */
[----:B------:R-:W-:Y:S01]  /*8450*/  UIADD3 UR39, UR40, UR39, URZ ;  /* 0x0000002728277290 */ /* 0x000fe2000fffe03f */
[----:B------:R-:W-:Y:S01]  /*8460*/  IMAD.WIDE R14, R23, 0x100, RZ ;  /* 0x00000100170e7825 */ /* 0x000fe200078e02ff */
[----:B------:R-:W-:Y:S01]  /*8470*/  UISETP.GE.U32.AND UP1, UPT, UR40, 0x5, UPT ;  /* 0x000000052800788c */ /* 0x000fe2000bf26070 */
[----:B------:R-:W-:Y:S01]  /*8480*/  SHF.R.S32.HI R23, RZ, 0x1f, R22 ;  /* 0x0000001fff177819 */ /* 0x000fe20000011416 */
[----:B------:R-:W-:Y:S01]  /*8490*/  UISETP.GT.U32.AND UP0, UPT, UR39, 0x4, UPT ;  /* 0x000000042700788c */ /* 0x000fe2000bf04070 */
[----:B------:R-:W-:Y:S01]  /*84a0*/  MOV R230, 0xffffffff ;  /* 0xffffffff00e67802 */ /* 0x000fe20000000f00 */
[----:B------:R-:W-:-:S02]  /*84b0*/  ULDC.64 UR8, c[0x0][0x5d0] ;  /* 0x0001740000087ab9 */ /* 0x000fc40000000a00 */
[----:B------:R-:W-:-:S04]  /*84c0*/  UISETP.LT.U32.AND UP0, UPT, UR40, 0x5, UP0 ;  /* 0x000000052800788c */ /* 0x000fc80008701070 */
[----:B------:R-:W-:-:S04]  /*84d0*/  USEL UR6, URZ, 0x1, !UP0 ;  /* 0x000000013f067887 */ /* 0x000fc8000c000000 */
[----:B------:R-:W-:Y:S01]  /*84e0*/  ULOP3.LUT UR38, UR38, UR6, URZ, 0x3c, !UPT ;  /* 0x0000000626267292 */ /* 0x000fe2000f8e3c3f */
[--C-:B0-----:R-:W-:Y:S02]  /*84f0*/  SHF.R.U32.HI R3, RZ, 0x2, R6.reuse ;  /* 0x00000002ff037819 */ /* 0x101fe40000011606 */
[----:B------:R-:W-:Y:S02]  /*8500*/  LOP3.LUT R4, R6, 0x60, RZ, 0xc0, !PT ;  /* 0x0000006006047812 */ /* 0x000fe400078ec0ff */
[----:B------:R-:W-:Y:S02]  /*8510*/  SHF.R.U32.HI R2, RZ, 0x7, R6 ;  /* 0x00000007ff027819 */ /* 0x000fe40000011606 */
[----:B------:R-:W-:Y:S02]  /*8520*/  LOP3.LUT R3, R3, 0x7, RZ, 0xc0, !PT ;  /* 0x0000000703037812 */ /* 0x000fe400078ec0ff */
[----:B------:R-:W-:Y:S02]  /*8530*/  SHF.R.U32.HI R4, RZ, 0x1, R4 ;  /* 0x00000001ff047819 */ /* 0x000fe40000011604 */
[----:B------:R-:W-:-:S02]  /*8540*/  LOP3.LUT R2, R2, 0x1, RZ, 0xc0, !PT ;  /* 0x0000000102027812 */ /* 0x000fc400078ec0ff */
[----:B------:R-:W-:-:S03]  /*8550*/  SHF.L.U32 R21, R6, 0x1, RZ ;  /* 0x0000000106157819 */ /* 0x000fc600000006ff */
[----:B------:R-:W-:-:S05]  /*8560*/  IMAD.SHL.U32 R223, R2, 0x40, RZ ;  /* 0x0000004002df7824 */ /* 0x000fca00078e00ff */
[----:B------:R-:W-:-:S04]  /*8570*/  LOP3.LUT R223, R223, 0x40, R3, 0xe2, !PT ;  /* 0x00000040dfdf7812 */ /* 0x000fc800078ee203 */
[----:B------:R-:W-:Y:S01]  /*8580*/  LOP3.LUT R223, R14, R223, R4, 0xfe, !PT ;  /* 0x000000df0edf7212 */ /* 0x000fe200078efe04 */
[----:B--2---:R-:W-:Y:S01]  /*8590*/  IMAD R20, R0, 0x180, RZ ;  /* 0x0000018000147824 */ /* 0x004fe200078e02ff */
[----:B------:R-:W-:-:S04]  /*85a0*/  IADD3 R0, RZ, -R4, -R3 ;  /* 0x80000004ff007210 */ /* 0x000fc80007ffe803 */
[----:B-1----:R-:W-:Y:S01]  /*85b0*/  ISETP.GE.AND P0, PT, R20, R5, PT ;  /* 0x000000051400720c */ /* 0x002fe20003f06270 */
[----:B------:R-:W-:Y:S02]  /*85c0*/  IMAD R0, R2, -0x40, R0 ;  /* 0xffffffc002007824 */ /* 0x000fe400078e0200 */
[----:B------:R-:W-:Y:S01]  /*85d0*/  IMAD R2, R23, UR8, RZ ;  /* 0x0000000817027c24 */ /* 0x000fe2000f8e02ff */
[C---:B------:R-:W-:Y:S02]  /*85e0*/  ISETP.GE.OR P0, PT, R222.reuse, UR4, P0 ;  /* 0x00000004de007c0c */ /* 0x040fe40008706670 */
[----:B------:R-:W-:Y:S01]  /*85f0*/  IADD3 R222, -R222, UR4, R0 ;  /* 0x00000004dede7c10 */ /* 0x000fe2000fffe100 */
[----:B------:R-:W-:Y:S01]  /*8600*/  UIMAD.WIDE.U32 UR4, UR39, -0x33333333, URZ ;  /* 0xcccccccd270478a5 */ /* 0x000fe2000f8e003f */
[----:B------:R-:W-:Y:S01]  /*8610*/  LOP3.LUT R0, R6, 0x3, RZ, 0xc0, !PT ;  /* 0x0000000306007812 */ /* 0x000fe200078ec0ff */
[----:B------:R-:W-:Y:S02]  /*8620*/  IMAD R2, R22, UR9, R2 ;  /* 0x0000000916027c24 */ /* 0x000fe4000f8e0202 */
[----:B------:R-:W-:-:S02]  /*8630*/  USHF.R.U32.HI UR4, URZ, 0x2, UR5 ;  /* 0x000000023f047899 */ /* 0x000fc40008011605 */
[----:B------:R-:W-:Y:S02]  /*8640*/  IMAD R0, R0, -0x2, R5 ;  /* 0xfffffffe00007824 */ /* 0x000fe400078e0205 */
[----:B------:R-:W-:Y:S02]  /*8650*/  UIMAD UR39, UR4, -0x5, UR39 ;  /* 0xfffffffb042778a4 */ /* 0x000fe4000f8e0227 */
[----:B------:R-:W-:Y:S01]  /*8660*/  IMAD.IADD R0, R0, 0x1, -R20 ;  /* 0x0000000100007824 */ /* 0x000fe200078e0a14 */
[----:B------:R-:W-:Y:S01]  /*8670*/  LOP3.LUT R20, R20, 0x6, R21, 0xf8, !PT ;  /* 0x0000000614147812 */ /* 0x000fe200078ef815 */
[----:B------:R-:W-:-:S03]  /*8680*/  @UP1 ULOP3.LUT UR38, UR38, 0x1, UR4, 0x78, !UPT ;  /* 0x0000000126261892 */ /* 0x000fc6000f8e7804 */
[----:B------:R-:W-:-:S03]  /*8690*/  SHF.R.S32.HI R21, RZ, 0x1f, R20 ;  /* 0x0000001fff157819 */ /* 0x000fc60000011414 */
[----:B------:R-:W-:-:S04]  /*86a0*/  IMAD.WIDE.U32 R4, R22, UR8, R20 ;  /* 0x0000000816047c25 */ /* 0x000fc8000f8e0014 */
[----:B------:R-:W-:Y:S01]  /*86b0*/  IMAD.IADD R5, R5, 0x1, R2 ;  /* 0x0000000105057824 */ /* 0x000fe200078e0202 */
[----:B------:R-:W-:Y:S06]  /*86c0*/  @P0 BRA `(.L_x_28) ;  /* 0x0000013800f40947 */ /* 0x000fec0003800000 */
[----:B------:R-:W0:Y:S01]  /*86d0*/  LDC.64 R2, c[0x0][0x5c8] ;  /* 0x00017200ff027b82 */ /* 0x000e220000000a00 */
[----:B------:R-:W-:Y:S01]  /*86e0*/  ULDC.64 UR4, c[0x0][0x5c0] ;  /* 0x0001700000047ab9 */ /* 0x000fe20000000a00 */
[----:B------:R-:W-:Y:S01]  /*86f0*/  BSSY B0, `(.L_x_28) ;  /* 0x00013ba000007945 */ /* 0x000fe20003800000 */
[-C--:B0-----:R-:W-:Y:S01]  /*8700*/  IMAD R6, R15, R2.reuse, RZ ;  /* 0x000000020f067224 */ /* 0x081fe200078e02ff */
[----:B------:R-:W-:Y:S01]  /*8710*/  SHF.L.U64.HI R9, R2, 0x3, R3 ;  /* 0x0000000302097819 */ /* 0x000fe20000010203 */
[----:B------:R-:W-:-:S04]  /*8720*/  IMAD.WIDE.U32 R4, R223, R2, R4 ;  /* 0x00000002df047225 */ /* 0x000fc800078e0004 */
[----:B------:R-:W-:Y:S01]  /*8730*/  IMAD R6, R223, R3, R6 ;  /* 0x00000003df067224 */ /* 0x000fe200078e0206 */
[----:B------:R-:W-:Y:S01]  /*8740*/  IADD3 R4, P0, R4, UR4, RZ ;  /* 0x0000000404047c10 */ /* 0x000fe2000ff1e0ff */
[----:B------:R-:W-:Y:S02]  /*8750*/  IMAD.SHL.U32 R8, R2, 0x8, RZ ;  /* 0x0000000802087824 */ /* 0x000fe400078e00ff */
[----:B------:R-:W-:-:S03]  /*8760*/  IMAD.IADD R6, R5, 0x1, R6 ;  /* 0x0000000105067824 */ /* 0x000fc600078e0206 */
[-C--:B------:R-:W-:Y:S02]  /*8770*/  IADD3 R10, P1, R8, R4.reuse, RZ ;  /* 0x00000004080a7210 */ /* 0x080fe40007f3e0ff */
[----:B------:R-:W-:Y:S02]  /*8780*/  IADD3.X R5, R6, UR5, RZ, P0, !PT ;  /* 0x0000000506057c10 */ /* 0x000fe400087fe4ff */
[C---:B------:R-:W-:Y:S02]  /*8790*/  LEA R6, P0, R2.reuse, R4, 0x7 ;  /* 0x0000000402067211 */ /* 0x040fe400078038ff */
[-C--:B------:R-:W-:Y:S02]  /*87a0*/  IADD3.X R11, R9, R5.reuse, RZ, P1, !PT ;  /* 0x00000005090b7210 */ /* 0x080fe40000ffe4ff */
[----:B------:R-:W-:Y:S02]  /*87b0*/  LEA.HI.X R7, R2, R5, R3, 0x7, P0 ;  /* 0x0000000502077211 */ /* 0x000fe400000f3c03 */
[----:B------:R-:W-:-:S02]  /*87c0*/  ISETP.NE.AND P0, PT, R18, RZ, PT ;  /* 0x000000ff1200720c */ /* 0x000fc40003f05270 */
[----:B------:R-:W-:-:S05]  /*87d0*/  IADD3 R8, P2, R8, R6, RZ ;  /* 0x0000000608087210 */ /* 0x000fca0007f5e0ff */
[----:B------:R-:W-:-:S06]  /*87e0*/  IMAD.X R9, R9, 0x1, R7, P2 ;  /* 0x0000000109097824 */ /* 0x000fcc00010e0607 */
[----:B------:R-:W-:Y:S05]  /*87f0*/  @!P0 BRA `(.L_x_29) ;  /* 0x000000e400948947 */ /* 0x000fea0003800000 */
[----:B------:R-:W0:Y:S01]  /*8800*/  LDC.64 R12, c[0x0][0x5b0] ;  /* 0x00016c00ff0c7b82 */ /* 0x000e220000000a00 */
[----:B------:R-:W-:Y:S01]  /*8810*/  ULDC.64 UR4, c[0x0][0x5b8] ;  /* 0x00016e0000047ab9 */ /* 0x000fe20000000a00 */
[----:B------:R-:W-:Y:S01]  /*8820*/  ISETP.GE.AND P3, PT, R222, 0x1, PT ;  /* 0x00000001de00780c */ /* 0x000fe20003f66270 */
[----:B------:R-:W-:Y:S01]  /*8830*/  IMAD R23, R23, UR4, RZ ;  /* 0x0000000417177c24 */ /* 0x000fe2000f8e02ff */
[----:B------:R-:W-:Y:S01]  /*8840*/  BSSY B1, `(.L_x_30) ;  /* 0x000000e000017945 */ /* 0x000fe20003800000 */
[----:B------:R-:W-:Y:S01]  /*8850*/  IMAD.WIDE.U32 R220, R22, UR4, R20 ;  /* 0x0000000416dc7c25 */ /* 0x000fe2000f8e0014 */
[----:B------:R-:W-:Y:S02]  /*8860*/  ISETP.LT.OR P1, PT, R0, 0x1, !P3 ;  /* 0x000000010000780c */ /* 0x000fe40005f21670 */
[----:B------:R-:W1:Y:S01]  /*8870*/  LDC.64 R216, c[0x0][0x5a8] ;  /* 0x00016a00ffd87b82 */ /* 0x000e620000000a00 */
[----:B------:R-:W-:Y:S01]  /*8880*/  IMAD R22, R22, UR5, R23 ;  /* 0x0000000516167c24 */ /* 0x000fe2000f8e0217 */
[----:B------:R-:W-:-:S03]  /*8890*/  MOV R218, R220 ;  /* 0x000000dc00da7202 */ /* 0x000fc60000000f00 */
[----:B------:R-:W-:Y:S02]  /*88a0*/  IMAD.IADD R219, R221, 0x1, R22 ;  /* 0x00000001dddb7824 */ /* 0x000fe400078e0216 */
[-C--:B0-----:R-:W-:Y:S02]  /*88b0*/  IMAD R226, R15, R12.reuse, RZ ;  /* 0x0000000c0fe27224 */ /* 0x081fe400078e02ff */
[----:B------:R-:W-:-:S04]  /*88c0*/  IMAD.WIDE.U32 R2, R223, R12, R218 ;  /* 0x0000000cdf027225 */ /* 0x000fc800078e00da */
[----:B------:R-:W-:Y:S01]  /*88d0*/  IMAD R226, R223, R13, R226 ;  /* 0x0000000ddfe27224 */ /* 0x000fe200078e02e2 */
[----:B-1----:R-:W-:-:S04]  /*88e0*/  IADD3 R22, P0, R2, R216, RZ ;  /* 0x000000d802167210 */ /* 0x002fc80007f1e0ff */
[----:B------:R-:W-:Y:S01]  /*88f0*/  IADD3.X R23, R217, R3, R226, P0, !PT ;  /* 0x00000003d9177210 */ /* 0x000fe200007fe4e2 */
[----:B------:R-:W-:Y:S08]  /*8900*/  @P1 BRA `(.L_x_31) ;  /* 0x0000000000041947 */ /* 0x000ff00003800000 */
[----:B------:R0:W5:Y:S02]  /*8910*/  LDG.E.U8 R16, desc[UR36][R22.64] ;  /* 0x0000002416107981 */ /* 0x000164000c1e1100 */
.L_x_31:
[----:B------:R-:W-:Y:S05]  /*8920*/  BSYNC B1 ;  /* 0x0000000000017941 */ /* 0x000fea0003800000 */
.L_x_30:
[----:B------:R-:W2:Y:S01]  /*8930*/  LDL.LU R3, [R1+0x180] ;  /* 0x0001800001037983 */ /* 0x000ea20000300800 */
[----:B-----5:R-:W-:Y:S01]  /*8940*/  LOP3.LUT R2, R16, 0xffff, RZ, 0xc0, !PT ;  /* 0x0000ffff10027812 */ /* 0x020fe200078ec0ff */
[----:B------:R-:W-:Y:S01]  /*8950*/  BSSY B1, `(.L_x_32) ;  /* 0x000000a000017945 */ /* 0x000fe20003800000 */
[----:B------:R-:W-:Y:S02]  /*8960*/  ISETP.LT.OR P0, PT, R0, 0x2, !P3 ;  /* 0x000000020000780c */ /* 0x000fe40005f01670 */
[----:B------:R-:W-:-:S05]  /*8970*/  PRMT R2, R2, 0x8880, RZ ;  /* 0x0000888002027816 */ /* 0x000fca00000000ff */
[----:B------:R-:W-:-:S04]  /*8980*/  IMAD R2, R2, R18, RZ ;  /* 0x0000001202027224 */ /* 0x000fc800078e02ff */
[----:B--2---:R-:W-:-:S05]  /*8990*/  @!P1 IMAD R3, R3, R17, R2 ;  /* 0x0000001103039224 */ /* 0x004fca00078e0202 */
[----:B------:R1:W-:Y:S01]  /*89a0*/  @!P1 STG.E.U8 desc[UR36][R4.64], R3 ;  /* 0x0000000304009986 */ /* 0x0003e2000c101124 */
[----:B------:R-:W-:Y:S05]  /*89b0*/  @P0 BRA `(.L_x_33) ;  /* 0x00000000000c0947 */ /* 0x000fea0003800000 */
[----:B------:R-:W2:Y:S02]  /*89c0*/  LDG.E.U8 R16, desc[UR36][R22.64+0x1] ;  /* 0x0000012416107981 */ /* 0x000ea4000c1e1100 */
[----:B--2---:R-:W-:-:S05]  /*89d0*/  PRMT R2, R16, 0x8880, RZ ;  /* 0x0000888010027816 */ /* 0x004fca00000000ff */
[----:B------:R-:W-:-:S07]  /*89e0*/  IMAD R2, R2, R18, RZ ;  /* 0x0000001202027224 */ /* 0x000fce00078e02ff */
.L_x_33:
[----:B------:R-:W-:Y:S05]  /*89f0*/  BSYNC B1 ;  /* 0x0000000000017941 */ /* 0x000fea0003800000 */
.L_x_32:
[----:B-1----:R-:W2:Y:S01]  /*8a00*/  LDL.LU R3, [R1+0x184] ;  /* 0x0001840001037983 */ /* 0x002ea20000300800 */
[C---:B------:R-:W-:Y:S01]  /*8a10*/  SHF.L.U64.HI R225, R12.reuse, 0x3, R13 ;  /* 0x000000030ce17819 */ /* 0x040fe2000001020d */
[----:B------:R-:W-:Y:S01]  /*8a20*/  IMAD.SHL.U32 R224, R12, 0x8, RZ ;  /* 0x000000080ce07824 */ /* 0x000fe200078e00ff */
[----:B------:R-:W-:Y:S03]  /*8a30*/  BSSY B1, `(.L_x_34) ;  /* 0x0000010000017945 */ /* 0x000fe60003800000 */
[----:B------:R-:W-:-:S04]  /*8a40*/  IMAD.WIDE.U32 R20, R223, R12, R224 ;  /* 0x0000000cdf147225 */ /* 0x000fc800078e00e0 */
[----:B------:R-:W-:Y:S01]  /*8a50*/  IMAD.IADD R226, R226, 0x1, R21 ;  /* 0x00000001e2e27824 */ /* 0x000fe200078e0215 */
[----:B------:R-:W-:-:S04]  /*8a60*/  IADD3 R20, P4, P5, R220, R216, R20 ;  /* 0x000000d8dc147210 */ /* 0x000fc80007d9e014 */
[----:B------:R-:W-:Y:S02]  /*8a70*/  IADD3.X R21, R219, R217, R226, P4, P5 ;  /* 0x000000d9db157210 */ /* 0x000fe400027ea4e2 */
[C---:B------:R-:W-:Y:S02]  /*8a80*/  ISETP.LT.OR P4, PT, R0.reuse, 0x9, !P3 ;  /* 0x000000090000780c */ /* 0x040fe40005f81670 */
[----:B------:R-:W-:Y:S01]  /*8a90*/  ISETP.LT.OR P5, PT, R0, 0xa, !P3 ;  /* 0x0000000a0000780c */ /* 0x000fe20005fa1670 */
[----:B--2---:R-:W-:-:S05]  /*8aa0*/  @!P0 IMAD R3, R3, R17, R2 ;  /* 0x0000001103038224 */ /* 0x004fca00078e0202 */
[----:B------:R1:W-:Y:S01]  /*8ab0*/  @!P0 STG.E.U8 desc[UR36][R4.64+0x1], R3 ;  /* 0x0000010304008986 */ /* 0x0003e2000c101124 */
[----:B------:R-:W-:-:S04]  /*8ac0*/  ISETP.GE.AND P0, PT, R222, 0x9, PT ;  /* 0x00000009de00780c */ /* 0x000fc80003f06270 */
[C---:B------:R-:W-:Y:S02]  /*8ad0*/  ISETP.LT.OR P2, PT, R0.reuse, 0x1, !P0 ;  /* 0x000000010000780c */ /* 0x040fe40004741670 */
[----:B------:R-:W-:-:S11]  /*8ae0*/  ISETP.LT.OR P1, PT, R0, 0x2, !P0 ;  /* 0x000000020000780c */ /* 0x000fd60004721670 */
[----:B-1----:R-:W-:Y:S05]  /*8af0*/  @P2 BRA `(.L_x_35) ;  /* 0x00000000000c2947 */ /* 0x002fea0003800000 */
[----:B------:R-:W2:Y:S02]  /*8b00*/  LDG.E.U8 R16, desc[UR36][R20.64] ;  /* 0x0000002414107981 */ /* 0x000ea4000c1e1100 */
[----:B--2---:R-:W-:-:S05]  /*8b10*/  PRMT R2, R16, 0x8880, RZ ;  /* 0x0000888010027816 */ /* 0x004fca00000000ff */
[----:B------:R-:W-:-:S07]  /*8b20*/  IMAD R2, R2, R18, RZ ;  /* 0x0000001202027224 */ /* 0x000fce00078e02ff */
.L_x_35:
[----:B------:R-:W-:Y:S05]  /*8b30*/  BSYNC B1 ;  /* 0x0000000000017941 */ /* 0x000fea0003800000 */
.L_x_34:
[----:B------:R-:W2:Y:S01]  /*8b40*/  LDL.LU R3, [R1+0x188] ;  /* 0x0001880001037983 */ /* 0x000ea20000300800 */
[----:B------:R-:W-:Y:S01]  /*8b50*/  BSSY B1, `(.L_x_36) ;  /* 0x0000007000017945 */ /* 0x000fe20003800000 */
[----:B--2---:R-:W-:-:S05]  /*8b60*/  @!P2 IMAD R3, R3, R17, R2 ;  /* 0x000000110303a224 */ /* 0x004fca00078e0202 */
[----:B------:R1:W-:Y:S01]  /*8b70*/  @!P2 STG.E.U8 desc[UR36][R10.64], R3 ;  /* 0x000000030a00a986 */ /* 0x0003e2000c101124 */
[----:B------:R-:W-:Y:S05]  /*8b80*/  @P1 BRA `(.L_x_37) ;  /* 0x00000000000c1947 */ /* 0x000fea0003800000 */
[----:B------:R-:W2:Y:S02]  /*8b90*/  LDG.E.U8 R16, desc[UR36][R20.64+0x1] ;  /* 0x0000012414107981 */ /* 0x000ea4000c1e1100 */
[----:B--2---:R-:W-:-:S05]  /*8ba0*/  PRMT R2, R16, 0x8880, RZ ;  /* 0x0000888010027816 */ /* 0x004fca00000000ff */
[----:B------:R-:W-:-:S07]  /*8bb0*/  IMAD R2, R2, R18, RZ ;  /* 0x0000001202027224 */ /* 0x000fce00078e02ff */
.L_x_37:
[----:B------:R-:W-:Y:S05]  /*8bc0*/  BSYNC B1 ;  /* 0x0000000000017941 */ /* 0x000fea0003800000 */
.L_x_36:
[----:B-1----:R-:W2:Y:S01]  /*8bd0*/  LDL.LU R3, [R1+0x18c] ;  /* 0x00018c0001037983 */ /* 0x002ea20000300800 */
[----:B------:R-:W-:Y:S01]  /*8be0*/  BSSY B1, `(.L_x_38) ;  /* 0x0000007000017945 */ /* 0x000fe20003800000 */
[----:B--2---:R-:W-:-:S05]  /*8bf0*/  @!P1 IMAD R3, R3, R17, R2 ;  /* 0x0000001103039224 */ /* 0x004fca00078e0202 */
[----:B------:R1:W-:Y:S01]  /*8c00*/  @!P1 STG.E.U8 desc[UR36][R10.64+0x1], R3 ;  /* 0x000001030a009986 */ /* 0x0003e2000c101124 */
[----:B------:R-:W-:Y:S05]  /*8c10*/  @P4 BRA `(.L_x_39) ;  /* 0x00000000000c4947 */ /* 0x000fea0003800000 */
[----:B------:R-:W2:Y:S02]  /*8c20*/  LDG.E.U8 R16, desc[UR36][R22.64+0x8] ;  /* 0x0000082416107981 */ /* 0x000ea4000c1e1100 */
[----:B--2---:R-:W-:-:S05]  /*8c30*/  PRMT R2, R16, 0x8880, RZ ;  /* 0x0000888010027816 */ /* 0x004fca00000000ff */
[----:B------:R-:W-:-:S07]  /*8c40*/  IMAD R2, R2, R18, RZ ;  /* 0x0000001202027224 */ /* 0x000fce00078e02ff */
.L_x_39:
[----:B------:R-:W-:Y:S05]  /*8c50*/  BSYNC B1 ;  /* 0x0000000000017941 */ /* 0x000fea0003800000 */
.L_x_38:
        /* <DEDUP_REMOVED lines=8> */
.L_x_41:
[----:B------:R-:W-:Y:S05]  /*8ce0*/  BSYNC B1 ;  /* 0x0000000000017941 */ /* 0x000fea0003800000 */
.L_x_40:
[----:B-1----:R-:W2:Y:S01]  /*8cf0*/  LDL.LU R3, [R1+0x194] ;  /* 0x0001940001037983 */ /* 0x002ea20000300800 */
[C---:B------:R-:W-:Y:S01]  /*8d00*/  ISETP.LT.OR P1, PT, R0.reuse, 0x9, !P0 ;  /* 0x000000090000780c */ /* 0x040fe20004721670 */
[----:B------:R-:W-:Y:S01]  /*8d10*/  BSSY B1, `(.L_x_42) ;  /* 0x000000a000017945 */ /* 0x000fe20003800000 */
[C---:B------:R-:W-:Y:S02]  /*8d20*/  ISETP.LT.OR P2, PT, R0.reuse, 0xa, !P0 ;  /* 0x0000000a0000780c */ /* 0x040fe40004741670 */
[----:B------:R-:W-:Y:S01]  /*8d30*/  ISETP.LT.OR P4, PT, R0, 0x11, !P3 ;  /* 0x000000110000780c */ /* 0x000fe20005f81670 */
[----:B--2---:R-:W-:-:S05]  /*8d40*/  @!P5 IMAD R3, R3, R17, R2 ;  /* 0x000000110303d224 */ /* 0x004fca00078e0202 */
[----:B------:R1:W-:Y:S01]  /*8d50*/  @!P5 STG.E.U8 desc[UR36][R4.64+0x9], R3 ;  /* 0x000009030400d986 */ /* 0x0003e2000c101124 */
[----:B------:R-:W-:Y:S02]  /*8d60*/  ISETP.LT.OR P5, PT, R0, 0x12, !P3 ;  /* 0x000000120000780c */ /* 0x000fe40005fa1670 */
[----:B------:R-:W-:Y:S11]  /*8d70*/  @P1 BRA `(.L_x_43) ;  /* 0x00000000000c1947 */ /* 0x000ff60003800000 */
[----:B------:R-:W2:Y:S02]  /*8d80*/  LDG.E.U8 R16, desc[UR36][R20.64+0x8] ;  /* 0x0000082414107981 */ /* 0x000ea4000c1e1100 */
[----:B--2---:R-:W-:-:S05]  /*8d90*/  PRMT R2, R16, 0x8880, RZ ;  /* 0x0000888010027816 */ /* 0x004fca00000000ff */
[----:B------:R-:W-:-:S07]  /*8da0*/  IMAD R2, R2, R18, RZ ;  /* 0x0000001202027224 */ /* 0x000fce00078e02ff */
.L_x_43:
[----:B------:R-:W-:Y:S05]  /*8db0*/  BSYNC B1 ;  /* 0x0000000000017941 */ /* 0x000fea0003800000 */
.L_x_42:
        /* <DEDUP_REMOVED lines=8> */
.L_x_45:
[----:B------:R-:W-:Y:S05]  /*8e40*/  BSYNC B1 ;  /* 0x0000000000017941 */ /* 0x000fea0003800000 */
.L_x_44:
        /* <DEDUP_REMOVED lines=8> */
.L_x_47:
[----:B------:R-:W-:Y:S05]  /*8ed0*/  BSYNC B1 ;  /* 0x0000000000017941 */ /* 0x000fea0003800000 */
.L_x_46:
        /* <DEDUP_REMOVED lines=8> */
.L_x_49:
[----:B------:R-:W-:Y:S05]  /*8f60*/  BSYNC B1 ;  /* 0x0000000000017941 */ /* 0x000fea0003800000 */
.L_x_48:
        /* <DEDUP_REMOVED lines=12> */
.L_x_51:
[----:B------:R-:W-:Y:S05]  /*9030*/  BSYNC B1 ;  /* 0x0000000000017941 */ /* 0x000fea0003800000 */
.L_x_50:
        /* <DEDUP_REMOVED lines=8> */
.L_x_53:
[----:B------:R-:W-:Y:S05]  /*90c0*/  BSYNC B1 ;  /* 0x0000000000017941 */ /* 0x000fea0003800000 */
.L_x_52:
        /* <DEDUP_REMOVED lines=8> */
.L_x_55:
[----:B------:R-:W-:Y:S05]  /*9150*/  BSYNC B1 ;  /* 0x0000000000017941 */ /* 0x000fea0003800000 */
.L_x_54:
        /* <DEDUP_REMOVED lines=8> */
.L_x_57:
[----:B------:R-:W-:Y:S05]  /*91e0*/  BSYNC B1 ;  /* 0x0000000000017941 */ /* 0x000fea0003800000 */
.L_x_56:
        /* <DEDUP_REMOVED lines=12> */
.L_x_59:
[----:B------:R-:W-:Y:S05]  /*92b0*/  BSYNC B1 ;  /* 0x0000000000017941 */ /* 0x000fea0003800000 */
.L_x_58:
        /* <DEDUP_REMOVED lines=8> */
.L_x_61:
[----:B------:R-:W-:Y:S05]  /*9340*/  BSYNC B1 ;  /* 0x0000000000017941 */ /* 0x000fea0003800000 */
.L_x_60:
        /* <DEDUP_REMOVED lines=8> */
.L_x_63:
[----:B------:R-:W-:Y:S05]  /*93d0*/  BSYNC B1 ;  /* 0x0000000000017941 */ /* 0x000fea0003800000 */
.L_x_62:
        /* <DEDUP_REMOVED lines=8> */
.L_x_65:
[----:B------:R-:W-:Y:S05]  /*9460*/  BSYNC B1 ;  /* 0x0000000000017941 */ /* 0x000fea0003800000 */
.L_x_64:
        /* <DEDUP_REMOVED lines=12> */
.L_x_67:
[----:B------:R-:W-:Y:S05]  /*9530*/  BSYNC B1 ;  /* 0x0000000000017941 */ /* 0x000fea0003800000 */
.L_x_66:
        /* <DEDUP_REMOVED lines=8> */
.L_x_69:
[----:B------:R-:W-:Y:S05]  /*95c0*/  BSYNC B1 ;  /* 0x0000000000017941 */ /* 0x000fea0003800000 */
.L_x_68:
        /* <DEDUP_REMOVED lines=8> */
.L_x_71:
[----:B------:R-:W-:Y:S05]  /*9650*/  BSYNC B1 ;  /* 0x0000000000017941 */ /* 0x000fea0003800000 */
.L_x_70:
        /* <DEDUP_REMOVED lines=8> */
.L_x_73:
[----:B------:R-:W-:Y:S05]  /*96e0*/  BSYNC B1 ;  /* 0x0000000000017941 */ /* 0x000fea0003800000 */
.L_x_72:
        /* <DEDUP_REMOVED lines=12> */
.L_x_75:
[----:B------:R-:W-:Y:S05]  /*97b0*/  BSYNC B1 ;  /* 0x0000000000017941 */ /* 0x000fea0003800000 */
.L_x_74:
        /* <DEDUP_REMOVED lines=8> */
.L_x_77:
[----:B------:R-:W-:Y:S05]  /*9840*/  BSYNC B1 ;  /* 0x0000000000017941 */ /* 0x000fea0003800000 */
.L_x_76:
        /* <DEDUP_REMOVED lines=8> */
.L_x_79:
[----:B------:R-:W-:Y:S05]  /*98d0*/  BSYNC B1 ;  /* 0x0000000000017941 */ /* 0x000fea0003800000 */
.L_x_78:
        /* <DEDUP_REMOVED lines=8> */
.L_x_81:
[----:B------:R-:W-:Y:S05]  /*9960*/  BSYNC B1 ;  /* 0x0000000000017941 */ /* 0x000fea0003800000 */
.L_x_80:
        /* <DEDUP_REMOVED lines=12> */
.L_x_83:
[----:B------:R-:W-:Y:S05]  /*9a30*/  BSYNC B1 ;  /* 0x0000000000017941 */ /* 0x000fea0003800000 */
.L_x_82:
        /* <DEDUP_REMOVED lines=8> */
.L_x_85:
[----:B------:R-:W-:Y:S05]  /*9ac0*/  BSYNC B1 ;  /* 0x0000000000017941 */ /* 0x000fea0003800000 */
.L_x_84:
        /* <DEDUP_REMOVED lines=8> */
.L_x_87:
[----:B------:R-:W-:Y:S05]  /*9b50*/  BSYNC B1 ;  /* 0x0000000000017941 */ /* 0x000fea0003800000 */
.L_x_86:
        /* <DEDUP_REMOVED lines=8> */
.L_x_89:
[----:B------:R-:W-:Y:S05]  /*9be0*/  BSYNC B1 ;  /* 0x0000000000017941 */ /* 0x000fea0003800000 */
.L_x_88:
        /* <DEDUP_REMOVED lines=12> */
.L_x_91:
[----:B------:R-:W-:Y:S05]  /*9cb0*/  BSYNC B1 ;  /* 0x0000000000017941 */ /* 0x000fea0003800000 */
.L_x_90:
        /* <DEDUP_REMOVED lines=8> */
.L_x_93:
[----:B------:R-:W-:Y:S05]  /*9d40*/  BSYNC B1 ;  /* 0x0000000000017941 */ /* 0x000fea0003800000 */
.L_x_92:
        /* <DEDUP_REMOVED lines=8> */
.L_x_95:
[----:B------:R-:W-:Y:S05]  /*9dd0*/  BSYNC B1 ;  /* 0x0000000000017941 */ /* 0x000fea0003800000 */
.L_x_94:
        /* <DEDUP_REMOVED lines=8> */
.L_x_97:
[----:B------:R-:W-:Y:S05]  /*9e60*/  BSYNC B1 ;  /* 0x0000000000017941 */ /* 0x000fea0003800000 */
.L_x_96:
        /* <DEDUP_REMOVED lines=12> */
.L_x_99:
[----:B------:R-:W-:Y:S05]  /*9f30*/  BSYNC B1 ;  /* 0x0000000000017941 */ /* 0x000fea0003800000 */
.L_x_98:
        /* <DEDUP_REMOVED lines=8> */
.L_x_101:
[----:B------:R-:W-:Y:S05]  /*9fc0*/  BSYNC B1 ;  /* 0x0000000000017941 */ /* 0x000fea0003800000 */
.L_x_100:
        /* <DEDUP_REMOVED lines=8> */
.L_x_103:
[----:B------:R-:W-:Y:S05]  /*a050*/  BSYNC B1 ;  /* 0x0000000000017941 */ /* 0x000fea0003800000 */
.L_x_102:
        /* <DEDUP_REMOVED lines=8> */
.L_x_105:
[----:B------:R-:W-:Y:S05]  /*a0e0*/  BSYNC B1 ;  /* 0x0000000000017941 */ /* 0x000fea0003800000 */
.L_x_104:
        /* <DEDUP_REMOVED lines=12> */
.L_x_107:
[----:B------:R-:W-:Y:S05]  /*a1b0*/  BSYNC B1 ;  /* 0x0000000000017941 */ /* 0x000fea0003800000 */
.L_x_106:
        /* <DEDUP_REMOVED lines=8> */
.L_x_109:
[----:B------:R-:W-:Y:S05]  /*a240*/  BSYNC B1 ;  /* 0x0000000000017941 */ /* 0x000fea0003800000 */
.L_x_108:
        /* <DEDUP_REMOVED lines=8> */
.L_x_111:
[----:B------:R-:W-:Y:S05]  /*a2d0*/  BSYNC B1 ;  /* 0x0000000000017941 */ /* 0x000fea0003800000 */
.L_x_110:
        /* <DEDUP_REMOVED lines=8> */
.L_x_113:
[----:B------:R-:W-:Y:S05]  /*a360*/  BSYNC B1 ;  /* 0x0000000000017941 */ /* 0x000fea0003800000 */
.L_x_112:
        /* <DEDUP_REMOVED lines=12> */
.L_x_115:
[----:B------:R-:W-:Y:S05]  /*a430*/  BSYNC B1 ;  /* 0x0000000000017941 */ /* 0x000fea0003800000 */
.L_x_114:
        /* <DEDUP_REMOVED lines=8> */
.L_x_117:
[----:B------:R-:W-:Y:S05]  /*a4c0*/  BSYNC B1 ;  /* 0x0000000000017941 */ /* 0x000fea0003800000 */
.L_x_116:
        /* <DEDUP_REMOVED lines=8> */
.L_x_119:
[----:B------:R-:W-:Y:S05]  /*a550*/  BSYNC B1 ;  /* 0x0000000000017941 */ /* 0x000fea0003800000 */
.L_x_118:
        /* <DEDUP_REMOVED lines=8> */
.L_x_121:
[----:B------:R-:W-:Y:S05]  /*a5e0*/  BSYNC B1 ;  /* 0x0000000000017941 */ /* 0x000fea0003800000 */
.L_x_120:
        /* <DEDUP_REMOVED lines=12> */
.L_x_123:
[----:B------:R-:W-:Y:S05]  /*a6b0*/  BSYNC B1 ;  /* 0x0000000000017941 */ /* 0x000fea0003800000 */
.L_x_122:
        /* <DEDUP_REMOVED lines=8> */
.L_x_125:
[----:B------:R-:W-:Y:S05]  /*a740*/  BSYNC B1 ;  /* 0x0000000000017941 */ /* 0x000fea0003800000 */
.L_x_124:
        /* <DEDUP_REMOVED lines=8> */
.L_x_127:
[----:B------:R-:W-:Y:S05]  /*a7d0*/  BSYNC B1 ;  /* 0x0000000000017941 */ /* 0x000fea0003800000 */
.L_x_126:
        /* <DEDUP_REMOVED lines=8> */
.L_x_129:
[----:B------:R-:W-:Y:S05]  /*a860*/  BSYNC B1 ;  /* 0x0000000000017941 */ /* 0x000fea0003800000 */
.L_x_128:
        /* <DEDUP_REMOVED lines=12> */
.L_x_131:
[----:B------:R-:W-:Y:S05]  /*a930*/  BSYNC B1 ;  /* 0x0000000000017941 */ /* 0x000fea0003800000 */
.L_x_130:
        /* <DEDUP_REMOVED lines=8> */
.L_x_133:
[----:B------:R-:W-:Y:S05]  /*a9c0*/  BSYNC B1 ;  /* 0x0000000000017941 */ /* 0x000fea0003800000 */
.L_x_132:
        /* <DEDUP_REMOVED lines=8> */
.L_x_135:
[----:B------:R-:W-:Y:S05]  /*aa50*/  BSYNC B1 ;  /* 0x0000000000017941 */ /* 0x000fea0003800000 */
.L_x_134:
        /* <DEDUP_REMOVED lines=8> */
.L_x_137:
[----:B------:R-:W-:Y:S05]  /*aae0*/  BSYNC B1 ;  /* 0x0000000000017941 */ /* 0x000fea0003800000 */
.L_x_136:
        /* <DEDUP_REMOVED lines=12> */
.L_x_139:
[----:B------:R-:W-:Y:S05]  /*abb0*/  BSYNC B1 ;  /* 0x0000000000017941 */ /* 0x000fea0003800000 */
.L_x_138:
        /* <DEDUP_REMOVED lines=8> */
.L_x_141:
[----:B------:R-:W-:Y:S05]  /*ac40*/  BSYNC B1 ;  /* 0x0000000000017941 */ /* 0x000fea0003800000 */
.L_x_140:
        /* <DEDUP_REMOVED lines=8> */
.L_x_143:
[----:B------:R-:W-:Y:S05]  /*acd0*/  BSYNC B1 ;  /* 0x0000000000017941 */ /* 0x000fea0003800000 */
.L_x_142:
        /* <DEDUP_REMOVED lines=8> */
.L_x_145:
[----:B------:R-:W-:Y:S05]  /*ad60*/  BSYNC B1 ;  /* 0x0000000000017941 */ /* 0x000fea0003800000 */
.L_x_144:
        /* <DEDUP_REMOVED lines=12> */
.L_x_147:
[----:B------:R-:W-:Y:S05]  /*ae30*/  BSYNC B1 ;  /* 0x0000000000017941 */ /* 0x000fea0003800000 */
.L_x_146:
        /* <DEDUP_REMOVED lines=8> */
.L_x_149:
[----:B------:R-:W-:Y:S05]  /*aec0*/  BSYNC B1 ;  /* 0x0000000000017941 */ /* 0x000fea0003800000 */
.L_x_148:
        /* <DEDUP_REMOVED lines=8> */
.L_x_151:
[----:B------:R-:W-:Y:S05]  /*af50*/  BSYNC B1 ;  /* 0x0000000000017941 */ /* 0x000fea0003800000 */
.L_x_150:
        /* <DEDUP_REMOVED lines=8> */
.L_x_153:
[----:B------:R-:W-:Y:S05]  /*afe0*/  BSYNC B1 ;  /* 0x0000000000017941 */ /* 0x000fea0003800000 */
.L_x_152:
        /* <DEDUP_REMOVED lines=12> */
.L_x_155:
[----:B------:R-:W-:Y:S05]  /*b0b0*/  BSYNC B1 ;  /* 0x0000000000017941 */ /* 0x000fea0003800000 */
.L_x_154:
        /* <DEDUP_REMOVED lines=8> */
.L_x_157:
[----:B------:R-:W-:Y:S05]  /*b140*/  BSYNC B1 ;  /* 0x0000000000017941 */ /* 0x000fea0003800000 */
.L_x_156:
        /* <DEDUP_REMOVED lines=8> */
.L_x_159:
[----:B------:R-:W-:Y:S05]  /*b1d0*/  BSYNC B1 ;  /* 0x0000000000017941 */ /* 0x000fea0003800000 */
.L_x_158:
        /* <DEDUP_REMOVED lines=8> */
.L_x_161:
[----:B------:R-:W-:Y:S05]  /*b260*/  BSYNC B1 ;  /* 0x0000000000017941 */ /* 0x000fea0003800000 */
.L_x_160:
        /* <DEDUP_REMOVED lines=12> */
.L_x_163:
[----:B------:R-:W-:Y:S05]  /*b330*/  BSYNC B1 ;  /* 0x0000000000017941 */ /* 0x000fea0003800000 */
.L_x_162:
        /* <DEDUP_REMOVED lines=8> */
.L_x_165:
[----:B------:R-:W-:Y:S05]  /*b3c0*/  BSYNC B1 ;  /* 0x0000000000017941 */ /* 0x000fea0003800000 */
.L_x_164:
        /* <DEDUP_REMOVED lines=8> */
.L_x_167:
[----:B------:R-:W-:Y:S05]  /*b450*/  BSYNC B1 ;  /* 0x0000000000017941 */ /* 0x000fea0003800000 */
.L_x_166:
        /* <DEDUP_REMOVED lines=8> */
.L_x_169:
[----:B------:R-:W-:Y:S05]  /*b4e0*/  BSYNC B1 ;  /* 0x0000000000017941 */ /* 0x000fea0003800000 */
.L_x_168:
        /* <DEDUP_REMOVED lines=12> */
.L_x_171:
[----:B------:R-:W-:Y:S05]  /*b5b0*/  BSYNC B1 ;  /* 0x0000000000017941 */ /* 0x000fea0003800000 */
.L_x_170:
        /* <DEDUP_REMOVED lines=8> */
.L_x_173:
[----:B------:R-:W-:Y:S05]  /*b640*/  BSYNC B1 ;  /* 0x0000000000017941 */ /* 0x000fea0003800000 */
.L_x_172:
        /* <DEDUP_REMOVED lines=8> */
.L_x_175:
[----:B------:R-:W-:Y:S05]  /*b6d0*/  BSYNC B1 ;  /* 0x0000000000017941 */ /* 0x000fea0003800000 */
.L_x_174:
        /* <DEDUP_REMOVED lines=8> */
.L_x_177:
[----:B------:R-:W-:Y:S05]  /*b760*/  BSYNC B1 ;  /* 0x0000000000017941 */ /* 0x000fea0003800000 */
.L_x_176:
        /* <DEDUP_REMOVED lines=12> */
.L_x_179:
[----:B------:R-:W-:Y:S05]  /*b830*/  BSYNC B1 ;  /* 0x0000000000017941 */ /* 0x000fea0003800000 */
.L_x_178:
        /* <DEDUP_REMOVED lines=8> */
.L_x_181:
[----:B------:R-:W-:Y:S05]  /*b8c0*/  BSYNC B1 ;  /* 0x0000000000017941 */ /* 0x000fea0003800000 */
.L_x_180:
        /* <DEDUP_REMOVED lines=8> */
.L_x_183:
[----:B------:R-:W-:Y:S05]  /*b950*/  BSYNC B1 ;  /* 0x0000000000017941 */ /* 0x000fea0003800000 */
.L_x_182:
        /* <DEDUP_REMOVED lines=8> */
.L_x_185:
[----:B------:R-:W-:Y:S05]  /*b9e0*/  BSYNC B1 ;  /* 0x0000000000017941 */ /* 0x000fea0003800000 */
.L_x_184:
        /* <DEDUP_REMOVED lines=12> */
.L_x_187:
[----:B------:R-:W-:Y:S05]  /*bab0*/  BSYNC B1 ;  /* 0x0000000000017941 */ /* 0x000fea0003800000 */
.L_x_186:
        /* <DEDUP_REMOVED lines=8> */
.L_x_189:
[----:B------:R-:W-:Y:S05]  /*bb40*/  BSYNC B1 ;  /* 0x0000000000017941 */ /* 0x000fea0003800000 */
.L_x_188:
        /* <DEDUP_REMOVED lines=8> */
.L_x_191:
[----:B------:R-:W-:Y:S05]  /*bbd0*/  BSYNC B1 ;  /* 0x0000000000017941 */ /* 0x000fea0003800000 */
.L_x_190:
        /* <DEDUP_REMOVED lines=8> */
.L_x_193:
[----:B------:R-:W-:Y:S05]  /*bc60*/  BSYNC B1 ;  /* 0x0000000000017941 */ /* 0x000fea0003800000 */
.L_x_192:
        /* <DEDUP_REMOVED lines=12> */
.L_x_195:
[----:B------:R-:W-:Y:S05]  /*bd30*/  BSYNC B1 ;  /* 0x0000000000017941 */ /* 0x000fea0003800000 */
.L_x_194:
        /* <DEDUP_REMOVED lines=8> */
.L_x_197:
[----:B------:R-:W-:Y:S05]  /*bdc0*/  BSYNC B1 ;  /* 0x0000000000017941 */ /* 0x000fea0003800000 */
.L_x_196:
        /* <DEDUP_REMOVED lines=8> */
.L_x_199:
[----:B------:R-:W-:Y:S05]  /*be50*/  BSYNC B1 ;  /* 0x0000000000017941 */ /* 0x000fea0003800000 */
.L_x_198:
        /* <DEDUP_REMOVED lines=8> */
.L_x_201:
[----:B------:R-:W-:Y:S05]  /*bee0*/  BSYNC B1 ;  /* 0x0000000000017941 */ /* 0x000fea0003800000 */
.L_x_200:
        /* <DEDUP_REMOVED lines=12> */
.L_x_203:
[----:B------:R-:W-:Y:S05]  /*bfb0*/  BSYNC B1 ;  /* 0x0000000000017941 */ /* 0x000fea0003800000 */
.L_x_202:
        /* <DEDUP_REMOVED lines=8> */
.L_x_205:
[----:B------:R-:W-:Y:S05]  /*c040*/  BSYNC B1 ;  /* 0x0000000000017941 */ /* 0x000fea0003800000 */
.L_x_204:
        /* <DEDUP_REMOVED lines=8> */
.L_x_207:
[----:B------:R-:W-:Y:S05]  /*c0d0*/  BSYNC B1 ;  /* 0x0000000000017941 */ /* 0x000fea0003800000 */
.L_x_206:
        /* <DEDUP_REMOVED lines=8> */
.L_x_209:
[----:B------:R-:W-:Y:S05]  /*c160*/  BSYNC B1 ;  /* 0x0000000000017941 */ /* 0x000fea0003800000 */
.L_x_208:
[----:B-1----:R-:W2:Y:S01]  /*c170*/  LDL.LU R3, [R1+0x2e4] ;  /* 0x0002e40001037983 */ /* 0x002ea20000300800 */
[C---:B------:R-:W-:Y:S01]  /*c180*/  ISETP.LT.OR P2, PT, R0.reuse, 0xb1, !P0 ;  /* 0x000000b10000780c */ /* 0x040fe20004741670 */
[----:B------:R-:W-:Y:S01]  /*c190*/  BSSY B1, `(.L_x_210) ;  /* 0x000000a000017945 */ /* 0x000fe20003800000 */
[----:B------:R-:W-:Y:S02]  /*c1a0*/  IADD3 R223, P4, R223, 0x80, RZ ;  /* 0x00000080dfdf7810 */ /* 0x000fe40007f9e0ff */
        /* <DEDUP_REMOVED lines=8> */
.L_x_211:
[----:B------:R-:W-:Y:S05]  /*c230*/  BSYNC B1 ;  /* 0x0000000000017941 */ /* 0x000fea0003800000 */
.L_x_210:
        /* <DEDUP_REMOVED lines=8> */
.L_x_213:
[----:B------:R-:W-:Y:S05]  /*c2c0*/  BSYNC B1 ;  /* 0x0000000000017941 */ /* 0x000fea0003800000 */
.L_x_212:
        /* <DEDUP_REMOVED lines=8> */
.L_x_215:
[----:B------:R-:W-:Y:S05]  /*c350*/  BSYNC B1 ;  /* 0x0000000000017941 */ /* 0x000fea0003800000 */
.L_x_214:
[----:B-1----:R-:W2:Y:S01]  /*c360*/  LDL.LU R3, [R1+0x2f0] ;  /* 0x0002f00001037983 */ /* 0x002ea20000300800 */
[C---:B------:R-:W-:Y:S01]  /*c370*/  ISETP.LT.OR P1, PT, R0.reuse, 0xba, !P3 ;  /* 0x000000ba0000780c */ /* 0x040fe20005f21670 */
[----:B------:R-:W-:Y:S01]  /*c380*/  IMAD.WIDE.U32 R226, R223, R12, R218 ;  /* 0x0000000cdfe27225 */ /* 0x000fe200078e00da */
[----:B------:R-:W-:Y:S01]  /*c390*/  BSSY B1, `(.L_x_216) ;  /* 0x000000b000017945 */ /* 0x000fe20003800000 */
[----:B------:R-:W-:Y:S02]  /*c3a0*/  IADD3.X R229, RZ, R15, RZ, P4, !PT ;  /* 0x0000000fffe57210 */ /* 0x000fe400027fe4ff */
[----:B------:R-:W-:Y:S02]  /*c3b0*/  ISETP.LT.OR P2, PT, R0, 0xba, !P0 ;  /* 0x000000ba0000780c */ /* 0x000fe40004741670 */
[----:B------:R-:W-:Y:S01]  /*c3c0*/  IADD3 R14, P4, R226, R216, RZ ;  /* 0x000000d8e20e7210 */ /* 0x000fe20007f9e0ff */
[----:B--2---:R-:W-:-:S05]  /*c3d0*/  @!P5 IMAD R3, R3, R17, R2 ;  /* 0x000000110303d224 */ /* 0x004fca00078e0202 */
[----:B------:R1:W-:Y:S01]  /*c3e0*/  @!P5 STG.E.U8 desc[UR36][R4.64+0xb8], R3 ;  /* 0x0000b8030400d986 */ /* 0x0003e2000c101124 */
[----:B------:R-:W-:Y:S01]  /*c3f0*/  ISETP.LT.OR P5, PT, R0, 0xb9, !P0 ;  /* 0x000000b90000780c */ /* 0x000fe200047a1670 */
[----:B------:R-:W-:-:S12]  /*c400*/  @P1 BRA `(.L_x_217) ;  /* 0x00000000000c1947 */ /* 0x000fd80003800000 */
[----:B------:R-:W2:Y:S02]  /*c410*/  LDG.E.U8 R16, desc[UR36][R22.64+0xb9] ;  /* 0x0000b92416107981 */ /* 0x000ea4000c1e1100 */
[----:B--2---:R-:W-:-:S05]  /*c420*/  PRMT R2, R16, 0x8880, RZ ;  /* 0x0000888010027816 */ /* 0x004fca00000000ff */
[----:B------:R-:W-:-:S07]  /*c430*/  IMAD R2, R2, R18, RZ ;  /* 0x0000001202027224 */ /* 0x000fce00078e02ff */
.L_x_217:
[----:B------:R-:W-:Y:S05]  /*c440*/  BSYNC B1 ;  /* 0x0000000000017941 */ /* 0x000fea0003800000 */
.L_x_216:
[----:B-1----:R-:W2:Y:S01]  /*c450*/  LDL.LU R3, [R1+0x2f4] ;  /* 0x0002f40001037983 */ /* 0x002ea20000300800 */
[----:B------:R-:W-:Y:S01]  /*c460*/  BSSY B1, `(.L_x_218) ;  /* 0x0000008000017945 */ /* 0x000fe20003800000 */
[----:B------:R-:W-:Y:S02]  /*c470*/  IMAD R229, R229, R12, RZ ;  /* 0x0000000ce5e57224 */ /* 0x000fe400078e02ff */
[----:B--2---:R-:W-:-:S05]  /*c480*/  @!P1 IMAD R3, R3, R17, R2 ;  /* 0x0000001103039224 */ /* 0x004fca00078e0202 */
[----:B------:R1:W-:Y:S01]  /*c490*/  @!P1 STG.E.U8 desc[UR36][R4.64+0xb9], R3 ;  /* 0x0000b90304009986 */ /* 0x0003e2000c101124 */
[----:B------:R-:W-:Y:S05]  /*c4a0*/  @P5 BRA `(.L_x_219) ;  /* 0x00000000000c5947 */ /* 0x000fea0003800000 */
[----:B------:R-:W2:Y:S02]  /*c4b0*/  LDG.E.U8 R16, desc[UR36][R20.64+0xb8] ;  /* 0x0000b82414107981 */ /* 0x000ea4000c1e1100 */
[----:B--2---:R-:W-:-:S05]  /*c4c0*/  PRMT R2, R16, 0x8880, RZ ;  /* 0x0000888010027816 */ /* 0x004fca00000000ff */
[----:B------:R-:W-:-:S07]  /*c4d0*/  IMAD R2, R2, R18, RZ ;  /* 0x0000001202027224 */ /* 0x000fce00078e02ff */
.L_x_219:
[----:B------:R-:W-:Y:S05]  /*c4e0*/  BSYNC B1 ;  /* 0x0000000000017941 */ /* 0x000fea0003800000 */
.L_x_218:
[----:B-1----:R-:W2:Y:S01]  /*c4f0*/  LDL.LU R3, [R1+0x2f8] ;  /* 0x0002f80001037983 */ /* 0x002ea20000300800 */
[----:B------:R-:W-:Y:S01]  /*c500*/  BSSY B1, `(.L_x_220) ;  /* 0x0000008000017945 */ /* 0x000fe20003800000 */
[----:B--2---:R-:W-:Y:S02]  /*c510*/  @!P5 IMAD R228, R3, R17, R2 ;  /* 0x0000001103e4d224 */ /* 0x004fe400078e0202 */
[----:B------:R-:W-:-:S03]  /*c520*/  IMAD R3, R223, R13, R229 ;  /* 0x0000000ddf037224 */ /* 0x000fc600078e02e5 */
[----:B------:R1:W-:Y:S01]  /*c530*/  @!P5 STG.E.U8 desc[UR36][R10.64+0xb8], R228 ;  /* 0x0000b8e40a00d986 */ /* 0x0003e2000c101124 */
[----:B------:R-:W-:Y:S05]  /*c540*/  @P2 BRA `(.L_x_221) ;  /* 0x00000000000c2947 */ /* 0x000fea0003800000 */
[----:B------:R-:W2:Y:S02]  /*c550*/  LDG.E.U8 R16, desc[UR36][R20.64+0xb9] ;  /* 0x0000b92414107981 */ /* 0x000ea4000c1e1100 */
[----:B--2---:R-:W-:-:S05]  /*c560*/  PRMT R2, R16, 0x8880, RZ ;  /* 0x0000888010027816 */ /* 0x004fca00000000ff */
[----:B------:R-:W-:-:S07]  /*c570*/  IMAD R2, R2, R18, RZ ;  /* 0x0000001202027224 */ /* 0x000fce00078e02ff */
.L_x_221:
[----:B------:R-:W-:Y:S05]  /*c580*/  BSYNC B1 ;  /* 0x0000000000017941 */ /* 0x000fea0003800000 */
.L_x_220:
[----:B------:R-:W2:Y:S01]  /*c590*/  LDL.LU R13, [R1+0x2fc] ;  /* 0x0002fc00010d7983 */ /* 0x000ea20000300800 */
[----:B------:R-:W-:Y:S01]  /*c5a0*/  ISETP.GE.AND P1, PT, R222, 0x81, PT ;  /* 0x00000081de00780c */ /* 0x000fe20003f26270 */
[----:B------:R-:W-:Y:S01]  /*c5b0*/  BSSY B1, `(.L_x_222) ;  /* 0x000000c000017945 */ /* 0x000fe20003800000 */
[----:B------:R-:W-:Y:S02]  /*c5c0*/  IADD3.X R15, R217, R227, R3, P4, !PT ;  /* 0x000000e3d90f7210 */ /* 0x000fe400027fe403 */
[----:B------:R-:W-:Y:S01]  /*c5d0*/  ISETP.LT.OR P4, PT, R0, 0x1, !P1 ;  /* 0x000000010000780c */ /* 0x000fe20004f81670 */
[----:B--2---:R-:W-:Y:S02]  /*c5e0*/  @!P2 IMAD R221, R13, R17, R2 ;  /* 0x000000110ddda224 */ /* 0x004fe400078e0202 */
[----:B------:R-:W-:-:S03]  /*c5f0*/  IMAD.WIDE.U32 R12, R223, R12, R224 ;  /* 0x0000000cdf0c7225 */ /* 0x000fc600078e00e0 */
[----:B------:R2:W-:Y:S01]  /*c600*/  @!P2 STG.E.U8 desc[UR36][R10.64+0xb9], R221 ;  /* 0x0000b9dd0a00a986 */ /* 0x0005e2000c101124 */
[----:B------:R-:W-:Y:S01]  /*c610*/  IADD3 R12, P2, P5, R220, R216, R12 ;  /* 0x000000d8dc0c7210 */ /* 0x000fe20007d5e00c */
[----:B------:R-:W-:-:S05]  /*c620*/  IMAD.IADD R216, R3, 0x1, R13 ;  /* 0x0000000103d87824 */ /* 0x000fca00078e020d */
[----:B------:R-:W-:Y:S07]  /*c630*/  @P4 BRA `(.L_x_223) ;  /* 0x00000000000c4947 */ /* 0x000fee0003800000 */
[----:B------:R-:W3:Y:S02]  /*c640*/  LDG.E.U8 R16, desc[UR36][R14.64] ;  /* 0x000000240e107981 */ /* 0x000ee4000c1e1100 */
[----:B---3--:R-:W-:-:S05]  /*c650*/  PRMT R2, R16, 0x8880, RZ ;  /* 0x0000888010027816 */ /* 0x008fca00000000ff */
[----:B------:R-:W-:-:S07]  /*c660*/  IMAD R2, R2, R18, RZ ;  /* 0x0000001202027224 */ /* 0x000fce00078e02ff */
.L_x_223:
[----:B------:R-:W-:Y:S05]  /*c670*/  BSYNC B1 ;  /* 0x0000000000017941 */ /* 0x000fea0003800000 */
.L_x_222:
[----:B------:R-:W3:Y:S01]  /*c680*/  LDL.LU R3, [R1] ;  /* 0x0000000001037983 */ /* 0x000ee20000300800 */
[----:B------:R-:W-:Y:S01]  /*c690*/  IADD3.X R13, R219, R217, R216, P2, P5 ;  /* 0x000000d9db0d7210 */ /* 0x000fe200017ea4d8 */
[----:B------:R-:W-:Y:S01]  /*c6a0*/  BSSY B1, `(.L_x_224) ;  /* 0x000000a000017945 */ /* 0x000fe20003800000 */
[----:B------:R-:W-:-:S04]  /*c6b0*/  ISETP.GE.AND P2, PT, R222, 0x89, PT ;  /* 0x00000089de00780c */ /* 0x000fc80003f46270 */
[----:B------:R-:W-:Y:S01]  /*c6c0*/  ISETP.LT.OR P5, PT, R0, 0x1, !P2 ;  /* 0x000000010000780c */ /* 0x000fe200057a1670 */
[----:B---3--:R-:W-:-:S05]  /*c6d0*/  @!P4 IMAD R3, R3, R17, R2 ;  /* 0x000000110303c224 */ /* 0x008fca00078e0202 */
[----:B------:R3:W-:Y:S01]  /*c6e0*/  @!P4 STG.E.U8 desc[UR36][R6.64], R3 ;  /* 0x000000030600c986 */ /* 0x0007e2000c101124 */
[----:B------:R-:W-:-:S13]  /*c6f0*/  ISETP.LT.OR P4, PT, R0, 0x2, !P1 ;  /* 0x000000020000780c */ /* 0x000fda0004f81670 */
[----:B---3--:R-:W-:Y:S05]  /*c700*/  @P4 BRA `(.L_x_225) ;  /* 0x00000000000c4947 */ /* 0x008fea0003800000 */
[----:B------:R-:W3:Y:S02]  /*c710*/  LDG.E.U8 R16, desc[UR36][R14.64+0x1] ;  /* 0x000001240e107981 */ /* 0x000ee4000c1e1100 */
[----:B---3--:R-:W-:-:S05]  /*c720*/  PRMT R2, R16, 0x8880, RZ ;  /* 0x0000888010027816 */ /* 0x008fca00000000ff */
[----:B------:R-:W-:-:S07]  /*c730*/  IMAD R2, R2, R18, RZ ;  /* 0x0000001202027224 */ /* 0x000fce00078e02ff */
.L_x_225:
[----:B------:R-:W-:Y:S05]  /*c740*/  BSYNC B1 ;  /* 0x0000000000017941 */ /* 0x000fea0003800000 */
.L_x_224:
[----:B------:R-:W3:Y:S01]  /*c750*/  LDL.LU R3, [R1+0x4] ;  /* 0x0000040001037983 */ /* 0x000ee20000300800 */
[----:B------:R-:W-:Y:S01]  /*c760*/  BSSY B1, `(.L_x_226) ;  /* 0x0000007000017945 */ /* 0x000fe20003800000 */
[----:B---3--:R-:W-:-:S05]  /*c770*/  @!P4 IMAD R3, R3, R17, R2 ;  /* 0x000000110303c224 */ /* 0x008fca00078e0202 */
[----:B------:R3:W-:Y:S01]  /*c780*/  @!P4 STG.E.U8 desc[UR36][R6.64+0x1], R3 ;  /* 0x000001030600c986 */ /* 0x0007e2000c101124 */
[----:B------:R-:W-:Y:S05]  /*c790*/  @P5 BRA `(.L_x_227) ;  /* 0x00000000000c5947 */ /* 0x000fea0003800000 */
[----:B------:R-:W4:Y:S02]  /*c7a0*/  LDG.E.U8 R16, desc[UR36][R12.64] ;  /* 0x000000240c107981 */ /* 0x000f24000c1e1100 */
[----:B----4-:R-:W-:-:S05]  /*c7b0*/  PRMT R2, R16, 0x8880, RZ ;  /* 0x0000888010027816 */ /* 0x010fca00000000ff */
[----:B------:R-:W-:-:S07]  /*c7c0*/  IMAD R2, R2, R18, RZ ;  /* 0x0000001202027224 */ /* 0x000fce00078e02ff */
.L_x_227:
[----:B------:R-:W-:Y:S05]  /*c7d0*/  BSYNC B1 ;  /* 0x0000000000017941 */ /* 0x000fea0003800000 */
.L_x_226:
[----:B---3--:R-:W3:Y:S01]  /*c7e0*/  LDL.LU R3, [R1+0x8] ;  /* 0x0000080001037983 */ /* 0x008ee20000300800 */
[----:B------:R-:W-:Y:S01]  /*c7f0*/  ISETP.LT.OR P4, PT, R0, 0x2, !P2 ;  /* 0x000000020000780c */ /* 0x000fe20005781670 */
[----:B------:R-:W-:Y:S01]  /*c800*/  BSSY B1, `(.L_x_228) ;  /* 0x0000008000017945 */ /* 0x000fe20003800000 */
[----:B---3--:R-:W-:-:S05]  /*c810*/  @!P5 IMAD R3, R3, R17, R2 ;  /* 0x000000110303d224 */ /* 0x008fca00078e0202 */
[----:B------:R3:W-:Y:S01]  /*c820*/  @!P5 STG.E.U8 desc[UR36][R8.64], R3 ;  /* 0x000000030800d986 */ /* 0x0007e2000c101124 */
[----:B------:R-:W-:-:S05]  /*c830*/  ISETP.LT.OR P5, PT, R0, 0x9, !P1 ;  /* 0x000000090000780c */ /* 0x000fca0004fa1670 */
[----:B------:R-:W-:Y:S08]  /*c840*/  @P4 BRA `(.L_x_229) ;  /* 0x00000000000c4947 */ /* 0x000ff00003800000 */
[----:B------:R-:W4:Y:S02]  /*c850*/  LDG.E.U8 R16, desc[UR36][R12.64+0x1] ;  /* 0x000001240c107981 */ /* 0x000f24000c1e1100 */
[----:B----4-:R-:W-:-:S05]  /*c860*/  PRMT R2, R16, 0x8880, RZ ;  /* 0x0000888010027816 */ /* 0x010fca00000000ff */
[----:B------:R-:W-:-:S07]  /*c870*/  IMAD R2, R2, R18, RZ ;  /* 0x0000001202027224 */ /* 0x000fce00078e02ff */
.L_x_229:
[----:B------:R-:W-:Y:S05]  /*c880*/  BSYNC B1 ;  /* 0x0000000000017941 */ /* 0x000fea0003800000 */
.L_x_228:
[----:B---3--:R-:W3:Y:S01]  /*c890*/  LDL.LU R3, [R1+0xc] ;  /* 0x00000c0001037983 */ /* 0x008ee20000300800 */
[----:B------:R-:W-:Y:S01]  /*c8a0*/  BSSY B1, `(.L_x_230) ;  /* 0x0000007000017945 */ /* 0x000fe20003800000 */
[----:B---3--:R-:W-:-:S05]  /*c8b0*/  @!P4 IMAD R3, R3, R17, R2 ;  /* 0x000000110303c224 */ /* 0x008fca00078e0202 */
[----:B------:R3:W-:Y:S01]  /*c8c0*/  @!P4 STG.E.U8 desc[UR36][R8.64+0x1], R3 ;  /* 0x000001030800c986 */ /* 0x0007e2000c101124 */
[----:B------:R-:W-:Y:S05]  /*c8d0*/  @P5 BRA `(.L_x_231) ;  /* 0x00000000000c5947 */ /* 0x000fea0003800000 */
[----:B------:R-:W4:Y:S02]  /*c8e0*/  LDG.E.U8 R16, desc[UR36][R14.64+0x8] ;  /* 0x000008240e107981 */ /* 0x000f24000c1e1100 */
[----:B----4-:R-:W-:-:S05]  /*c8f0*/  PRMT R2, R16, 0x8880, RZ ;  /* 0x0000888010027816 */ /* 0x010fca00000000ff */
[----:B------:R-:W-:-:S07]  /*c900*/  IMAD R2, R2, R18, RZ ;  /* 0x0000001202027224 */ /* 0x000fce00078e02ff */
.L_x_231:
[----:B------:R-:W-:Y:S05]  /*c910*/  BSYNC B1 ;  /* 0x0000000000017941 */ /* 0x000fea0003800000 */
.L_x_230:
        /* <DEDUP_REMOVED lines=10> */
.L_x_233:
[----:B------:R-:W-:Y:S05]  /*c9c0*/  BSYNC B1 ;  /* 0x0000000000017941 */ /* 0x000fea0003800000 */
.L_x_232:
        /* <DEDUP_REMOVED lines=8> */
.L_x_235:
[----:B------:R-:W-:Y:S05]  /*ca50*/  BSYNC B1 ;  /* 0x0000000000017941 */ /* 0x000fea0003800000 */
.L_x_234:
        /* <DEDUP_REMOVED lines=10> */
.L_x_237:
[----:B------:R-:W-:Y:S05]  /*cb00*/  BSYNC B1 ;  /* 0x0000000000017941 */ /* 0x000fea0003800000 */
.L_x_236:
        /* <DEDUP_REMOVED lines=8> */
.L_x_239:
[----:B------:R-:W-:Y:S05]  /*cb90*/  BSYNC B1 ;  /* 0x0000000000017941 */ /* 0x000fea0003800000 */
.L_x_238:
        /* <DEDUP_REMOVED lines=10> */
.L_x_241:
[----:B------:R-:W-:Y:S05]  /*cc40*/  BSYNC B1 ;  /* 0x0000000000017941 */ /* 0x000fea0003800000 */
.L_x_240:
        /* <DEDUP_REMOVED lines=8> */
.L_x_243:
[----:B------:R-:W-:Y:S05]  /*ccd0*/  BSYNC B1 ;  /* 0x0000000000017941 */ /* 0x000fea0003800000 */
.L_x_242:
        /* <DEDUP_REMOVED lines=10> */
.L_x_245:
[----:B------:R-:W-:Y:S05]  /*cd80*/  BSYNC B1 ;  /* 0x0000000000017941 */ /* 0x000fea0003800000 */
.L_x_244:
        /* <DEDUP_REMOVED lines=8> */
.L_x_247:
[----:B------:R-:W-:Y:S05]  /*ce10*/  BSYNC B1 ;  /* 0x0000000000017941 */ /* 0x000fea0003800000 */
.L_x_246:
        /* <DEDUP_REMOVED lines=10> */
.L_x_249:
[----:B------:R-:W-:Y:S05]  /*cec0*/  BSYNC B1 ;  /* 0x0000000000017941 */ /* 0x000fea0003800000 */
.L_x_248:
        /* <DEDUP_REMOVED lines=8> */
.L_x_251:
[----:B------:R-:W-:Y:S05]  /*cf50*/  BSYNC B1 ;  /* 0x0000000000017941 */ /* 0x000fea0003800000 */
.L_x_250:
        /* <DEDUP_REMOVED lines=10> */
.L_x_253:
[----:B------:R-:W-:Y:S05]  /*d000*/  BSYNC B1 ;  /* 0x0000000000017941 */ /* 0x000fea0003800000 */
.L_x_252:
        /* <DEDUP_REMOVED lines=8> */
.L_x_255:
[----:B------:R-:W-:Y:S05]  /*d090*/  BSYNC B1 ;  /* 0x0000000000017941 */ /* 0x000fea0003800000 */
.L_x_254:
        /* <DEDUP_REMOVED lines=10> */
.L_x_257:
[----:B------:R-:W-:Y:S05]  /*d140*/  BSYNC B1 ;  /* 0x0000000000017941 */ /* 0x000fea0003800000 */
.L_x_256:
        /* <DEDUP_REMOVED lines=8> */
.L_x_259:
[----:B------:R-:W-:Y:S05]  /*d1d0*/  BSYNC B1 ;  /* 0x0000000000017941 */ /* 0x000fea0003800000 */
.L_x_258:
        /* <DEDUP_REMOVED lines=10> */
.L_x_261:
[----:B------:R-:W-:Y:S05]  /*d280*/  BSYNC B1 ;  /* 0x0000000000017941 */ /* 0x000fea0003800000 */
.L_x_260:
        /* <DEDUP_REMOVED lines=8> */
.L_x_263:
[----:B------:R-:W-:Y:S05]  /*d310*/  BSYNC B1 ;  /* 0x0000000000017941 */ /* 0x000fea0003800000 */
.L_x_262:
        /* <DEDUP_REMOVED lines=10> */
.L_x_265:
[----:B------:R-:W-:Y:S05]  /*d3c0*/  BSYNC B1 ;  /* 0x0000000000017941 */ /* 0x000fea0003800000 */
.L_x_264:
        /* <DEDUP_REMOVED lines=8> */
.L_x_267:
[----:B------:R-:W-:Y:S05]  /*d450*/  BSYNC B1 ;  /* 0x0000000000017941 */ /* 0x000fea0003800000 */
.L_x_266:
        /* <DEDUP_REMOVED lines=10> */
.L_x_269:
[----:B------:R-:W-:Y:S05]  /*d500*/  BSYNC B1 ;  /* 0x0000000000017941 */ /* 0x000fea0003800000 */
.L_x_268:
        /* <DEDUP_REMOVED lines=8> */
.L_x_271:
[----:B------:R-:W-:Y:S05]  /*d590*/  BSYNC B1 ;  /* 0x0000000000017941 */ /* 0x000fea0003800000 */
.L_x_270:
        /* <DEDUP_REMOVED lines=10> */
.L_x_273:
[----:B------:R-:W-:Y:S05]  /*d640*/  BSYNC B1 ;  /* 0x0000000000017941 */ /* 0x000fea0003800000 */
.L_x_272:
        /* <DEDUP_REMOVED lines=8> */
.L_x_275:
[----:B------:R-:W-:Y:S05]  /*d6d0*/  BSYNC B1 ;  /* 0x0000000000017941 */ /* 0x000fea0003800000 */
.L_x_274:
        /* <DEDUP_REMOVED lines=10> */
.L_x_277:
[----:B------:R-:W-:Y:S05]  /*d780*/  BSYNC B1 ;  /* 0x0000000000017941 */ /* 0x000fea0003800000 */
.L_x_276:
        /* <DEDUP_REMOVED lines=8> */
.L_x_279:
[----:B------:R-:W-:Y:S05]  /*d810*/  BSYNC B1 ;  /* 0x0000000000017941 */ /* 0x000fea0003800000 */
.L_x_278:
        /* <DEDUP_REMOVED lines=10> */
.L_x_281:
[----:B------:R-:W-:Y:S05]  /*d8c0*/  BSYNC B1 ;  /* 0x0000000000017941 */ /* 0x000fea0003800000 */
.L_x_280:
        /* <DEDUP_REMOVED lines=8> */
.L_x_283:
[----:B------:R-:W-:Y:S05]  /*d950*/  BSYNC B1 ;  /* 0x0000000000017941 */ /* 0x000fea0003800000 */
.L_x_282:
        /* <DEDUP_REMOVED lines=10> */
.L_x_285:
[----:B------:R-:W-:Y:S05]  /*da00*/  BSYNC B1 ;  /* 0x0000000000017941 */ /* 0x000fea0003800000 */
.L_x_284:
        /* <DEDUP_REMOVED lines=8> */
.L_x_287:
[----:B------:R-:W-:Y:S05]  /*da90*/  BSYNC B1 ;  /* 0x0000000000017941 */ /* 0x000fea0003800000 */
.L_x_286:
        /* <DEDUP_REMOVED lines=10> */
.L_x_289:
[----:B------:R-:W-:Y:S05]  /*db40*/  BSYNC B1 ;  /* 0x0000000000017941 */ /* 0x000fea0003800000 */
.L_x_288:
        /* <DEDUP_REMOVED lines=8> */
.L_x_291:
[----:B------:R-:W-:Y:S05]  /*dbd0*/  BSYNC B1 ;  /* 0x0000000000017941 */ /* 0x000fea0003800000 */
.L_x_290:
        /* <DEDUP_REMOVED lines=10> */
.L_x_293:
[----:B------:R-:W-:Y:S05]  /*dc80*/  BSYNC B1 ;  /* 0x0000000000017941 */ /* 0x000fea0003800000 */
.L_x_292:
        /* <DEDUP_REMOVED lines=8> */
.L_x_295:
[----:B------:R-:W-:Y:S05]  /*dd10*/  BSYNC B1 ;  /* 0x0000000000017941 */ /* 0x000fea0003800000 */
.L_x_294:
        /* <DEDUP_REMOVED lines=10> */
.L_x_297:
[----:B------:R-:W-:Y:S05]  /*ddc0*/  BSYNC B1 ;  /* 0x0000000000017941 */ /* 0x000fea0003800000 */
.L_x_296:
        /* <DEDUP_REMOVED lines=8> */
.L_x_299:
[----:B------:R-:W-:Y:S05]  /*de50*/  BSYNC B1 ;  /* 0x0000000000017941 */ /* 0x000fea0003800000 */
.L_x_298:
        /* <DEDUP_REMOVED lines=10> */
.L_x_301:
[----:B------:R-:W-:Y:S05]  /*df00*/  BSYNC B1 ;  /* 0x0000000000017941 */ /* 0x000fea0003800000 */
.L_x_300:
        /* <DEDUP_REMOVED lines=8> */
.L_x_303:
[----:B------:R-:W-:Y:S05]  /*df90*/  BSYNC B1 ;  /* 0x0000000000017941 */ /* 0x000fea0003800000 */
.L_x_302:
        /* <DEDUP_REMOVED lines=10> */
.L_x_305:
[----:B------:R-:W-:Y:S05]  /*e040*/  BSYNC B1 ;  /* 0x0000000000017941 */ /* 0x000fea0003800000 */
.L_x_304:
        /* <DEDUP_REMOVED lines=8> */
.L_x_307:
[----:B------:R-:W-:Y:S05]  /*e0d0*/  BSYNC B1 ;  /* 0x0000000000017941 */ /* 0x000fea0003800000 */
.L_x_306:
        /* <DEDUP_REMOVED lines=10> */
.L_x_309:
[----:B------:R-:W-:Y:S05]  /*e180*/  BSYNC B1 ;  /* 0x0000000000017941 */ /* 0x000fea0003800000 */
.L_x_308:
        /* <DEDUP_REMOVED lines=8> */
.L_x_311:
[----:B------:R-:W-:Y:S05]  /*e210*/  BSYNC B1 ;  /* 0x0000000000017941 */ /* 0x000fea0003800000 */
.L_x_310:
        /* <DEDUP_REMOVED lines=10> */
.L_x_313:
[----:B------:R-:W-:Y:S05]  /*e2c0*/  BSYNC B1 ;  /* 0x0000000000017941 */ /* 0x000fea0003800000 */
.L_x_312:
        /* <DEDUP_REMOVED lines=8> */
.L_x_315:
[----:B------:R-:W-:Y:S05]  /*e350*/  BSYNC B1 ;  /* 0x0000000000017941 */ /* 0x000fea0003800000 */
.L_x_314:
        /* <DEDUP_REMOVED lines=10> */
.L_x_317:
[----:B------:R-:W-:Y:S05]  /*e400*/  BSYNC B1 ;  /* 0x0000000000017941 */ /* 0x000fea0003800000 */
.L_x_316:
        /* <DEDUP_REMOVED lines=8> */
.L_x_319:
[----:B------:R-:W-:Y:S05]  /*e490*/  BSYNC B1 ;  /* 0x0000000000017941 */ /* 0x000fea0003800000 */
.L_x_318:
        /* <DEDUP_REMOVED lines=10> */
.L_x_321:
[----:B------:R-:W-:Y:S05]  /*e540*/  BSYNC B1 ;  /* 0x0000000000017941 */ /* 0x000fea0003800000 */
.L_x_320:
        /* <DEDUP_REMOVED lines=8> */
.L_x_323:
[----:B------:R-:W-:Y:S05]  /*e5d0*/  BSYNC B1 ;  /* 0x0000000000017941 */ /* 0x000fea0003800000 */
.L_x_322:
        /* <DEDUP_REMOVED lines=10> */
.L_x_325:
[----:B------:R-:W-:Y:S05]  /*e680*/  BSYNC B1 ;  /* 0x0000000000017941 */ /* 0x000fea0003800000 */
.L_x_324:
        /* <DEDUP_REMOVED lines=8> */
.L_x_327:
[----:B------:R-:W-:Y:S05]  /*e710*/  BSYNC B1 ;  /* 0x0000000000017941 */ /* 0x000fea0003800000 */
.L_x_326:
        /* <DEDUP_REMOVED lines=10> */
.L_x_329:
[----:B------:R-:W-:Y:S05]  /*e7c0*/  BSYNC B1 ;  /* 0x0000000000017941 */ /* 0x000fea0003800000 */
.L_x_328:
        /* <DEDUP_REMOVED lines=8> */
.L_x_331:
[----:B------:R-:W-:Y:S05]  /*e850*/  BSYNC B1 ;  /* 0x0000000000017941 */ /* 0x000fea0003800000 */
.L_x_330:
        /* <DEDUP_REMOVED lines=10> */
.L_x_333:
[----:B------:R-:W-:Y:S05]  /*e900*/  BSYNC B1 ;  /* 0x0000000000017941 */ /* 0x000fea0003800000 */
.L_x_332:
        /* <DEDUP_REMOVED lines=8> */
.L_x_335:
[----:B------:R-:W-:Y:S05]  /*e990*/  BSYNC B1 ;  /* 0x0000000000017941 */ /* 0x000fea0003800000 */
.L_x_334:
        /* <DEDUP_REMOVED lines=10> */
.L_x_337:
[----:B------:R-:W-:Y:S05]  /*ea40*/  BSYNC B1 ;  /* 0x0000000000017941 */ /* 0x000fea0003800000 */
.L_x_336:
        /* <DEDUP_REMOVED lines=8> */
.L_x_339:
[----:B------:R-:W-:Y:S05]  /*ead0*/  BSYNC B1 ;  /* 0x0000000000017941 */ /* 0x000fea0003800000 */
.L_x_338:
        /* <DEDUP_REMOVED lines=10> */
.L_x_341:
[----:B------:R-:W-:Y:S05]  /*eb80*/  BSYNC B1 ;  /* 0x0000000000017941 */ /* 0x000fea0003800000 */
.L_x_340:
        /* <DEDUP_REMOVED lines=8> */
.L_x_343:
[----:B------:R-:W-:Y:S05]  /*ec10*/  BSYNC B1 ;  /* 0x0000000000017941 */ /* 0x000fea0003800000 */
.L_x_342:
        /* <DEDUP_REMOVED lines=10> */
.L_x_345:
[----:B------:R-:W-:Y:S05]  /*ecc0*/  BSYNC B1 ;  /* 0x0000000000017941 */ /* 0x000fea0003800000 */
.L_x_344:
        /* <DEDUP_REMOVED lines=8> */
.L_x_347:
[----:B------:R-:W-:Y:S05]  /*ed50*/  BSYNC B1 ;  /* 0x0000000000017941 */ /* 0x000fea0003800000 */
.L_x_346:
        /* <DEDUP_REMOVED lines=10> */
.L_x_349:
[----:B------:R-:W-:Y:S05]  /*ee00*/  BSYNC B1 ;  /* 0x0000000000017941 */ /* 0x000fea0003800000 */
.L_x_348:
        /* <DEDUP_REMOVED lines=8> */
.L_x_351:
[----:B------:R-:W-:Y:S05]  /*ee90*/  BSYNC B1 ;  /* 0x0000000000017941 */ /* 0x000fea0003800000 */
.L_x_350:
        /* <DEDUP_REMOVED lines=10> */
.L_x_353:
[----:B------:R-:W-:Y:S05]  /*ef40*/  BSYNC B1 ;  /* 0x0000000000017941 */ /* 0x000fea0003800000 */
.L_x_352:
        /* <DEDUP_REMOVED lines=8> */
.L_x_355:
[----:B------:R-:W-:Y:S05]  /*efd0*/  BSYNC B1 ;  /* 0x0000000000017941 */ /* 0x000fea0003800000 */
.L_x_354:
        /* <DEDUP_REMOVED lines=10> */
.L_x_357:
[----:B------:R-:W-:Y:S05]  /*f080*/  BSYNC B1 ;  /* 0x0000000000017941 */ /* 0x000fea0003800000 */
.L_x_356:
        /* <DEDUP_REMOVED lines=8> */
.L_x_359:
[----:B------:R-:W-:Y:S05]  /*f110*/  BSYNC B1 ;  /* 0x0000000000017941 */ /* 0x000fea0003800000 */
.L_x_358:
        /* <DEDUP_REMOVED lines=10> */
.L_x_361:
[----:B------:R-:W-:Y:S05]  /*f1c0*/  BSYNC B1 ;  /* 0x0000000000017941 */ /* 0x000fea0003800000 */
.L_x_360:
        /* <DEDUP_REMOVED lines=8> */
.L_x_363:
[----:B------:R-:W-:Y:S05]  /*f250*/  BSYNC B1 ;  /* 0x0000000000017941 */ /* 0x000fea0003800000 */
.L_x_362:
        /* <DEDUP_REMOVED lines=10> */
.L_x_365:
[----:B------:R-:W-:Y:S05]  /*f300*/  BSYNC B1 ;  /* 0x0000000000017941 */ /* 0x000fea0003800000 */
.L_x_364:
        /* <DEDUP_REMOVED lines=8> */
.L_x_367:
[----:B------:R-:W-:Y:S05]  /*f390*/  BSYNC B1 ;  /* 0x0000000000017941 */ /* 0x000fea0003800000 */
.L_x_366:
        /* <DEDUP_REMOVED lines=10> */
.L_x_369:
[----:B------:R-:W-:Y:S05]  /*f440*/  BSYNC B1 ;  /* 0x0000000000017941 */ /* 0x000fea0003800000 */
.L_x_368:
        /* <DEDUP_REMOVED lines=8> */
.L_x_371:
[----:B------:R-:W-:Y:S05]  /*f4d0*/  BSYNC B1 ;  /* 0x0000000000017941 */ /* 0x000fea0003800000 */
.L_x_370:
        /* <DEDUP_REMOVED lines=10> */
.L_x_373:
[----:B------:R-:W-:Y:S05]  /*f580*/  BSYNC B1 ;  /* 0x0000000000017941 */ /* 0x000fea0003800000 */
.L_x_372:
        /* <DEDUP_REMOVED lines=8> */
.L_x_375:
[----:B------:R-:W-:Y:S05]  /*f610*/  BSYNC B1 ;  /* 0x0000000000017941 */ /* 0x000fea0003800000 */
.L_x_374:
        /* <DEDUP_REMOVED lines=10> */
.L_x_377:
[----:B------:R-:W-:Y:S05]  /*f6c0*/  BSYNC B1 ;  /* 0x0000000000017941 */ /* 0x000fea0003800000 */
.L_x_376:
[----:B---3--:R-:W3:Y:S01]  /*f6d0*/  LDL.LU R3, [R1+0x134] ;  /* 0x0001340001037983 */ /* 0x008ee20000300800 */
[----:B------:R-:W-:Y:S01]  /*f6e0*/  BSSY B1, `(.L_x_378) ;  /* 0x0000007000017945 */ /* 0x000fe20003800000 */
[----:B---3--:R-:W-:-:S05]  /*f6f0*/  @!P4 IMAD R3, R3, R17, R2 ;  /* 0x000000110303c224 */ /* 0x008fca00078e0202 */
[----:B------:R3:W-:Y:S01]  /*f700*/  @!P4 STG.E.U8 desc[UR36][R6.64+0x99], R3 ;  /* 0x000099030600c986 */ /* 0x0007e2000c101124 */
[----:B------:R-:W-:Y:S05]  /*f710*/  @P5 BRA `(.L_x_379) ;  /* 0x00000000000c5947 */ /* 0x000fea0003800000 */
[----:B------:R-:W3:Y:S02]  /*f720*/  LDG.E.U8 R16, desc[UR36][R12.64+0x98] ;  /* 0x000098240c107981 */ /* 0x000ee4000c1e1100 */
[----:B---3--:R-:W-:-:S05]  /*f730*/  PRMT R3, R16, 0x8880, RZ ;  /* 0x0000888010037816 */ /* 0x008fca00000000ff */
[----:B------:R-:W-:-:S07]  /*f740*/  IMAD R2, R3, R18, RZ ;  /* 0x0000001203027224 */ /* 0x000fce00078e02ff */
.L_x_379:
[----:B------:R-:W-:Y:S05]  /*f750*/  BSYNC B1 ;  /* 0x0000000000017941 */ /* 0x000fea0003800000 */
.L_x_378:
[----:B---3--:R-:W3:Y:S01]  /*f760*/  LDL.LU R3, [R1+0x138] ;  /* 0x0001380001037983 */ /* 0x008ee20000300800 */
[----:B------:R-:W-:Y:S01]  /*f770*/  ISETP.LT.OR P4, PT, R0, 0x9a, !P2 ;  /* 0x0000009a0000780c */ /* 0x000fe20005781670 */
[----:B------:R-:W-:Y:S01]  /*f780*/  BSSY B1, `(.L_x_380) ;  /* 0x0000008000017945 */ /* 0x000fe20003800000 */
[----:B---3--:R-:W-:-:S05]  /*f790*/  @!P5 IMAD R3, R3, R17, R2 ;  /* 0x000000110303d224 */ /* 0x008fca00078e0202 */
[----:B------:R3:W-:Y:S01]  /*f7a0*/  @!P5 STG.E.U8 desc[UR36][R8.64+0x98], R3 ;  /* 0x000098030800d986 */ /* 0x0007e2000c101124 */
[----:B------:R-:W-:-:S05]  /*f7b0*/  ISETP.LT.OR P5, PT, R0, 0xa1, !P1 ;  /* 0x000000a10000780c */ /* 0x000fca0004fa1670 */
[----:B------:R-:W-:Y:S08]  /*f7c0*/  @P4 BRA `(.L_x_381) ;  /* 0x00000000000c4947 */ /* 0x000ff00003800000 */
[----:B------:R-:W3:Y:S02]  /*f7d0*/  LDG.E.U8 R16, desc[UR36][R12.64+0x99] ;  /* 0x000099240c107981 */ /* 0x000ee4000c1e1100 */
[----:B---3--:R-:W-:-:S05]  /*f7e0*/  PRMT R3, R16, 0x8880, RZ ;  /* 0x0000888010037816 */ /* 0x008fca00000000ff */
[----:B------:R-:W-:-:S07]  /*f7f0*/  IMAD R2, R3, R18, RZ ;  /* 0x0000001203027224 */ /* 0x000fce00078e02ff */
.L_x_381:
[----:B------:R-:W-:Y:S05]  /*f800*/  BSYNC B1 ;  /* 0x0000000000017941 */ /* 0x000fea0003800000 */
.L_x_380:
        /* <DEDUP_REMOVED lines=8> */
.L_x_383:
[----:B------:R-:W-:Y:S05]  /*f890*/  BSYNC B1 ;  /* 0x0000000000017941 */ /* 0x000fea0003800000 */
.L_x_382:
        /* <DEDUP_REMOVED lines=10> */
.L_x_385:
[----:B------:R-:W-:Y:S05]  /*f940*/  BSYNC B1 ;  /* 0x0000000000017941 */ /* 0x000fea0003800000 */
.L_x_384:
        /* <DEDUP_REMOVED lines=8> */
.L_x_387:
[----:B------:R-:W-:Y:S05]  /*f9d0*/  BSYNC B1 ;  /* 0x0000000000017941 */ /* 0x000fea0003800000 */
.L_x_386:
        /* <DEDUP_REMOVED lines=10> */
.L_x_389:
[----:B------:R-:W-:Y:S05]  /*fa80*/  BSYNC B1 ;  /* 0x0000000000017941 */ /* 0x000fea0003800000 */
.L_x_388:
        /* <DEDUP_REMOVED lines=8> */
.L_x_391:
[----:B------:R-:W-:Y:S05]  /*fb10*/  BSYNC B1 ;  /* 0x0000000000017941 */ /* 0x000fea0003800000 */
.L_x_390:
        /* <DEDUP_REMOVED lines=10> */
.L_x_393:
[----:B------:R-:W-:Y:S05]  /*fbc0*/  BSYNC B1 ;  /* 0x0000000000017941 */ /* 0x000fea0003800000 */
.L_x_392:
        /* <DEDUP_REMOVED lines=8> */
.L_x_395:
[----:B------:R-:W-:Y:S05]  /*fc50*/  BSYNC B1 ;  /* 0x0000000000017941 */ /* 0x000fea0003800000 */
.L_x_394:
        /* <DEDUP_REMOVED lines=10> */
.L_x_397:
[----:B------:R-:W-:Y:S05]  /*fd00*/  BSYNC B1 ;  /* 0x0000000000017941 */ /* 0x000fea0003800000 */
.L_x_396:
        /* <DEDUP_REMOVED lines=8> */
.L_x_399:
[----:B------:R-:W-:Y:S05]  /*fd90*/  BSYNC B1 ;  /* 0x0000000000017941 */ /* 0x000fea0003800000 */
.L_x_398:
        /* <DEDUP_REMOVED lines=10> */
.L_x_401:
[----:B------:R-:W-:Y:S05]  /*fe40*/  BSYNC B1 ;  /* 0x0000000000017941 */ /* 0x000fea0003800000 */
.L_x_400:
        /* <DEDUP_REMOVED lines=8> */
.L_x_403:
[----:B------:R-:W-:Y:S05]  /*fed0*/  BSYNC B1 ;  /* 0x0000000000017941 */ /* 0x000fea0003800000 */
.L_x_402:
        /* <DEDUP_REMOVED lines=10> */
.L_x_405:
[----:B------:R-:W-:Y:S05]  /*ff80*/  BSYNC B1 ;  /* 0x0000000000017941 */ /* 0x000fea0003800000 */
.L_x_404:
        /* <DEDUP_REMOVED lines=8> */
.L_x_407:
[----:B------:R-:W-:Y:S05]  /*10010*/  BSYNC B1 ;  /* 0x0000000000017941 */ /* 0x000fea0003800000 */
.L_x_406:
        /* <DEDUP_REMOVED lines=10> */
.L_x_409:
[----:B------:R-:W-:Y:S05]  /*100c0*/  BSYNC B1 ;  /* 0x0000000000017941 */ /* 0x000fea0003800000 */
.L_x_408:
        /* <DEDUP_REMOVED lines=8> */
.L_x_411:
[----:B------:R-:W-:Y:S05]  /*10150*/  BSYNC B1 ;  /* 0x0000000000017941 */ /* 0x000fea0003800000 */
.L_x_410:
        /* <DEDUP_REMOVED lines=10> */
.L_x_413:
[----:B------:R-:W-:Y:S05]  /*10200*/  BSYNC B1 ;  /* 0x0000000000017941 */ /* 0x000fea0003800000 */
.L_x_412:
        /* <DEDUP_REMOVED lines=8> */
.L_x_415:
[----:B------:R-:W-:Y:S05]  /*10290*/  BSYNC B1 ;  /* 0x0000000000017941 */ /* 0x000fea0003800000 */
.L_x_414:
[----:B------:R-:W-:Y:S01]  /*102a0*/  ISETP.LT.OR P4, PT, R0, 0xc2, !P3 ;  /* 0x000000c20000780c */ /* 0x000fe20005f81670 */
[----:B---3--:R-:W-:Y:S01]  /*102b0*/  @!P5 IMAD R3, R120, R17, R2 ;  /* 0x000000117803d224 */ /* 0x008fe200078e0202 */
[----:B------:R-:W-:Y:S04]  /*102c0*/  BSSY B1, `(.L_x_416) ;  /* 0x0000007000017945 */ /* 0x000fe80003800000 */
[----:B------:R3:W-:Y:S01]  /*102d0*/  @!P5 STG.E.U8 desc[UR36][R4.64+0xc0], R3 ;  /* 0x0000c0030400d986 */ /* 0x0007e2000c101124 */
[----:B------:R-:W-:-:S06]  /*102e0*/  ISETP.LT.OR P5, PT, R0, 0xc1, !P0 ;  /* 0x000000c10000780c */ /* 0x000fcc00047a1670 */
[----:B------:R-:W-:Y:S07]  /*102f0*/  @P4 BRA `(.L_x_417) ;  /* 0x00000000000c4947 */ /* 0x000fee0003800000 */
[----:B------:R-:W3:Y:S02]  /*10300*/  LDG.E.U8 R16, desc[UR36][R22.64+0xc1] ;  /* 0x0000c12416107981 */ /* 0x000ee4000c1e1100 */
[----:B---3--:R-:W-:-:S05]  /*10310*/  PRMT R3, R16, 0x8880, RZ ;  /* 0x0000888010037816 */ /* 0x008fca00000000ff */
[----:B------:R-:W-:-:S07]  /*10320*/  IMAD R2, R3, R18, RZ ;  /* 0x0000001203027224 */ /* 0x000fce00078e02ff */
.L_x_417:
[----:B------:R-:W-:Y:S05]  /*10330*/  BSYNC B1 ;  /* 0x0000000000017941 */ /* 0x000fea0003800000 */
.L_x_416:
[----:B------:R-:W-:Y:S01]  /*10340*/  @!P4 IMAD R121, R121, R17, R2 ;  /* 0x000000117979c224 */ /* 0x000fe200078e0202 */
[----:B------:R-:W-:Y:S04]  /*10350*/  BSSY B1, `(.L_x_418) ;  /* 0x0000006000017945 */ /* 0x000fe80003800000 */
[----:B------:R4:W-:Y:S01]  /*10360*/  @!P4 STG.E.U8 desc[UR36][R4.64+0xc1], R121 ;  /* 0x0000c1790400c986 */ /* 0x0009e2000c101124 */
[----:B------:R-:W-:Y:S05]  /*10370*/  @P5 BRA `(.L_x_419) ;  /* 0x00000000000c5947 */ /* 0x000fea0003800000 */
[----:B------:R-:W3:Y:S02]  /*10380*/  LDG.E.U8 R16, desc[UR36][R20.64+0xc0] ;  /* 0x0000c02414107981 */ /* 0x000ee4000c1e1100 */
[----:B---3--:R-:W-:-:S05]  /*10390*/  PRMT R3, R16, 0x8880, RZ ;  /* 0x0000888010037816 */ /* 0x008fca00000000ff */
[----:B------:R-:W-:-:S07]  /*103a0*/  IMAD R2, R3, R18, RZ ;  /* 0x0000001203027224 */ /* 0x000fce00078e02ff */
.L_x_419:
[----:B------:R-:W-:Y:S05]  /*103b0*/  BSYNC B1 ;  /* 0x0000000000017941 */ /* 0x000fea0003800000 */
.L_x_418:
        /* <DEDUP_REMOVED lines=9> */
.L_x_421:
[----:B------:R-:W-:Y:S05]  /*10450*/  BSYNC B1 ;  /* 0x0000000000017941 */ /* 0x000fea0003800000 */
.L_x_420:
[----:B------:R-:W-:Y:S01]  /*10460*/  @!P4 IMAD R123, R123, R17, R2 ;  /* 0x000000117b7bc224 */ /* 0x000fe200078e0202 */
[----:B------:R-:W-:Y:S04]  /*10470*/  BSSY B1, `(.L_x_422) ;  /* 0x0000006000017945 */ /* 0x000fe80003800000 */
[----:B------:R0:W-:Y:S01]  /*10480*/  @!P4 STG.E.U8 desc[UR36][R10.64+0xc1], R123 ;  /* 0x0000c17b0a00c986 */ /* 0x0001e2000c101124 */
[----:B------:R-:W-:Y:S05]  /*10490*/  @P5 BRA `(.L_x_423) ;  /* 0x00000000000c5947 */ /* 0x000fea0003800000 */
[----:B------:R-:W3:Y:S02]  /*104a0*/  LDG.E.U8 R16, desc[UR36][R22.64+0xc8] ;  /* 0x0000c82416107981 */ /* 0x000ee4000c1e1100 */
[----:B---3--:R-:W-:-:S05]  /*104b0*/  PRMT R3, R16, 0x8880, RZ ;  /* 0x0000888010037816 */ /* 0x008fca00000000ff */
[----:B------:R-:W-:-:S07]  /*104c0*/  IMAD R2, R3, R18, RZ ;  /* 0x0000001203027224 */ /* 0x000fce00078e02ff */
.L_x_423:
[----:B------:R-:W-:Y:S05]  /*104d0*/  BSYNC B1 ;  /* 0x0000000000017941 */ /* 0x000fea0003800000 */
.L_x_422:
        /* <DEDUP_REMOVED lines=9> */
.L_x_425:
[----:B------:R-:W-:Y:S05]  /*10570*/  BSYNC B1 ;  /* 0x0000000000017941 */ /* 0x000fea0003800000 */
.L_x_424:
[----:B------:R-:W-:Y:S01]  /*10580*/  @!P4 IMAD R125, R125, R17, R2 ;  /* 0x000000117d7dc224 */ /* 0x000fe200078e0202 */
[----:B------:R-:W-:Y:S04]  /*10590*/  BSSY B1, `(.L_x_426) ;  /* 0x0000006000017945 */ /* 0x000fe80003800000 */
[----:B------:R0:W-:Y:S01]  /*105a0*/  @!P4 STG.E.U8 desc[UR36][R4.64+0xc9], R125 ;  /* 0x0000c97d0400c986 */ /* 0x0001e2000c101124 */
[----:B------:R-:W-:Y:S05]  /*105b0*/  @P5 BRA `(.L_x_427) ;  /* 0x00000000000c5947 */ /* 0x000fea0003800000 */
[----:B------:R-:W3:Y:S02]  /*105c0*/  LDG.E.U8 R16, desc[UR36][R20.64+0xc8] ;  /* 0x0000c82414107981 */ /* 0x000ee4000c1e1100 */
[----:B---3--:R-:W-:-:S05]  /*105d0*/  PRMT R3, R16, 0x8880, RZ ;  /* 0x0000888010037816 */ /* 0x008fca00000000ff */
[----:B------:R-:W-:-:S07]  /*105e0*/  IMAD R2, R3, R18, RZ ;  /* 0x0000001203027224 */ /* 0x000fce00078e02ff */
.L_x_427:
[----:B------:R-:W-:Y:S05]  /*105f0*/  BSYNC B1 ;  /* 0x0000000000017941 */ /* 0x000fea0003800000 */
.L_x_426:
        /* <DEDUP_REMOVED lines=9> */
.L_x_429:
[----:B------:R-:W-:Y:S05]  /*10690*/  BSYNC B1 ;  /* 0x0000000000017941 */ /* 0x000fea0003800000 */
.L_x_428:
[----:B------:R-:W-:Y:S01]  /*106a0*/  @!P4 IMAD R127, R127, R17, R2 ;  /* 0x000000117f7fc224 */ /* 0x000fe200078e0202 */
[----:B------:R-:W-:Y:S04]  /*106b0*/  BSSY B1, `(.L_x_430) ;  /* 0x0000006000017945 */ /* 0x000fe80003800000 */
[----:B------:R0:W-:Y:S01]  /*106c0*/  @!P4 STG.E.U8 desc[UR36][R10.64+0xc9], R127 ;  /* 0x0000c97f0a00c986 */ /* 0x0001e2000c101124 */
[----:B------:R-:W-:Y:S05]  /*106d0*/  @P5 BRA `(.L_x_431) ;  /* 0x00000000000c5947 */ /* 0x000fea0003800000 */
[----:B------:R-:W3:Y:S02]  /*106e0*/  LDG.E.U8 R16, desc[UR36][R22.64+0xd0] ;  /* 0x0000d02416107981 */ /* 0x000ee4000c1e1100 */
[----:B---3--:R-:W-:-:S05]  /*106f0*/  PRMT R3, R16, 0x8880, RZ ;  /* 0x0000888010037816 */ /* 0x008fca00000000ff */
[----:B------:R-:W-:-:S07]  /*10700*/  IMAD R2, R3, R18, RZ ;  /* 0x0000001203027224 */ /* 0x000fce00078e02ff */
.L_x_431:
[----:B------:R-:W-:Y:S05]  /*10710*/  BSYNC B1 ;  /* 0x0000000000017941 */ /* 0x000fea0003800000 */
.L_x_430:
        /* <DEDUP_REMOVED lines=9> */
.L_x_433:
[----:B------:R-:W-:Y:S05]  /*107b0*/  BSYNC B1 ;  /* 0x0000000000017941 */ /* 0x000fea0003800000 */
.L_x_432:
[----:B------:R-:W-:Y:S01]  /*107c0*/  @!P4 IMAD R129, R129, R17, R2 ;  /* 0x000000118181c224 */ /* 0x000fe200078e0202 */
[----:B------:R-:W-:Y:S04]  /*107d0*/  BSSY B1, `(.L_x_434) ;  /* 0x0000006000017945 */ /* 0x000fe80003800000 */
[----:B------:R0:W-:Y:S01]  /*107e0*/  @!P4 STG.E.U8 desc[UR36][R4.64+0xd1], R129 ;  /* 0x0000d1810400c986 */ /* 0x0001e2000c101124 */
[----:B------:R-:W-:Y:S05]  /*107f0*/  @P5 BRA `(.L_x_435) ;  /* 0x00000000000c5947 */ /* 0x000fea0003800000 */
[----:B------:R-:W3:Y:S02]  /*10800*/  LDG.E.U8 R16, desc[UR36][R20.64+0xd0] ;  /* 0x0000d02414107981 */ /* 0x000ee4000c1e1100 */
[----:B---3--:R-:W-:-:S05]  /*10810*/  PRMT R3, R16, 0x8880, RZ ;  /* 0x0000888010037816 */ /* 0x008fca00000000ff */
[----:B------:R-:W-:-:S07]  /*10820*/  IMAD R2, R3, R18, RZ ;  /* 0x0000001203027224 */ /* 0x000fce00078e02ff */
.L_x_435:
[----:B------:R-:W-:Y:S05]  /*10830*/  BSYNC B1 ;  /* 0x0000000000017941 */ /* 0x000fea0003800000 */
.L_x_434:
        /* <DEDUP_REMOVED lines=9> */
.L_x_437:
[----:B------:R-:W-:Y:S05]  /*108d0*/  BSYNC B1 ;  /* 0x0000000000017941 */ /* 0x000fea0003800000 */
.L_x_436:
[----:B------:R-:W-:Y:S01]  /*108e0*/  @!P4 IMAD R131, R131, R17, R2 ;  /* 0x000000118383c224 */ /* 0x000fe200078e0202 */
[----:B------:R-:W-:Y:S04]  /*108f0*/  BSSY B1, `(.L_x_438) ;  /* 0x0000006000017945 */ /* 0x000fe80003800000 */
[----:B------:R0:W-:Y:S01]  /*10900*/  @!P4 STG.E.U8 desc[UR36][R10.64+0xd1], R131 ;  /* 0x0000d1830a00c986 */ /* 0x0001e2000c101124 */
[----:B------:R-:W-:Y:S05]  /*10910*/  @P5 BRA `(.L_x_439) ;  /* 0x00000000000c5947 */ /* 0x000fea0003800000 */
[----:B------:R-:W3:Y:S02]  /*10920*/  LDG.E.U8 R16, desc[UR36][R22.64+0xd8] ;  /* 0x0000d82416107981 */ /* 0x000ee4000c1e1100 */
[----:B---3--:R-:W-:-:S05]  /*10930*/  PRMT R3, R16, 0x8880, RZ ;  /* 0x0000888010037816 */ /* 0x008fca00000000ff */
[----:B------:R-:W-:-:S07]  /*10940*/  IMAD R2, R3, R18, RZ ;  /* 0x0000001203027224 */ /* 0x000fce00078e02ff */
.L_x_439:
[----:B------:R-:W-:Y:S05]  /*10950*/  BSYNC B1 ;  /* 0x0000000000017941 */ /* 0x000fea0003800000 */
.L_x_438:
        /* <DEDUP_REMOVED lines=9> */
.L_x_441:
[----:B------:R-:W-:Y:S05]  /*109f0*/  BSYNC B1 ;  /* 0x0000000000017941 */ /* 0x000fea0003800000 */
.L_x_440:
[----:B------:R-:W-:Y:S01]  /*10a00*/  @!P4 IMAD R133, R133, R17, R2 ;  /* 0x000000118585c224 */ /* 0x000fe200078e0202 */
[----:B------:R-:W-:Y:S04]  /*10a10*/  BSSY B1, `(.L_x_442) ;  /* 0x0000006000017945 */ /* 0x000fe80003800000 */
[----:B------:R0:W-:Y:S01]  /*10a20*/  @!P4 STG.E.U8 desc[UR36][R4.64+0xd9], R133 ;  /* 0x0000d9850400c986 */ /* 0x0001e2000c101124 */
[----:B------:R-:W-:Y:S05]  /*10a30*/  @P5 BRA `(.L_x_443) ;  /* 0x00000000000c5947 */ /* 0x000fea0003800000 */
[----:B------:R-:W3:Y:S02]  /*10a40*/  LDG.E.U8 R16, desc[UR36][R20.64+0xd8] ;  /* 0x0000d82414107981 */ /* 0x000ee4000c1e1100 */
[----:B---3--:R-:W-:-:S05]  /*10a50*/  PRMT R3, R16, 0x8880, RZ ;  /* 0x0000888010037816 */ /* 0x008fca00000000ff */
[----:B------:R-:W-:-:S07]  /*10a60*/  IMAD R2, R3, R18, RZ ;  /* 0x0000001203027224 */ /* 0x000fce00078e02ff */
.L_x_443:
[----:B------:R-:W-:Y:S05]  /*10a70*/  BSYNC B1 ;  /* 0x0000000000017941 */ /* 0x000fea0003800000 */
.L_x_442:
        /* <DEDUP_REMOVED lines=9> */
.L_x_445:
[----:B------:R-:W-:Y:S05]  /*10b10*/  BSYNC B1 ;  /* 0x0000000000017941 */ /* 0x000fea0003800000 */
.L_x_444:
[----:B------:R-:W-:Y:S01]  /*10b20*/  @!P4 IMAD R135, R135, R17, R2 ;  /* 0x000000118787c224 */ /* 0x000fe200078e0202 */
[----:B------:R-:W-:Y:S04]  /*10b30*/  BSSY B1, `(.L_x_446) ;  /* 0x0000006000017945 */ /* 0x000fe80003800000 */
[----:B------:R0:W-:Y:S01]  /*10b40*/  @!P4 STG.E.U8 desc[UR36][R10.64+0xd9], R135 ;  /* 0x0000d9870a00c986 */ /* 0x0001e2000c101124 */
[----:B------:R-:W-:Y:S05]  /*10b50*/  @P5 BRA `(.L_x_447) ;  /* 0x00000000000c5947 */ /* 0x000fea0003800000 */
[----:B------:R-:W3:Y:S02]  /*10b60*/  LDG.E.U8 R16, desc[UR36][R22.64+0xe0] ;  /* 0x0000e02416107981 */ /* 0x000ee4000c1e1100 */
[----:B---3--:R-:W-:-:S05]  /*10b70*/  PRMT R3, R16, 0x8880, RZ ;  /* 0x0000888010037816 */ /* 0x008fca00000000ff */
[----:B------:R-:W-:-:S07]  /*10b80*/  IMAD R2, R3, R18, RZ ;  /* 0x0000001203027224 */ /* 0x000fce00078e02ff */
.L_x_447:
[----:B------:R-:W-:Y:S05]  /*10b90*/  BSYNC B1 ;  /* 0x0000000000017941 */ /* 0x000fea0003800000 */
.L_x_446:
        /* <DEDUP_REMOVED lines=9> */
.L_x_449:
[----:B------:R-:W-:Y:S05]  /*10c30*/  BSYNC B1 ;  /* 0x0000000000017941 */ /* 0x000fea0003800000 */
.L_x_448:
[----:B------:R-:W-:Y:S01]  /*10c40*/  @!P4 IMAD R137, R137, R17, R2 ;  /* 0x000000118989c224 */ /* 0x000fe200078e0202 */
[----:B------:R-:W-:Y:S04]  /*10c50*/  BSSY B1, `(.L_x_450) ;  /* 0x0000006000017945 */ /* 0x000fe80003800000 */
[----:B------:R0:W-:Y:S01]  /*10c60*/  @!P4 STG.E.U8 desc[UR36][R4.64+0xe1], R137 ;  /* 0x0000e1890400c986 */ /* 0x0001e2000c101124 */
[----:B------:R-:W-:Y:S05]  /*10c70*/  @P5 BRA `(.L_x_451) ;  /* 0x00000000000c5947 */ /* 0x000fea0003800000 */
[----:B------:R-:W3:Y:S02]  /*10c80*/  LDG.E.U8 R16, desc[UR36][R20.64+0xe0] ;  /* 0x0000e02414107981 */ /* 0x000ee4000c1e1100 */
[----:B---3--:R-:W-:-:S05]  /*10c90*/  PRMT R3, R16, 0x8880, RZ ;  /* 0x0000888010037816 */ /* 0x008fca00000000ff */
[----:B------:R-:W-:-:S07]  /*10ca0*/  IMAD R2, R3, R18, RZ ;  /* 0x0000001203027224 */ /* 0x000fce00078e02ff */
.L_x_451:
[----:B------:R-:W-:Y:S05]  /*10cb0*/  BSYNC B1 ;  /* 0x0000000000017941 */ /* 0x000fea0003800000 */
.L_x_450:
        /* <DEDUP_REMOVED lines=9> */
.L_x_453:
[----:B------:R-:W-:Y:S05]  /*10d50*/  BSYNC B1 ;  /* 0x0000000000017941 */ /* 0x000fea0003800000 */
.L_x_452:
[----:B------:R-:W-:Y:S01]  /*10d60*/  @!P4 IMAD R139, R139, R17, R2 ;  /* 0x000000118b8bc224 */ /* 0x000fe200078e0202 */
[----:B------:R-:W-:Y:S04]  /*10d70*/  BSSY B1, `(.L_x_454) ;  /* 0x0000006000017945 */ /* 0x000fe80003800000 */
[----:B------:R0:W-:Y:S01]  /*10d80*/  @!P4 STG.E.U8 desc[UR36][R10.64+0xe1], R139 ;  /* 0x0000e18b0a00c986 */ /* 0x0001e2000c101124 */
[----:B------:R-:W-:Y:S05]  /*10d90*/  @P5 BRA `(.L_x_455) ;  /* 0x00000000000c5947 */ /* 0x000fea0003800000 */
[----:B------:R-:W3:Y:S02]  /*10da0*/  LDG.E.U8 R16, desc[UR36][R22.64+0xe8] ;  /* 0x0000e82416107981 */ /* 0x000ee4000c1e1100 */
[----:B---3--:R-:W-:-:S05]  /*10db0*/  PRMT R3, R16, 0x8880, RZ ;  /* 0x0000888010037816 */ /* 0x008fca00000000ff */
[----:B------:R-:W-:-:S07]  /*10dc0*/  IMAD R2, R3, R18, RZ ;  /* 0x0000001203027224 */ /* 0x000fce00078e02ff */
.L_x_455:
[----:B------:R-:W-:Y:S05]  /*10dd0*/  BSYNC B1 ;  /* 0x0000000000017941 */ /* 0x000fea0003800000 */
.L_x_454:
        /* <DEDUP_REMOVED lines=9> */
.L_x_457:
[----:B------:R-:W-:Y:S05]  /*10e70*/  BSYNC B1 ;  /* 0x0000000000017941 */ /* 0x000fea0003800000 */
.L_x_456:
[----:B------:R-:W-:Y:S01]  /*10e80*/  @!P4 IMAD R141, R141, R17, R2 ;  /* 0x000000118d8dc224 */ /* 0x000fe200078e0202 */
[----:B------:R-:W-:Y:S04]  /*10e90*/  BSSY B1, `(.L_x_458) ;  /* 0x0000006000017945 */ /* 0x000fe80003800000 */
[----:B------:R0:W-:Y:S01]  /*10ea0*/  @!P4 STG.E.U8 desc[UR36][R4.64+0xe9], R141 ;  /* 0x0000e98d0400c986 */ /* 0x0001e2000c101124 */
[----:B------:R-:W-:Y:S05]  /*10eb0*/  @P5 BRA `(.L_x_459) ;  /* 0x00000000000c5947 */ /* 0x000fea0003800000 */
[----:B------:R-:W3:Y:S02]  /*10ec0*/  LDG.E.U8 R16, desc[UR36][R20.64+0xe8] ;  /* 0x0000e82414107981 */ /* 0x000ee4000c1e1100 */
[----:B---3--:R-:W-:-:S05]  /*10ed0*/  PRMT R3, R16, 0x8880, RZ ;  /* 0x0000888010037816 */ /* 0x008fca00000000ff */
[----:B------:R-:W-:-:S07]  /*10ee0*/  IMAD R2, R3, R18, RZ ;  /* 0x0000001203027224 */ /* 0x000fce00078e02ff */
.L_x_459:
[----:B------:R-:W-:Y:S05]  /*10ef0*/  BSYNC B1 ;  /* 0x0000000000017941 */ /* 0x000fea0003800000 */
.L_x_458:
        /* <DEDUP_REMOVED lines=9> */
.L_x_461:
[----:B------:R-:W-:Y:S05]  /*10f90*/  BSYNC B1 ;  /* 0x0000000000017941 */ /* 0x000fea0003800000 */
.L_x_460:
[----:B------:R-:W-:Y:S01]  /*10fa0*/  @!P4 IMAD R143, R143, R17, R2 ;  /* 0x000000118f8fc224 */ /* 0x000fe200078e0202 */
[----:B------:R-:W-:Y:S04]  /*10fb0*/  BSSY B1, `(.L_x_462) ;  /* 0x0000006000017945 */ /* 0x000fe80003800000 */
[----:B------:R0:W-:Y:S01]  /*10fc0*/  @!P4 STG.E.U8 desc[UR36][R10.64+0xe9], R143 ;  /* 0x0000e98f0a00c986 */ /* 0x0001e2000c101124 */
[----:B------:R-:W-:Y:S05]  /*10fd0*/  @P5 BRA `(.L_x_463) ;  /* 0x00000000000c5947 */ /* 0x000fea0003800000 */
[----:B------:R-:W3:Y:S02]  /*10fe0*/  LDG.E.U8 R16, desc[UR36][R22.64+0xf0] ;  /* 0x0000f02416107981 */ /* 0x000ee4000c1e1100 */
[----:B---3--:R-:W-:-:S05]  /*10ff0*/  PRMT R3, R16, 0x8880, RZ ;  /* 0x0000888010037816 */ /* 0x008fca00000000ff */
[----:B------:R-:W-:-:S07]  /*11000*/  IMAD R2, R3, R18, RZ ;  /* 0x0000001203027224 */ /* 0x000fce00078e02ff */
.L_x_463:
[----:B------:R-:W-:Y:S05]  /*11010*/  BSYNC B1 ;  /* 0x0000000000017941 */ /* 0x000fea0003800000 */
.L_x_462:
        /* <DEDUP_REMOVED lines=9> */
.L_x_465:
[----:B------:R-:W-:Y:S05]  /*110b0*/  BSYNC B1 ;  /* 0x0000000000017941 */ /* 0x000fea0003800000 */
.L_x_464:
[----:B------:R-:W-:Y:S01]  /*110c0*/  @!P4 IMAD R145, R145, R17, R2 ;  /* 0x000000119191c224 */ /* 0x000fe200078e0202 */
[----:B------:R-:W-:Y:S04]  /*110d0*/  BSSY B1, `(.L_x_466) ;  /* 0x0000006000017945 */ /* 0x000fe80003800000 */
[----:B------:R0:W-:Y:S01]  /*110e0*/  @!P4 STG.E.U8 desc[UR36][R4.64+0xf1], R145 ;  /* 0x0000f1910400c986 */ /* 0x0001e2000c101124 */
[----:B------:R-:W-:Y:S05]  /*110f0*/  @P5 BRA `(.L_x_467) ;  /* 0x00000000000c5947 */ /* 0x000fea0003800000 */
[----:B------:R-:W3:Y:S02]  /*11100*/  LDG.E.U8 R16, desc[UR36][R20.64+0xf0] ;  /* 0x0000f02414107981 */ /* 0x000ee4000c1e1100 */
[----:B---3--:R-:W-:-:S05]  /*11110*/  PRMT R3, R16, 0x8880, RZ ;  /* 0x0000888010037816 */ /* 0x008fca00000000ff */
[----:B------:R-:W-:-:S07]  /*11120*/  IMAD R2, R3, R18, RZ ;  /* 0x0000001203027224 */ /* 0x000fce00078e02ff */
.L_x_467:
[----:B------:R-:W-:Y:S05]  /*11130*/  BSYNC B1 ;  /* 0x0000000000017941 */ /* 0x000fea0003800000 */
.L_x_466:
        /* <DEDUP_REMOVED lines=9> */
.L_x_469:
[----:B------:R-:W-:Y:S05]  /*111d0*/  BSYNC B1 ;  /* 0x0000000000017941 */ /* 0x000fea0003800000 */
.L_x_468:
[----:B------:R-:W-:Y:S01]  /*111e0*/  @!P4 IMAD R147, R147, R17, R2 ;  /* 0x000000119393c224 */ /* 0x000fe200078e0202 */
[----:B------:R-:W-:Y:S04]  /*111f0*/  BSSY B1, `(.L_x_470) ;  /* 0x0000006000017945 */ /* 0x000fe80003800000 */
[----:B------:R0:W-:Y:S01]  /*11200*/  @!P4 STG.E.U8 desc[UR36][R10.64+0xf1], R147 ;  /* 0x0000f1930a00c986 */ /* 0x0001e2000c101124 */
[----:B------:R-:W-:Y:S05]  /*11210*/  @P5 BRA `(.L_x_471) ;  /* 0x00000000000c5947 */ /* 0x000fea0003800000 */
[----:B------:R-:W3:Y:S02]  /*11220*/  LDG.E.U8 R16, desc[UR36][R22.64+0xf8] ;  /* 0x0000f82416107981 */ /* 0x000ee4000c1e1100 */
[----:B---3--:R-:W-:-:S05]  /*11230*/  PRMT R3, R16, 0x8880, RZ ;  /* 0x0000888010037816 */ /* 0x008fca00000000ff */
[----:B------:R-:W-:-:S07]  /*11240*/  IMAD R2, R3, R18, RZ ;  /* 0x0000001203027224 */ /* 0x000fce00078e02ff */
.L_x_471:
[----:B------:R-:W-:Y:S05]  /*11250*/  BSYNC B1 ;  /* 0x0000000000017941 */ /* 0x000fea0003800000 */
.L_x_470:
        /* <DEDUP_REMOVED lines=9> */
.L_x_473:
[----:B------:R-:W-:Y:S05]  /*112f0*/  BSYNC B1 ;  /* 0x0000000000017941 */ /* 0x000fea0003800000 */
.L_x_472:
[----:B------:R-:W-:Y:S01]  /*11300*/  @!P4 IMAD R149, R149, R17, R2 ;  /* 0x000000119595c224 */ /* 0x000fe200078e0202 */
[----:B------:R-:W-:Y:S04]  /*11310*/  BSSY B1, `(.L_x_474) ;  /* 0x0000006000017945 */ /* 0x000fe80003800000 */
[----:B------:R0:W-:Y:S01]  /*11320*/  @!P4 STG.E.U8 desc[UR36][R4.64+0xf9], R149 ;  /* 0x0000f9950400c986 */ /* 0x0001e2000c101124 */
[----:B------:R-:W-:Y:S05]  /*11330*/  @P5 BRA `(.L_x_475) ;  /* 0x00000000000c5947 */ /* 0x000fea0003800000 */
[----:B------:R-:W3:Y:S02]  /*11340*/  LDG.E.U8 R16, desc[UR36][R20.64+0xf8] ;  /* 0x0000f82414107981 */ /* 0x000ee4000c1e1100 */
[----:B---3--:R-:W-:-:S05]  /*11350*/  PRMT R3, R16, 0x8880, RZ ;  /* 0x0000888010037816 */ /* 0x008fca00000000ff */
[----:B------:R-:W-:-:S07]  /*11360*/  IMAD R2, R3, R18, RZ ;  /* 0x0000001203027224 */ /* 0x000fce00078e02ff */
.L_x_475:
[----:B------:R-:W-:Y:S05]  /*11370*/  BSYNC B1 ;  /* 0x0000000000017941 */ /* 0x000fea0003800000 */
.L_x_474:
        /* <DEDUP_REMOVED lines=9> */
.L_x_477:
[----:B------:R-:W-:Y:S05]  /*11410*/  BSYNC B1 ;  /* 0x0000000000017941 */ /* 0x000fea0003800000 */
.L_x_476:
[----:B------:R-:W-:Y:S01]  /*11420*/  @!P4 IMAD R151, R151, R17, R2 ;  /* 0x000000119797c224 */ /* 0x000fe200078e0202 */
[----:B------:R-:W-:Y:S04]  /*11430*/  BSSY B1, `(.L_x_478) ;  /* 0x0000006000017945 */ /* 0x000fe80003800000 */
[----:B------:R0:W-:Y:S01]  /*11440*/  @!P4 STG.E.U8 desc[UR36][R10.64+0xf9], R151 ;  /* 0x0000f9970a00c986 */ /* 0x0001e2000c101124 */
[----:B------:R-:W-:Y:S05]  /*11450*/  @P5 BRA `(.L_x_479) ;  /* 0x00000000000c5947 */ /* 0x000fea0003800000 */
[----:B------:R-:W3:Y:S02]  /*11460*/  LDG.E.U8 R16, desc[UR36][R22.64+0x100] ;  /* 0x0001002416107981 */ /* 0x000ee4000c1e1100 */
[----:B---3--:R-:W-:-:S05]  /*11470*/  PRMT R3, R16, 0x8880, RZ ;  /* 0x0000888010037816 */ /* 0x008fca00000000ff */
[----:B------:R-:W-:-:S07]  /*11480*/  IMAD R2, R3, R18, RZ ;  /* 0x0000001203027224 */ /* 0x000fce00078e02ff */
.L_x_479:
[----:B------:R-:W-:Y:S05]  /*11490*/  BSYNC B1 ;  /* 0x0000000000017941 */ /* 0x000fea0003800000 */
.L_x_478:
        /* <DEDUP_REMOVED lines=9> */
.L_x_481:
[----:B------:R-:W-:Y:S05]  /*11530*/  BSYNC B1 ;  /* 0x0000000000017941 */ /* 0x000fea0003800000 */
.L_x_480:
[----:B------:R-:W-:Y:S01]  /*11540*/  @!P4 IMAD R153, R153, R17, R2 ;  /* 0x000000119999c224 */ /* 0x000fe200078e0202 */
[----:B------:R-:W-:Y:S04]  /*11550*/  BSSY B1, `(.L_x_482) ;  /* 0x0000006000017945 */ /* 0x000fe80003800000 */
[----:B------:R0:W-:Y:S01]  /*11560*/  @!P4 STG.E.U8 desc[UR36][R4.64+0x101], R153 ;  /* 0x000101990400c986 */ /* 0x0001e2000c101124 */
[----:B------:R-:W-:Y:S05]  /*11570*/  @P5 BRA `(.L_x_483) ;  /* 0x00000000000c5947 */ /* 0x000fea0003800000 */
[----:B------:R-:W3:Y:S02]  /*11580*/  LDG.E.U8 R16, desc[UR36][R20.64+0x100] ;  /* 0x0001002414107981 */ /* 0x000ee4000c1e1100 */
[----:B---3--:R-:W-:-:S05]  /*11590*/  PRMT R3, R16, 0x8880, RZ ;  /* 0x0000888010037816 */ /* 0x008fca00000000ff */
[----:B------:R-:W-:-:S07]  /*115a0*/  IMAD R2, R3, R18, RZ ;  /* 0x0000001203027224 */ /* 0x000fce00078e02ff */
.L_x_483:
[----:B------:R-:W-:Y:S05]  /*115b0*/  BSYNC B1 ;  /* 0x0000000000017941 */ /* 0x000fea0003800000 */
.L_x_482:
        /* <DEDUP_REMOVED lines=9> */
.L_x_485:
[----:B------:R-:W-:Y:S05]  /*11650*/  BSYNC B1 ;  /* 0x0000000000017941 */ /* 0x000fea0003800000 */
.L_x_484:
[----:B------:R-:W-:Y:S01]  /*11660*/  @!P4 IMAD R155, R155, R17, R2 ;  /* 0x000000119b9bc224 */ /* 0x000fe200078e0202 */
[----:B------:R-:W-:Y:S04]  /*11670*/  BSSY B1, `(.L_x_486) ;  /* 0x0000006000017945 */ /* 0x000fe80003800000 */
[----:B------:R0:W-:Y:S01]  /*11680*/  @!P4 STG.E.U8 desc[UR36][R10.64+0x101], R155 ;  /* 0x0001019b0a00c986 */ /* 0x0001e2000c101124 */
[----:B------:R-:W-:Y:S05]  /*11690*/  @P5 BRA `(.L_x_487) ;  /* 0x00000000000c5947 */ /* 0x000fea0003800000 */
[----:B------:R-:W3:Y:S02]  /*116a0*/  LDG.E.U8 R16, desc[UR36][R22.64+0x108] ;  /* 0x0001082416107981 */ /* 0x000ee4000c1e1100 */
[----:B---3--:R-:W-:-:S05]  /*116b0*/  PRMT R3, R16, 0x8880, RZ ;  /* 0x0000888010037816 */ /* 0x008fca00000000ff */
[----:B------:R-:W-:-:S07]  /*116c0*/  IMAD R2, R3, R18, RZ ;  /* 0x0000001203027224 */ /* 0x000fce00078e02ff */
.L_x_487:
[----:B------:R-:W-:Y:S05]  /*116d0*/  BSYNC B1 ;  /* 0x0000000000017941 */ /* 0x000fea0003800000 */
.L_x_486:
        /* <DEDUP_REMOVED lines=9> */
.L_x_489:
[----:B------:R-:W-:Y:S05]  /*11770*/  BSYNC B1 ;  /* 0x0000000000017941 */ /* 0x000fea0003800000 */
.L_x_488:
[----:B------:R-:W-:Y:S01]  /*11780*/  @!P4 IMAD R157, R157, R17, R2 ;  /* 0x000000119d9dc224 */ /* 0x000fe200078e0202 */
[----:B------:R-:W-:Y:S04]  /*11790*/  BSSY B1, `(.L_x_490) ;  /* 0x0000006000017945 */ /* 0x000fe80003800000 */
[----:B------:R0:W-:Y:S01]  /*117a0*/  @!P4 STG.E.U8 desc[UR36][R4.64+0x109], R157 ;  /* 0x0001099d0400c986 */ /* 0x0001e2000c101124 */
[----:B------:R-:W-:Y:S05]  /*117b0*/  @P5 BRA `(.L_x_491) ;  /* 0x00000000000c5947 */ /* 0x000fea0003800000 */
[----:B------:R-:W3:Y:S02]  /*117c0*/  LDG.E.U8 R16, desc[UR36][R20.64+0x108] ;  /* 0x0001082414107981 */ /* 0x000ee4000c1e1100 */
[----:B---3--:R-:W-:-:S05]  /*117d0*/  PRMT R3, R16, 0x8880, RZ ;  /* 0x0000888010037816 */ /* 0x008fca00000000ff */
[----:B------:R-:W-:-:S07]  /*117e0*/  IMAD R2, R3, R18, RZ ;  /* 0x0000001203027224 */ /* 0x000fce00078e02ff */
.L_x_491:
[----:B------:R-:W-:Y:S05]  /*117f0*/  BSYNC B1 ;  /* 0x0000000000017941 */ /* 0x000fea0003800000 */
.L_x_490:
        /* <DEDUP_REMOVED lines=9> */
.L_x_493:
[----:B------:R-:W-:Y:S05]  /*11890*/  BSYNC B1 ;  /* 0x0000000000017941 */ /* 0x000fea0003800000 */
.L_x_492:
[----:B------:R-:W-:Y:S01]  /*118a0*/  @!P4 IMAD R159, R159, R17, R2 ;  /* 0x000000119f9fc224 */ /* 0x000fe200078e0202 */
[----:B------:R-:W-:Y:S04]  /*118b0*/  BSSY B1, `(.L_x_494) ;  /* 0x0000006000017945 */ /* 0x000fe80003800000 */
[----:B------:R0:W-:Y:S01]  /*118c0*/  @!P4 STG.E.U8 desc[UR36][R10.64+0x109], R159 ;  /* 0x0001099f0a00c986 */ /* 0x0001e2000c101124 */
[----:B------:R-:W-:Y:S05]  /*118d0*/  @P5 BRA `(.L_x_495) ;  /* 0x00000000000c5947 */ /* 0x000fea0003800000 */
[----:B------:R-:W3:Y:S02]  /*118e0*/  LDG.E.U8 R16, desc[UR36][R22.64+0x110] ;  /* 0x0001102416107981 */ /* 0x000ee4000c1e1100 */
[----:B---3--:R-:W-:-:S05]  /*118f0*/  PRMT R3, R16, 0x8880, RZ ;  /* 0x0000888010037816 */ /* 0x008fca00000000ff */
[----:B------:R-:W-:-:S07]  /*11900*/  IMAD R2, R3, R18, RZ ;  /* 0x0000001203027224 */ /* 0x000fce00078e02ff */
.L_x_495:
[----:B------:R-:W-:Y:S05]  /*11910*/  BSYNC B1 ;  /* 0x0000000000017941 */ /* 0x000fea0003800000 */
.L_x_494:
        /* <DEDUP_REMOVED lines=9> */
.L_x_497:
[----:B------:R-:W-:Y:S05]  /*119b0*/  BSYNC B1 ;  /* 0x0000000000017941 */ /* 0x000fea0003800000 */
.L_x_496:
[----:B------:R-:W-:Y:S01]  /*119c0*/  @!P4 IMAD R161, R161, R17, R2 ;  /* 0x00000011a1a1c224 */ /* 0x000fe200078e0202 */
[----:B------:R-:W-:Y:S04]  /*119d0*/  BSSY B1, `(.L_x_498) ;  /* 0x0000006000017945 */ /* 0x000fe80003800000 */
[----:B------:R0:W-:Y:S01]  /*119e0*/  @!P4 STG.E.U8 desc[UR36][R4.64+0x111], R161 ;  /* 0x000111a10400c986 */ /* 0x0001e2000c101124 */
[----:B------:R-:W-:Y:S05]  /*119f0*/  @P5 BRA `(.L_x_499) ;  /* 0x00000000000c5947 */ /* 0x000fea0003800000 */
[----:B------:R-:W3:Y:S02]  /*11a00*/  LDG.E.U8 R16, desc[UR36][R20.64+0x110] ;  /* 0x0001102414107981 */ /* 0x000ee4000c1e1100 */
[----:B---3--:R-:W-:-:S05]  /*11a10*/  PRMT R3, R16, 0x8880, RZ ;  /* 0x0000888010037816 */ /* 0x008fca00000000ff */
[----:B------:R-:W-:-:S07]  /*11a20*/  IMAD R2, R3, R18, RZ ;  /* 0x0000001203027224 */ /* 0x000fce00078e02ff */
.L_x_499:
[----:B------:R-:W-:Y:S05]  /*11a30*/  BSYNC B1 ;  /* 0x0000000000017941 */ /* 0x000fea0003800000 */
.L_x_498:
        /* <DEDUP_REMOVED lines=9> */
.L_x_501:
[----:B------:R-:W-:Y:S05]  /*11ad0*/  BSYNC B1 ;  /* 0x0000000000017941 */ /* 0x000fea0003800000 */
.L_x_500:
[----:B------:R-:W-:Y:S01]  /*11ae0*/  @!P4 IMAD R163, R163, R17, R2 ;  /* 0x00000011a3a3c224 */ /* 0x000fe200078e0202 */
[----:B------:R-:W-:Y:S04]  /*11af0*/  BSSY B1, `(.L_x_502) ;  /* 0x0000006000017945 */ /* 0x000fe80003800000 */
[----:B------:R0:W-:Y:S01]  /*11b00*/  @!P4 STG.E.U8 desc[UR36][R10.64+0x111], R163 ;  /* 0x000111a30a00c986 */ /* 0x0001e2000c101124 */
[----:B------:R-:W-:Y:S05]  /*11b10*/  @P5 BRA `(.L_x_503) ;  /* 0x00000000000c5947 */ /* 0x000fea0003800000 */
[----:B------:R-:W3:Y:S02]  /*11b20*/  LDG.E.U8 R16, desc[UR36][R22.64+0x118] ;  /* 0x0001182416107981 */ /* 0x000ee4000c1e1100 */
[----:B---3--:R-:W-:-:S05]  /*11b30*/  PRMT R3, R16, 0x8880, RZ ;  /* 0x0000888010037816 */ /* 0x008fca00000000ff */
[----:B------:R-:W-:-:S07]  /*11b40*/  IMAD R2, R3, R18, RZ ;  /* 0x0000001203027224 */ /* 0x000fce00078e02ff */
.L_x_503:
[----:B------:R-:W-:Y:S05]  /*11b50*/  BSYNC B1 ;  /* 0x0000000000017941 */ /* 0x000fea0003800000 */
.L_x_502:
        /* <DEDUP_REMOVED lines=9> */
.L_x_505:
[----:B------:R-:W-:Y:S05]  /*11bf0*/  BSYNC B1 ;  /* 0x0000000000017941 */ /* 0x000fea0003800000 */
.L_x_504:
[----:B------:R-:W-:Y:S01]  /*11c00*/  @!P4 IMAD R165, R165, R17, R2 ;  /* 0x00000011a5a5c224 */ /* 0x000fe200078e0202 */
[----:B------:R-:W-:Y:S04]  /*11c10*/  BSSY B1, `(.L_x_506) ;  /* 0x0000006000017945 */ /* 0x000fe80003800000 */
[----:B------:R0:W-:Y:S01]  /*11c20*/  @!P4 STG.E.U8 desc[UR36][R4.64+0x119], R165 ;  /* 0x000119a50400c986 */ /* 0x0001e2000c101124 */
[----:B------:R-:W-:Y:S05]  /*11c30*/  @P5 BRA `(.L_x_507) ;  /* 0x00000000000c5947 */ /* 0x000fea0003800000 */
[----:B------:R-:W3:Y:S02]  /*11c40*/  LDG.E.U8 R16, desc[UR36][R20.64+0x118] ;  /* 0x0001182414107981 */ /* 0x000ee4000c1e1100 */
[----:B---3--:R-:W-:-:S05]  /*11c50*/  PRMT R3, R16, 0x8880, RZ ;  /* 0x0000888010037816 */ /* 0x008fca00000000ff */
[----:B------:R-:W-:-:S07]  /*11c60*/  IMAD R2, R3, R18, RZ ;  /* 0x0000001203027224 */ /* 0x000fce00078e02ff */
.L_x_507:
[----:B------:R-:W-:Y:S05]  /*11c70*/  BSYNC B1 ;  /* 0x0000000000017941 */ /* 0x000fea0003800000 */
.L_x_506:
        /* <DEDUP_REMOVED lines=9> */
.L_x_509:
[----:B------:R-:W-:Y:S05]  /*11d10*/  BSYNC B1 ;  /* 0x0000000000017941 */ /* 0x000fea0003800000 */
.L_x_508:
[----:B------:R-:W-:Y:S01]  /*11d20*/  @!P4 IMAD R167, R167, R17, R2 ;  /* 0x00000011a7a7c224 */ /* 0x000fe200078e0202 */
[----:B------:R-:W-:Y:S04]  /*11d30*/  BSSY B1, `(.L_x_510) ;  /* 0x0000006000017945 */ /* 0x000fe80003800000 */
[----:B------:R0:W-:Y:S01]  /*11d40*/  @!P4 STG.E.U8 desc[UR36][R10.64+0x119], R167 ;  /* 0x000119a70a00c986 */ /* 0x0001e2000c101124 */
[----:B------:R-:W-:Y:S05]  /*11d50*/  @P5 BRA `(.L_x_511) ;  /* 0x00000000000c5947 */ /* 0x000fea0003800000 */
[----:B------:R-:W3:Y:S02]  /*11d60*/  LDG.E.U8 R16, desc[UR36][R22.64+0x120] ;  /* 0x0001202416107981 */ /* 0x000ee4000c1e1100 */
[----:B---3--:R-:W-:-:S05]  /*11d70*/  PRMT R3, R16, 0x8880, RZ ;  /* 0x0000888010037816 */ /* 0x008fca00000000ff */
[----:B------:R-:W-:-:S07]  /*11d80*/  IMAD R2, R3, R18, RZ ;  /* 0x0000001203027224 */ /* 0x000fce00078e02ff */
.L_x_511:
[----:B------:R-:W-:Y:S05]  /*11d90*/  BSYNC B1 ;  /* 0x0000000000017941 */ /* 0x000fea0003800000 */
.L_x_510:
        /* <DEDUP_REMOVED lines=9> */
.L_x_513:
[----:B------:R-:W-:Y:S05]  /*11e30*/  BSYNC B1 ;  /* 0x0000000000017941 */ /* 0x000fea0003800000 */
.L_x_512:
[----:B------:R-:W-:Y:S01]  /*11e40*/  @!P4 IMAD R169, R169, R17, R2 ;  /* 0x00000011a9a9c224 */ /* 0x000fe200078e0202 */
[----:B------:R-:W-:Y:S04]  /*11e50*/  BSSY B1, `(.L_x_514) ;  /* 0x0000006000017945 */ /* 0x000fe80003800000 */
[----:B------:R0:W-:Y:S01]  /*11e60*/  @!P4 STG.E.U8 desc[UR36][R4.64+0x121], R169 ;  /* 0x000121a90400c986 */ /* 0x0001e2000c101124 */
[----:B------:R-:W-:Y:S05]  /*11e70*/  @P5 BRA `(.L_x_515) ;  /* 0x00000000000c5947 */ /* 0x000fea0003800000 */
[----:B------:R-:W3:Y:S02]  /*11e80*/  LDG.E.U8 R16, desc[UR36][R20.64+0x120] ;  /* 0x0001202414107981 */ /* 0x000ee4000c1e1100 */
[----:B---3--:R-:W-:-:S05]  /*11e90*/  PRMT R3, R16, 0x8880, RZ ;  /* 0x0000888010037816 */ /* 0x008fca00000000ff */
[----:B------:R-:W-:-:S07]  /*11ea0*/  IMAD R2, R3, R18, RZ ;  /* 0x0000001203027224 */ /* 0x000fce00078e02ff */
.L_x_515:
[----:B------:R-:W-:Y:S05]  /*11eb0*/  BSYNC B1 ;  /* 0x0000000000017941 */ /* 0x000fea0003800000 */
.L_x_514:
        /* <DEDUP_REMOVED lines=9> */
.L_x_517:
[----:B------:R-:W-:Y:S05]  /*11f50*/  BSYNC B1 ;  /* 0x0000000000017941 */ /* 0x000fea0003800000 */
.L_x_516:
[----:B------:R-:W-:Y:S01]  /*11f60*/  @!P4 IMAD R171, R171, R17, R2 ;  /* 0x00000011ababc224 */ /* 0x000fe200078e0202 */
[----:B------:R-:W-:Y:S04]  /*11f70*/  BSSY B1, `(.L_x_518) ;  /* 0x0000006000017945 */ /* 0x000fe80003800000 */
[----:B------:R0:W-:Y:S01]  /*11f80*/  @!P4 STG.E.U8 desc[UR36][R10.64+0x121], R171 ;  /* 0x000121ab0a00c986 */ /* 0x0001e2000c101124 */
[----:B------:R-:W-:Y:S05]  /*11f90*/  @P5 BRA `(.L_x_519) ;  /* 0x00000000000c5947 */ /* 0x000fea0003800000 */
[----:B------:R-:W3:Y:S02]  /*11fa0*/  LDG.E.U8 R16, desc[UR36][R22.64+0x128] ;  /* 0x0001282416107981 */ /* 0x000ee4000c1e1100 */
[----:B---3--:R-:W-:-:S05]  /*11fb0*/  PRMT R3, R16, 0x8880, RZ ;  /* 0x0000888010037816 */ /* 0x008fca00000000ff */
[----:B------:R-:W-:-:S07]  /*11fc0*/  IMAD R2, R3, R18, RZ ;  /* 0x0000001203027224 */ /* 0x000fce00078e02ff */
.L_x_519:
[----:B------:R-:W-:Y:S05]  /*11fd0*/  BSYNC B1 ;  /* 0x0000000000017941 */ /* 0x000fea0003800000 */
.L_x_518:
        /* <DEDUP_REMOVED lines=9> */
.L_x_521:
[----:B------:R-:W-:Y:S05]  /*12070*/  BSYNC B1 ;  /* 0x0000000000017941 */ /* 0x000fea0003800000 */
.L_x_520:
[----:B------:R-:W-:Y:S01]  /*12080*/  @!P4 IMAD R173, R173, R17, R2 ;  /* 0x00000011adadc224 */ /* 0x000fe200078e0202 */
[----:B------:R-:W-:Y:S04]  /*12090*/  BSSY B1, `(.L_x_522) ;  /* 0x0000006000017945 */ /* 0x000fe80003800000 */
[----:B------:R0:W-:Y:S01]  /*120a0*/  @!P4 STG.E.U8 desc[UR36][R4.64+0x129], R173 ;  /* 0x000129ad0400c986 */ /* 0x0001e2000c101124 */
[----:B------:R-:W-:Y:S05]  /*120b0*/  @P5 BRA `(.L_x_523) ;  /* 0x00000000000c5947 */ /* 0x000fea0003800000 */
[----:B------:R-:W3:Y:S02]  /*120c0*/  LDG.E.U8 R16, desc[UR36][R20.64+0x128] ;  /* 0x0001282414107981 */ /* 0x000ee4000c1e1100 */
[----:B---3--:R-:W-:-:S05]  /*120d0*/  PRMT R3, R16, 0x8880, RZ ;  /* 0x0000888010037816 */ /* 0x008fca00000000ff */
[----:B------:R-:W-:-:S07]  /*120e0*/  IMAD R2, R3, R18, RZ ;  /* 0x0000001203027224 */ /* 0x000fce00078e02ff */
.L_x_523:
[----:B------:R-:W-:Y:S05]  /*120f0*/  BSYNC B1 ;  /* 0x0000000000017941 */ /* 0x000fea0003800000 */
.L_x_522:
        /* <DEDUP_REMOVED lines=9> */
.L_x_525:
[----:B------:R-:W-:Y:S05]  /*12190*/  BSYNC B1 ;  /* 0x0000000000017941 */ /* 0x000fea0003800000 */
.L_x_524:
[----:B------:R-:W-:Y:S01]  /*121a0*/  @!P4 IMAD R175, R175, R17, R2 ;  /* 0x00000011afafc224 */ /* 0x000fe200078e0202 */
[----:B------:R-:W-:Y:S04]  /*121b0*/  BSSY B1, `(.L_x_526) ;  /* 0x0000006000017945 */ /* 0x000fe80003800000 */
[----:B------:R0:W-:Y:S01]  /*121c0*/  @!P4 STG.E.U8 desc[UR36][R10.64+0x129], R175 ;  /* 0x000129af0a00c986 */ /* 0x0001e2000c101124 */
[----:B------:R-:W-:Y:S05]  /*121d0*/  @P5 BRA `(.L_x_527) ;  /* 0x00000000000c5947 */ /* 0x000fea0003800000 */
[----:B------:R-:W3:Y:S02]  /*121e0*/  LDG.E.U8 R16, desc[UR36][R22.64+0x130] ;  /* 0x0001302416107981 */ /* 0x000ee4000c1e1100 */
[----:B---3--:R-:W-:-:S05]  /*121f0*/  PRMT R3, R16, 0x8880, RZ ;  /* 0x0000888010037816 */ /* 0x008fca00000000ff */
[----:B------:R-:W-:-:S07]  /*12200*/  IMAD R2, R3, R18, RZ ;  /* 0x0000001203027224 */ /* 0x000fce00078e02ff */
.L_x_527:
[----:B------:R-:W-:Y:S05]  /*12210*/  BSYNC B1 ;  /* 0x0000000000017941 */ /* 0x000fea0003800000 */
.L_x_526:
        /* <DEDUP_REMOVED lines=9> */
.L_x_529:
[----:B------:R-:W-:Y:S05]  /*122b0*/  BSYNC B1 ;  /* 0x0000000000017941 */ /* 0x000fea0003800000 */
.L_x_528:
[----:B------:R-:W-:Y:S01]  /*122c0*/  @!P4 IMAD R177, R177, R17, R2 ;  /* 0x00000011b1b1c224 */ /* 0x000fe200078e0202 */
[----:B------:R-:W-:Y:S04]  /*122d0*/  BSSY B1, `(.L_x_530) ;  /* 0x0000006000017945 */ /* 0x000fe80003800000 */
[----:B------:R0:W-:Y:S01]  /*122e0*/  @!P4 STG.E.U8 desc[UR36][R4.64+0x131], R177 ;  /* 0x000131b10400c986 */ /* 0x0001e2000c101124 */
[----:B------:R-:W-:Y:S05]  /*122f0*/  @P5 BRA `(.L_x_531) ;  /* 0x00000000000c5947 */ /* 0x000fea0003800000 */
[----:B------:R-:W3:Y:S02]  /*12300*/  LDG.E.U8 R16, desc[UR36][R20.64+0x130] ;  /* 0x0001302414107981 */ /* 0x000ee4000c1e1100 */
[----:B---3--:R-:W-:-:S05]  /*12310*/  PRMT R3, R16, 0x8880, RZ ;  /* 0x0000888010037816 */ /* 0x008fca00000000ff */
[----:B------:R-:W-:-:S07]  /*12320*/  IMAD R2, R3, R18, RZ ;  /* 0x0000001203027224 */ /* 0x000fce00078e02ff */
.L_x_531:
[----:B------:R-:W-:Y:S05]  /*12330*/  BSYNC B1 ;  /* 0x0000000000017941 */ /* 0x000fea0003800000 */
.L_x_530:
        /* <DEDUP_REMOVED lines=9> */
.L_x_533:
[----:B------:R-:W-:Y:S05]  /*123d0*/  BSYNC B1 ;  /* 0x0000000000017941 */ /* 0x000fea0003800000 */
.L_x_532:
[----:B------:R-:W-:Y:S01]  /*123e0*/  @!P4 IMAD R179, R179, R17, R2 ;  /* 0x00000011b3b3c224 */ /* 0x000fe200078e0202 */
[----:B------:R-:W-:Y:S04]  /*123f0*/  BSSY B1, `(.L_x_534) ;  /* 0x0000006000017945 */ /* 0x000fe80003800000 */
[----:B------:R0:W-:Y:S01]  /*12400*/  @!P4 STG.E.U8 desc[UR36][R10.64+0x131], R179 ;  /* 0x000131b30a00c986 */ /* 0x0001e2000c101124 */
[----:B------:R-:W-:Y:S05]  /*12410*/  @P5 BRA `(.L_x_535) ;  /* 0x00000000000c5947 */ /* 0x000fea0003800000 */
[----:B------:R-:W3:Y:S02]  /*12420*/  LDG.E.U8 R16, desc[UR36][R22.64+0x138] ;  /* 0x0001382416107981 */ /* 0x000ee4000c1e1100 */
[----:B---3--:R-:W-:-:S05]  /*12430*/  PRMT R3, R16, 0x8880, RZ ;  /* 0x0000888010037816 */ /* 0x008fca00000000ff */
[----:B------:R-:W-:-:S07]  /*12440*/  IMAD R2, R3, R18, RZ ;  /* 0x0000001203027224 */ /* 0x000fce00078e02ff */
.L_x_535:
[----:B------:R-:W-:Y:S05]  /*12450*/  BSYNC B1 ;  /* 0x0000000000017941 */ /* 0x000fea0003800000 */
.L_x_534:
        /* <DEDUP_REMOVED lines=9> */
.L_x_537:
[----:B------:R-:W-:Y:S05]  /*124f0*/  BSYNC B1 ;  /* 0x0000000000017941 */ /* 0x000fea0003800000 */
.L_x_536:
[----:B------:R-:W-:Y:S01]  /*12500*/  @!P4 IMAD R181, R181, R17, R2 ;  /* 0x00000011b5b5c224 */ /* 0x000fe200078e0202 */
[----:B------:R-:W-:Y:S04]  /*12510*/  BSSY B1, `(.L_x_538) ;  /* 0x0000006000017945 */ /* 0x000fe80003800000 */
[----:B------:R0:W-:Y:S01]  /*12520*/  @!P4 STG.E.U8 desc[UR36][R4.64+0x139], R181 ;  /* 0x000139b50400c986 */ /* 0x0001e2000c101124 */
[----:B------:R-:W-:Y:S05]  /*12530*/  @P5 BRA `(.L_x_539) ;  /* 0x00000000000c5947 */ /* 0x000fea0003800000 */
[----:B------:R-:W3:Y:S02]  /*12540*/  LDG.E.U8 R16, desc[UR36][R20.64+0x138] ;  /* 0x0001382414107981 */ /* 0x000ee4000c1e1100 */
[----:B---3--:R-:W-:-:S05]  /*12550*/  PRMT R3, R16, 0x8880, RZ ;  /* 0x0000888010037816 */ /* 0x008fca00000000ff */
[----:B------:R-:W-:-:S07]  /*12560*/  IMAD R2, R3, R18, RZ ;  /* 0x0000001203027224 */ /* 0x000fce00078e02ff */
.L_x_539:
[----:B------:R-:W-:Y:S05]  /*12570*/  BSYNC B1 ;  /* 0x0000000000017941 */ /* 0x000fea0003800000 */
.L_x_538:
        /* <DEDUP_REMOVED lines=9> */
.L_x_541:
[----:B------:R-:W-:Y:S05]  /*12610*/  BSYNC B1 ;  /* 0x0000000000017941 */ /* 0x000fea0003800000 */
.L_x_540:
[----:B------:R-:W-:Y:S01]  /*12620*/  @!P4 IMAD R183, R183, R17, R2 ;  /* 0x00000011b7b7c224 */ /* 0x000fe200078e0202 */
[----:B------:R-:W-:Y:S04]  /*12630*/  BSSY B1, `(.L_x_542) ;  /* 0x0000006000017945 */ /* 0x000fe80003800000 */
[----:B------:R0:W-:Y:S01]  /*12640*/  @!P4 STG.E.U8 desc[UR36][R10.64+0x139], R183 ;  /* 0x000139b70a00c986 */ /* 0x0001e2000c101124 */
[----:B------:R-:W-:Y:S05]  /*12650*/  @P5 BRA `(.L_x_543) ;  /* 0x00000000000c5947 */ /* 0x000fea0003800000 */
[----:B------:R-:W3:Y:S02]  /*12660*/  LDG.E.U8 R16, desc[UR36][R22.64+0x140] ;  /* 0x0001402416107981 */ /* 0x000ee4000c1e1100 */
[----:B---3--:R-:W-:-:S05]  /*12670*/  PRMT R3, R16, 0x8880, RZ ;  /* 0x0000888010037816 */ /* 0x008fca00000000ff */
[----:B------:R-:W-:-:S07]  /*12680*/  IMAD R2, R3, R18, RZ ;  /* 0x0000001203027224 */ /* 0x000fce00078e02ff */
.L_x_543:
[----:B------:R-:W-:Y:S05]  /*12690*/  BSYNC B1 ;  /* 0x0000000000017941 */ /* 0x000fea0003800000 */
.L_x_542:
        /* <DEDUP_REMOVED lines=9> */
.L_x_545:
[----:B------:R-:W-:Y:S05]  /*12730*/  BSYNC B1 ;  /* 0x0000000000017941 */ /* 0x000fea0003800000 */
.L_x_544:
[----:B------:R-:W-:Y:S01]  /*12740*/  @!P4 IMAD R185, R185, R17, R2 ;  /* 0x00000011b9b9c224 */ /* 0x000fe200078e0202 */
[----:B------:R-:W-:Y:S04]  /*12750*/  BSSY B1, `(.L_x_546) ;  /* 0x0000006000017945 */ /* 0x000fe80003800000 */
[----:B------:R0:W-:Y:S01]  /*12760*/  @!P4 STG.E.U8 desc[UR36][R4.64+0x141], R185 ;  /* 0x000141b90400c986 */ /* 0x0001e2000c101124 */
[----:B------:R-:W-:Y:S05]  /*12770*/  @P5 BRA `(.L_x_547) ;  /* 0x00000000000c5947 */ /* 0x000fea0003800000 */
[----:B------:R-:W3:Y:S02]  /*12780*/  LDG.E.U8 R16, desc[UR36][R20.64+0x140] ;  /* 0x0001402414107981 */ /* 0x000ee4000c1e1100 */
[----:B---3--:R-:W-:-:S05]  /*12790*/  PRMT R3, R16, 0x8880, RZ ;  /* 0x0000888010037816 */ /* 0x008fca00000000ff */
[----:B------:R-:W-:-:S07]  /*127a0*/  IMAD R2, R3, R18, RZ ;  /* 0x0000001203027224 */ /* 0x000fce00078e02ff */
.L_x_547:
[----:B------:R-:W-:Y:S05]  /*127b0*/  BSYNC B1 ;  /* 0x0000000000017941 */ /* 0x000fea0003800000 */
.L_x_546:
        /* <DEDUP_REMOVED lines=9> */
.L_x_549:
[----:B------:R-:W-:Y:S05]  /*12850*/  BSYNC B1 ;  /* 0x0000000000017941 */ /* 0x000fea0003800000 */
.L_x_548:
[----:B------:R-:W-:Y:S01]  /*12860*/  @!P4 IMAD R187, R187, R17, R2 ;  /* 0x00000011bbbbc224 */ /* 0x000fe200078e0202 */
[----:B------:R-:W-:Y:S04]  /*12870*/  BSSY B1, `(.L_x_550) ;  /* 0x0000006000017945 */ /* 0x000fe80003800000 */
[----:B------:R0:W-:Y:S01]  /*12880*/  @!P4 STG.E.U8 desc[UR36][R10.64+0x141], R187 ;  /* 0x000141bb0a00c986 */ /* 0x0001e2000c101124 */
[----:B------:R-:W-:Y:S05]  /*12890*/  @P5 BRA `(.L_x_551) ;  /* 0x00000000000c5947 */ /* 0x000fea0003800000 */
[----:B------:R-:W3:Y:S02]  /*128a0*/  LDG.E.U8 R16, desc[UR36][R22.64+0x148] ;  /* 0x0001482416107981 */ /* 0x000ee4000c1e1100 */
[----:B---3--:R-:W-:-:S05]  /*128b0*/  PRMT R3, R16, 0x8880, RZ ;  /* 0x0000888010037816 */ /* 0x008fca00000000ff */
[----:B------:R-:W-:-:S07]  /*128c0*/  IMAD R2, R3, R18, RZ ;  /* 0x0000001203027224 */ /* 0x000fce00078e02ff */
.L_x_551:
[----:B------:R-:W-:Y:S05]  /*128d0*/  BSYNC B1 ;  /* 0x0000000000017941 */ /* 0x000fea0003800000 */
.L_x_550:
        /* <DEDUP_REMOVED lines=9> */
.L_x_553:
[----:B------:R-:W-:Y:S05]  /*12970*/  BSYNC B1 ;  /* 0x0000000000017941 */ /* 0x000fea0003800000 */
.L_x_552:
[----:B------:R-:W-:Y:S01]  /*12980*/  @!P4 IMAD R189, R189, R17, R2 ;  /* 0x00000011bdbdc224 */ /* 0x000fe200078e0202 */
[----:B------:R-:W-:Y:S04]  /*12990*/  BSSY B1, `(.L_x_554) ;  /* 0x0000006000017945 */ /* 0x000fe80003800000 */
[----:B------:R0:W-:Y:S01]  /*129a0*/  @!P4 STG.E.U8 desc[UR36][R4.64+0x149], R189 ;  /* 0x000149bd0400c986 */ /* 0x0001e2000c101124 */
[----:B------:R-:W-:Y:S05]  /*129b0*/  @P5 BRA `(.L_x_555) ;  /* 0x00000000000c5947 */ /* 0x000fea0003800000 */
[----:B------:R-:W3:Y:S02]  /*129c0*/  LDG.E.U8 R16, desc[UR36][R20.64+0x148] ;  /* 0x0001482414107981 */ /* 0x000ee4000c1e1100 */
[----:B---3--:R-:W-:-:S05]  /*129d0*/  PRMT R3, R16, 0x8880, RZ ;  /* 0x0000888010037816 */ /* 0x008fca00000000ff */
[----:B------:R-:W-:-:S07]  /*129e0*/  IMAD R2, R3, R18, RZ ;  /* 0x0000001203027224 */ /* 0x000fce00078e02ff */
.L_x_555:
[----:B------:R-:W-:Y:S05]  /*129f0*/  BSYNC B1 ;  /* 0x0000000000017941 */ /* 0x000fea0003800000 */
.L_x_554:
        /* <DEDUP_REMOVED lines=9> */
.L_x_557:
[----:B------:R-:W-:Y:S05]  /*12a90*/  BSYNC B1 ;  /* 0x0000000000017941 */ /* 0x000fea0003800000 */
.L_x_556:
[----:B------:R-:W-:Y:S01]  /*12aa0*/  @!P4 IMAD R191, R191, R17, R2 ;  /* 0x00000011bfbfc224 */ /* 0x000fe200078e0202 */
[----:B------:R-:W-:Y:S04]  /*12ab0*/  BSSY B1, `(.L_x_558) ;  /* 0x0000006000017945 */ /* 0x000fe80003800000 */
[----:B------:R0:W-:Y:S01]  /*12ac0*/  @!P4 STG.E.U8 desc[UR36][R10.64+0x149], R191 ;  /* 0x000149bf0a00c986 */ /* 0x0001e2000c101124 */
[----:B------:R-:W-:Y:S05]  /*12ad0*/  @P5 BRA `(.L_x_559) ;  /* 0x00000000000c5947 */ /* 0x000fea0003800000 */
[----:B------:R-:W3:Y:S02]  /*12ae0*/  LDG.E.U8 R16, desc[UR36][R22.64+0x150] ;  /* 0x0001502416107981 */ /* 0x000ee4000c1e1100 */
[----:B---3--:R-:W-:-:S05]  /*12af0*/  PRMT R3, R16, 0x8880, RZ ;  /* 0x0000888010037816 */ /* 0x008fca00000000ff */
[----:B------:R-:W-:-:S07]  /*12b00*/  IMAD R2, R3, R18, RZ ;  /* 0x0000001203027224 */ /* 0x000fce00078e02ff */
.L_x_559:
[----:B------:R-:W-:Y:S05]  /*12b10*/  BSYNC B1 ;  /* 0x0000000000017941 */ /* 0x000fea0003800000 */
.L_x_558:
        /* <DEDUP_REMOVED lines=9> */
.L_x_561:
[----:B------:R-:W-:Y:S05]  /*12bb0*/  BSYNC B1 ;  /* 0x0000000000017941 */ /* 0x000fea0003800000 */
.L_x_560:
[----:B------:R-:W-:Y:S01]  /*12bc0*/  @!P4 IMAD R193, R193, R17, R2 ;  /* 0x00000011c1c1c224 */ /* 0x000fe200078e0202 */
[----:B------:R-:W-:Y:S04]  /*12bd0*/  BSSY B1, `(.L_x_562) ;  /* 0x0000006000017945 */ /* 0x000fe80003800000 */
[----:B------:R0:W-:Y:S01]  /*12be0*/  @!P4 STG.E.U8 desc[UR36][R4.64+0x151], R193 ;  /* 0x000151c10400c986 */ /* 0x0001e2000c101124 */
[----:B------:R-:W-:Y:S05]  /*12bf0*/  @P5 BRA `(.L_x_563) ;  /* 0x00000000000c5947 */ /* 0x000fea0003800000 */
[----:B------:R-:W3:Y:S02]  /*12c00*/  LDG.E.U8 R16, desc[UR36][R20.64+0x150] ;  /* 0x0001502414107981 */ /* 0x000ee4000c1e1100 */
[----:B---3--:R-:W-:-:S05]  /*12c10*/  PRMT R3, R16, 0x8880, RZ ;  /* 0x0000888010037816 */ /* 0x008fca00000000ff */
[----:B------:R-:W-:-:S07]  /*12c20*/  IMAD R2, R3, R18, RZ ;  /* 0x0000001203027224 */ /* 0x000fce00078e02ff */
.L_x_563:
[----:B------:R-:W-:Y:S05]  /*12c30*/  BSYNC B1 ;  /* 0x0000000000017941 */ /* 0x000fea0003800000 */
.L_x_562:
        /* <DEDUP_REMOVED lines=9> */
.L_x_565:
[----:B------:R-:W-:Y:S05]  /*12cd0*/  BSYNC B1 ;  /* 0x0000000000017941 */ /* 0x000fea0003800000 */
.L_x_564:
[----:B------:R-:W-:Y:S01]  /*12ce0*/  @!P4 IMAD R195, R195, R17, R2 ;  /* 0x00000011c3c3c224 */ /* 0x000fe200078e0202 */
[----:B------:R-:W-:Y:S04]  /*12cf0*/  BSSY B1, `(.L_x_566) ;  /* 0x0000006000017945 */ /* 0x000fe80003800000 */
[----:B------:R0:W-:Y:S01]  /*12d00*/  @!P4 STG.E.U8 desc[UR36][R10.64+0x151], R195 ;  /* 0x000151c30a00c986 */ /* 0x0001e2000c101124 */
[----:B------:R-:W-:Y:S05]  /*12d10*/  @P5 BRA `(.L_x_567) ;  /* 0x00000000000c5947 */ /* 0x000fea0003800000 */
[----:B------:R-:W3:Y:S02]  /*12d20*/  LDG.E.U8 R16, desc[UR36][R22.64+0x158] ;  /* 0x0001582416107981 */ /* 0x000ee4000c1e1100 */
[----:B---3--:R-:W-:-:S05]  /*12d30*/  PRMT R3, R16, 0x8880, RZ ;  /* 0x0000888010037816 */ /* 0x008fca00000000ff */
[----:B------:R-:W-:-:S07]  /*12d40*/  IMAD R2, R3, R18, RZ ;  /* 0x0000001203027224 */ /* 0x000fce00078e02ff */
.L_x_567:
[----:B------:R-:W-:Y:S05]  /*12d50*/  BSYNC B1 ;  /* 0x0000000000017941 */ /* 0x000fea0003800000 */
.L_x_566:
        /* <DEDUP_REMOVED lines=9> */
.L_x_569:
[----:B------:R-:W-:Y:S05]  /*12df0*/  BSYNC B1 ;  /* 0x0000000000017941 */ /* 0x000fea0003800000 */
.L_x_568:
[----:B------:R-:W-:Y:S01]  /*12e00*/  @!P4 IMAD R197, R197, R17, R2 ;  /* 0x00000011c5c5c224 */ /* 0x000fe200078e0202 */
[----:B------:R-:W-:Y:S04]  /*12e10*/  BSSY B1, `(.L_x_570) ;  /* 0x0000006000017945 */ /* 0x000fe80003800000 */
[----:B------:R0:W-:Y:S01]  /*12e20*/  @!P4 STG.E.U8 desc[UR36][R4.64+0x159], R197 ;  /* 0x000159c50400c986 */ /* 0x0001e2000c101124 */
[----:B------:R-:W-:Y:S05]  /*12e30*/  @P5 BRA `(.L_x_571) ;  /* 0x00000000000c5947 */ /* 0x000fea0003800000 */
[----:B------:R-:W3:Y:S02]  /*12e40*/  LDG.E.U8 R16, desc[UR36][R20.64+0x158] ;  /* 0x0001582414107981 */ /* 0x000ee4000c1e1100 */
[----:B---3--:R-:W-:-:S05]  /*12e50*/  PRMT R3, R16, 0x8880, RZ ;  /* 0x0000888010037816 */ /* 0x008fca00000000ff */
[----:B------:R-:W-:-:S07]  /*12e60*/  IMAD R2, R3, R18, RZ ;  /* 0x0000001203027224 */ /* 0x000fce00078e02ff */
.L_x_571:
[----:B------:R-:W-:Y:S05]  /*12e70*/  BSYNC B1 ;  /* 0x0000000000017941 */ /* 0x000fea0003800000 */
.L_x_570:
        /* <DEDUP_REMOVED lines=9> */
.L_x_573:
[----:B------:R-:W-:Y:S05]  /*12f10*/  BSYNC B1 ;  /* 0x0000000000017941 */ /* 0x000fea0003800000 */
.L_x_572:
[----:B------:R-:W-:Y:S01]  /*12f20*/  @!P4 IMAD R199, R199, R17, R2 ;  /* 0x00000011c7c7c224 */ /* 0x000fe200078e0202 */
[----:B------:R-:W-:Y:S04]  /*12f30*/  BSSY B1, `(.L_x_574) ;  /* 0x0000006000017945 */ /* 0x000fe80003800000 */
[----:B------:R0:W-:Y:S01]  /*12f40*/  @!P4 STG.E.U8 desc[UR36][R10.64+0x159], R199 ;  /* 0x000159c70a00c986 */ /* 0x0001e2000c101124 */
[----:B------:R-:W-:Y:S05]  /*12f50*/  @P5 BRA `(.L_x_575) ;  /* 0x00000000000c5947 */ /* 0x000fea0003800000 */
[----:B------:R-:W3:Y:S02]  /*12f60*/  LDG.E.U8 R16, desc[UR36][R22.64+0x160] ;  /* 0x0001602416107981 */ /* 0x000ee4000c1e1100 */
[----:B---3--:R-:W-:-:S05]  /*12f70*/  PRMT R3, R16, 0x8880, RZ ;  /* 0x0000888010037816 */ /* 0x008fca00000000ff */
[----:B------:R-:W-:-:S07]  /*12f80*/  IMAD R2, R3, R18, RZ ;  /* 0x0000001203027224 */ /* 0x000fce00078e02ff */
.L_x_575:
[----:B------:R-:W-:Y:S05]  /*12f90*/  BSYNC B1 ;  /* 0x0000000000017941 */ /* 0x000fea0003800000 */
.L_x_574:
        /* <DEDUP_REMOVED lines=9> */
.L_x_577:
[----:B------:R-:W-:Y:S05]  /*13030*/  BSYNC B1 ;  /* 0x0000000000017941 */ /* 0x000fea0003800000 */
.L_x_576:
[----:B------:R-:W-:Y:S01]  /*13040*/  @!P4 IMAD R201, R201, R17, R2 ;  /* 0x00000011c9c9c224 */ /* 0x000fe200078e0202 */
[----:B------:R-:W-:Y:S04]  /*13050*/  BSSY B1, `(.L_x_578) ;  /* 0x0000006000017945 */ /* 0x000fe80003800000 */
[----:B------:R0:W-:Y:S01]  /*13060*/  @!P4 STG.E.U8 desc[UR36][R4.64+0x161], R201 ;  /* 0x000161c90400c986 */ /* 0x0001e2000c101124 */
[----:B------:R-:W-:Y:S05]  /*13070*/  @P5 BRA `(.L_x_579) ;  /* 0x00000000000c5947 */ /* 0x000fea0003800000 */
[----:B------:R-:W3:Y:S02]  /*13080*/  LDG.E.U8 R16, desc[UR36][R20.64+0x160] ;  /* 0x0001602414107981 */ /* 0x000ee4000c1e1100 */
[----:B---3--:R-:W-:-:S05]  /*13090*/  PRMT R3, R16, 0x8880, RZ ;  /* 0x0000888010037816 */ /* 0x008fca00000000ff */
[----:B------:R-:W-:-:S07]  /*130a0*/  IMAD R2, R3, R18, RZ ;  /* 0x0000001203027224 */ /* 0x000fce00078e02ff */
.L_x_579:
[----:B------:R-:W-:Y:S05]  /*130b0*/  BSYNC B1 ;  /* 0x0000000000017941 */ /* 0x000fea0003800000 */
.L_x_578:
        /* <DEDUP_REMOVED lines=9> */
.L_x_581:
[----:B------:R-:W-:Y:S05]  /*13150*/  BSYNC B1 ;  /* 0x0000000000017941 */ /* 0x000fea0003800000 */
.L_x_580:
[----:B------:R-:W-:Y:S01]  /*13160*/  @!P4 IMAD R203, R203, R17, R2 ;  /* 0x00000011cbcbc224 */ /* 0x000fe200078e0202 */
[----:B------:R-:W-:Y:S04]  /*13170*/  BSSY B1, `(.L_x_582) ;  /* 0x0000006000017945 */ /* 0x000fe80003800000 */
[----:B------:R0:W-:Y:S01]  /*13180*/  @!P4 STG.E.U8 desc[UR36][R10.64+0x161], R203 ;  /* 0x000161cb0a00c986 */ /* 0x0001e2000c101124 */
[----:B------:R-:W-:Y:S05]  /*13190*/  @P5 BRA `(.L_x_583) ;  /* 0x00000000000c5947 */ /* 0x000fea0003800000 */
[----:B------:R-:W3:Y:S02]  /*131a0*/  LDG.E.U8 R16, desc[UR36][R22.64+0x168] ;  /* 0x0001682416107981 */ /* 0x000ee4000c1e1100 */
[----:B---3--:R-:W-:-:S05]  /*131b0*/  PRMT R3, R16, 0x8880, RZ ;  /* 0x0000888010037816 */ /* 0x008fca00000000ff */
[----:B------:R-:W-:-:S07]  /*131c0*/  IMAD R2, R3, R18, RZ ;  /* 0x0000001203027224 */ /* 0x000fce00078e02ff */
.L_x_583:
[----:B------:R-:W-:Y:S05]  /*131d0*/  BSYNC B1 ;  /* 0x0000000000017941 */ /* 0x000fea0003800000 */
.L_x_582:
        /* <DEDUP_REMOVED lines=9> */
.L_x_585:
[----:B------:R-:W-:Y:S05]  /*13270*/  BSYNC B1 ;  /* 0x0000000000017941 */ /* 0x000fea0003800000 */
.L_x_584:
[----:B------:R-:W-:Y:S01]  /*13280*/  @!P4 IMAD R205, R205, R17, R2 ;  /* 0x00000011cdcdc224 */ /* 0x000fe200078e0202 */
[----:B------:R-:W-:Y:S04]  /*13290*/  BSSY B1, `(.L_x_586) ;  /* 0x0000006000017945 */ /* 0x000fe80003800000 */
[----:B------:R0:W-:Y:S01]  /*132a0*/  @!P4 STG.E.U8 desc[UR36][R4.64+0x169], R205 ;  /* 0x000169cd0400c986 */ /* 0x0001e2000c101124 */
[----:B------:R-:W-:Y:S05]  /*132b0*/  @P5 BRA `(.L_x_587) ;  /* 0x00000000000c5947 */ /* 0x000fea0003800000 */
[----:B------:R-:W3:Y:S02]  /*132c0*/  LDG.E.U8 R16, desc[UR36][R20.64+0x168] ;  /* 0x0001682414107981 */ /* 0x000ee4000c1e1100 */
[----:B---3--:R-:W-:-:S05]  /*132d0*/  PRMT R3, R16, 0x8880, RZ ;  /* 0x0000888010037816 */ /* 0x008fca00000000ff */
[----:B------:R-:W-:-:S07]  /*132e0*/  IMAD R2, R3, R18, RZ ;  /* 0x0000001203027224 */ /* 0x000fce00078e02ff */
.L_x_587:
[----:B------:R-:W-:Y:S05]  /*132f0*/  BSYNC B1 ;  /* 0x0000000000017941 */ /* 0x000fea0003800000 */
.L_x_586:
        /* <DEDUP_REMOVED lines=9> */
.L_x_589:
[----:B------:R-:W-:Y:S05]  /*13390*/  BSYNC B1 ;  /* 0x0000000000017941 */ /* 0x000fea0003800000 */
.L_x_588:
[----:B------:R-:W-:Y:S01]  /*133a0*/  @!P4 IMAD R207, R207, R17, R2 ;  /* 0x00000011cfcfc224 */ /* 0x000fe200078e0202 */
[----:B------:R-:W-:Y:S04]  /*133b0*/  BSSY B1, `(.L_x_590) ;  /* 0x0000006000017945 */ /* 0x000fe80003800000 */
[----:B------:R0:W-:Y:S01]  /*133c0*/  @!P4 STG.E.U8 desc[UR36][R10.64+0x169], R207 ;  /* 0x000169cf0a00c986 */ /* 0x0001e2000c101124 */
[----:B------:R-:W-:Y:S05]  /*133d0*/  @P5 BRA `(.L_x_591) ;  /* 0x00000000000c5947 */ /* 0x000fea0003800000 */
[----:B------:R-:W3:Y:S02]  /*133e0*/  LDG.E.U8 R16, desc[UR36][R22.64+0x170] ;  /* 0x0001702416107981 */ /* 0x000ee4000c1e1100 */
[----:B---3--:R-:W-:-:S05]  /*133f0*/  PRMT R3, R16, 0x8880, RZ ;  /* 0x0000888010037816 */ /* 0x008fca00000000ff */
[----:B------:R-:W-:-:S07]  /*13400*/  IMAD R2, R3, R18, RZ ;  /* 0x0000001203027224 */ /* 0x000fce00078e02ff */
.L_x_591:
[----:B------:R-:W-:Y:S05]  /*13410*/  BSYNC B1 ;  /* 0x0000000000017941 */ /* 0x000fea0003800000 */
.L_x_590:
        /* <DEDUP_REMOVED lines=9> */
.L_x_593:
[----:B------:R-:W-:Y:S05]  /*134b0*/  BSYNC B1 ;  /* 0x0000000000017941 */ /* 0x000fea0003800000 */
.L_x_592:
[----:B------:R-:W-:Y:S01]  /*134c0*/  @!P4 IMAD R209, R209, R17, R2 ;  /* 0x00000011d1d1c224 */ /* 0x000fe200078e0202 */
[----:B------:R-:W-:Y:S04]  /*134d0*/  BSSY B1, `(.L_x_594) ;  /* 0x0000006000017945 */ /* 0x000fe80003800000 */
[----:B------:R0:W-:Y:S01]  /*134e0*/  @!P4 STG.E.U8 desc[UR36][R4.64+0x171], R209 ;  /* 0x000171d10400c986 */ /* 0x0001e2000c101124 */
[----:B------:R-:W-:Y:S05]  /*134f0*/  @P5 BRA `(.L_x_595) ;  /* 0x00000000000c5947 */ /* 0x000fea0003800000 */
[----:B------:R-:W3:Y:S02]  /*13500*/  LDG.E.U8 R16, desc[UR36][R20.64+0x170] ;  /* 0x0001702414107981 */ /* 0x000ee4000c1e1100 */
[----:B---3--:R-:W-:-:S05]  /*13510*/  PRMT R3, R16, 0x8880, RZ ;  /* 0x0000888010037816 */ /* 0x008fca00000000ff */
[----:B------:R-:W-:-:S07]  /*13520*/  IMAD R2, R3, R18, RZ ;  /* 0x0000001203027224 */ /* 0x000fce00078e02ff */
.L_x_595:
[----:B------:R-:W-:Y:S05]  /*13530*/  BSYNC B1 ;  /* 0x0000000000017941 */ /* 0x000fea0003800000 */
.L_x_594:
[----:B------:R-:W-:Y:S01]  /*13540*/  ISETP.LT.OR P4, PT, R0, 0x172, !P0 ;  /* 0x000001720000780c */ /* 0x000fe20004781670 */
[----:B---3--:R-:W-:Y:S01]  /*13550*/  @!P5 IMAD R3, R210, R17, R2 ;  /* 0x00000011d203d224 */ /* 0x008fe200078e0202 */
[----:B------:R-:W-:Y:S04]  /*13560*/  BSSY B1, `(.L_x_596) ;  /* 0x0000008000017945 */ /* 0x000fe80003800000 */
[----:B------:R3:W-:Y:S01]  /*13570*/  @!P5 STG.E.U8 desc[UR36][R10.64+0x170], R3 ;  /* 0x000170030a00d986 */ /* 0x0007e2000c101124 */
[C---:B------:R-:W-:Y:S02]  /*13580*/  ISETP.LT.OR P5, PT, R0.reuse, 0x179, !P3 ;  /* 0x000001790000780c */ /* 0x040fe40005fa1670 */
[----:B------:R-:W-:-:S04]  /*13590*/  ISETP.LT.OR P3, PT, R0, 0x17a, !P3 ;  /* 0x0000017a0000780c */ /* 0x000fc80005f61670 */
[----:B------:R-:W-:Y:S09]  /*135a0*/  @P4 BRA `(.L_x_597) ;  /* 0x00000000000c4947 */ /* 0x000ff20003800000 */
[----:B------:R-:W3:Y:S02]  /*135b0*/  LDG.E.U8 R16, desc[UR36][R20.64+0x171] ;  /* 0x0001712414107981 */ /* 0x000ee4000c1e1100 */
[----:B---3--:R-:W-:-:S05]  /*135c0*/  PRMT R3, R16, 0x8880, RZ ;  /* 0x0000888010037816 */ /* 0x008fca00000000ff */
[----:B------:R-:W-:-:S07]  /*135d0*/  IMAD R2, R3, R18, RZ ;  /* 0x0000001203027224 */ /* 0x000fce00078e02ff */
.L_x_597:
[----:B------:R-:W-:Y:S05]  /*135e0*/  BSYNC B1 ;  /* 0x0000000000017941 */ /* 0x000fea0003800000 */
.L_x_596:
[----:B------:R-:W-:Y:S01]  /*135f0*/  @!P4 IMAD R211, R211, R17, R2 ;  /* 0x00000011d3d3c224 */ /* 0x000fe200078e0202 */
[----:B------:R-:W-:Y:S04]  /*13600*/  BSSY B1, `(.L_x_598) ;  /* 0x0000006000017945 */ /* 0x000fe80003800000 */
[----:B------:R0:W-:Y:S01]  /*13610*/  @!P4 STG.E.U8 desc[UR36][R10.64+0x171], R211 ;  /* 0x000171d30a00c986 */ /* 0x0001e2000c101124 */
[----:B------:R-:W-:Y:S05]  /*13620*/  @P5 BRA `(.L_x_599) ;  /* 0x00000000000c5947 */ /* 0x000fea0003800000 */
[----:B------:R-:W3:Y:S02]  /*13630*/  LDG.E.U8 R16, desc[UR36][R22.64+0x178] ;  /* 0x0001782416107981 */ /* 0x000ee4000c1e1100 */
[----:B---3--:R-:W-:-:S05]  /*13640*/  PRMT R3, R16, 0x8880, RZ ;  /* 0x0000888010037816 */ /* 0x008fca00000000ff */
[----:B------:R-:W-:-:S07]  /*13650*/  IMAD R2, R3, R18, RZ ;  /* 0x0000001203027224 */ /* 0x000fce00078e02ff */
.L_x_599:
[----:B------:R-:W-:Y:S05]  /*13660*/  BSYNC B1 ;  /* 0x0000000000017941 */ /* 0x000fea0003800000 */
.L_x_598:
[----:B---3--:R-:W-:Y:S01]  /*13670*/  @!P5 IMAD R3, R212, R17, R2 ;  /* 0x00000011d403d224 */ /* 0x008fe200078e0202 */
[----:B------:R-:W-:Y:S04]  /*13680*/  BSSY B1, `(.L_x_600) ;  /* 0x0000006000017945 */ /* 0x000fe80003800000 */
[----:B------:R3:W-:Y:S01]  /*13690*/  @!P5 STG.E.U8 desc[UR36][R4.64+0x178], R3 ;  /* 0x000178030400d986 */ /* 0x0007e2000c101124 */
[----:B------:R-:W-:Y:S05]  /*136a0*/  @P3 BRA `(.L_x_601) ;  /* 0x00000000000c3947 */ /* 0x000fea0003800000 */
[----:B------:R-:W3:Y:S02]  /*136b0*/  LDG.E.U8 R16, desc[UR36][R22.64+0x179] ;  /* 0x0001792416107981 */ /* 0x000ee4000c1e1100 */
[----:B---3--:R-:W-:-:S05]  /*136c0*/  PRMT R3, R16, 0x8880, RZ ;  /* 0x0000888010037816 */ /* 0x008fca00000000ff */
[----:B------:R-:W-:-:S07]  /*136d0*/  IMAD R2, R3, R18, RZ ;  /* 0x0000001203027224 */ /* 0x000fce00078e02ff */
.L_x_601:
[----:B------:R-:W-:Y:S05]  /*136e0*/  BSYNC B1 ;  /* 0x0000000000017941 */ /* 0x000fea0003800000 */
.L_x_600:
[C---:B------:R-:W-:Y:S01]  /*136f0*/  ISETP.LT.OR P4, PT, R0.reuse, 0x179, !P0 ;  /* 0x000001790000780c */ /* 0x040fe20004781670 */
[----:B------:R-:W-:Y:S01]  /*13700*/  @!P3 IMAD R213, R213, R17, R2 ;  /* 0x00000011d5d5b224 */ /* 0x000fe200078e0202 */
[----:B------:R-:W-:Y:S01]  /*13710*/  BSSY B1, `(.L_x_602) ;  /* 0x0000009000017945 */ /* 0x000fe20003800000 */
[C---:B------:R-:W-:Y:S02]  /*13720*/  ISETP.LT.OR P0, PT, R0.reuse, 0x17a, !P0 ;  /* 0x0000017a0000780c */ /* 0x040fe40004701670 */
[C---:B------:R-:W-:Y:S01]  /*13730*/  ISETP.LT.OR P5, PT, R0.reuse, 0xc1, !P1 ;  /* 0x000000c10000780c */ /* 0x040fe20004fa1670 */
[----:B------:R0:W-:Y:S01]  /*13740*/  @!P3 STG.E.U8 desc[UR36][R4.64+0x179], R213 ;  /* 0x000179d50400b986 */ /* 0x0001e2000c101124 */
[----:B------:R-:W-:-:S06]  /*13750*/  ISETP.LT.OR P3, PT, R0, 0xc2, !P1 ;  /* 0x000000c20000780c */ /* 0x000fcc0004f61670 */
[----:B------:R-:W-:Y:S07]  /*13760*/  @P4 BRA `(.L_x_603) ;  /* 0x00000000000c4947 */ /* 0x000fee0003800000 */
[----:B------:R-:W3:Y:S02]  /*13770*/  LDG.E.U8 R16, desc[UR36][R20.64+0x178] ;  /* 0x0001782414107981 */ /* 0x000ee4000c1e1100 */
[----:B---3--:R-:W-:-:S05]  /*13780*/  PRMT R3, R16, 0x8880, RZ ;  /* 0x0000888010037816 */ /* 0x008fca00000000ff */
[----:B------:R-:W-:-:S07]  /*13790*/  IMAD R2, R3, R18, RZ ;  /* 0x0000001203027224 */ /* 0x000fce00078e02ff */
.L_x_603:
[----:B------:R-:W-:Y:S05]  /*137a0*/  BSYNC B1 ;  /* 0x0000000000017941 */ /* 0x000fea0003800000 */
.L_x_602:
[----:B---3--:R-:W-:Y:S01]  /*137b0*/  @!P4 IMAD R3, R214, R17, R2 ;  /* 0x00000011d603c224 */ /* 0x008fe200078e0202 */
[----:B------:R-:W-:Y:S04]  /*137c0*/  BSSY B1, `(.L_x_604) ;  /* 0x0000006000017945 */ /* 0x000fe80003800000 */
[----:B------:R3:W-:Y:S01]  /*137d0*/  @!P4 STG.E.U8 desc[UR36][R10.64+0x178], R3 ;  /* 0x000178030a00c986 */ /* 0x0007e2000c101124 */
[----:B------:R-:W-:Y:S05]  /*137e0*/  @P0 BRA `(.L_x_605) ;  /* 0x00000000000c0947 */ /* 0x000fea0003800000 */
[----:B------:R-:W3:Y:S02]  /*137f0*/  LDG.E.U8 R16, desc[UR36][R20.64+0x179] ;  /* 0x0001792414107981 */ /* 0x000ee4000c1e1100 */
[----:B---3--:R-:W-:-:S05]  /*13800*/  PRMT R3, R16, 0x8880, RZ ;  /* 0x0000888010037816 */ /* 0x008fca00000000ff */
[----:B------:R-:W-:-:S07]  /*13810*/  IMAD R2, R3, R18, RZ ;  /* 0x0000001203027224 */ /* 0x000fce00078e02ff */
.L_x_605:
[----:B------:R-:W-:Y:S05]  /*13820*/  BSYNC B1 ;  /* 0x0000000000017941 */ /* 0x000fea0003800000 */
.L_x_604:
[----:B------:R-:W-:Y:S01]  /*13830*/  @!P0 IMAD R215, R215, R17, R2 ;  /* 0x00000011d7d78224 */ /* 0x000fe200078e0202 */
[----:B------:R-:W-:Y:S04]  /*13840*/  BSSY B1, `(.L_x_606) ;  /* 0x0000006000017945 */ /* 0x000fe80003800000 */
[----:B------:R0:W-:Y:S01]  /*13850*/  @!P0 STG.E.U8 desc[UR36][R10.64+0x179], R215 ;  /* 0x000179d70a008986 */ /* 0x0001e2000c101124 */
[----:B------:R-:W-:Y:S05]  /*13860*/  @P5 BRA `(.L_x_607) ;  /* 0x00000000000c5947 */ /* 0x000fea0003800000 */
[----:B------:R-:W3:Y:S02]  /*13870*/  LDG.E.U8 R16, desc[UR36][R14.64+0xc0] ;  /* 0x0000c0240e107981 */ /* 0x000ee4000c1e1100 */
[----:B---3--:R-:W-:-:S05]  /*13880*/  PRMT R3, R16, 0x8880, RZ ;  /* 0x0000888010037816 */ /* 0x008fca00000000ff */
[----:B------:R-:W-:-:S07]  /*13890*/  IMAD R2, R3, R18, RZ ;  /* 0x0000001203027224 */ /* 0x000fce00078e02ff */
.L_x_607:
[----:B------:R-:W-:Y:S05]  /*138a0*/  BSYNC B1 ;  /* 0x0000000000017941 */ /* 0x000fea0003800000 */
.L_x_606:
[----:B---3--:R-:W-:Y:S01]  /*138b0*/  @!P5 IMAD R3, R24, R17, R2 ;  /* 0x000000111803d224 */ /* 0x008fe200078e0202 */
[----:B------:R-:W-:Y:S04]  /*138c0*/  BSSY B1, `(.L_x_608) ;  /* 0x0000006000017945 */ /* 0x000fe80003800000 */
[----:B------:R3:W-:Y:S01]  /*138d0*/  @!P5 STG.E.U8 desc[UR36][R6.64+0xc0], R3 ;  /* 0x0000c0030600d986 */ /* 0x0007e2000c101124 */
[----:B------:R-:W-:Y:S05]  /*138e0*/  @P3 BRA `(.L_x_609) ;  /* 0x00000000000c3947 */ /* 0x000fea0003800000 */
[----:B------:R-:W3:Y:S02]  /*138f0*/  LDG.E.U8 R16, desc[UR36][R14.64+0xc1] ;  /* 0x0000c1240e107981 */ /* 0x000ee4000c1e1100 */
[----:B---3--:R-:W-:-:S05]  /*13900*/  PRMT R3, R16, 0x8880, RZ ;  /* 0x0000888010037816 */ /* 0x008fca00000000ff */
[----:B------:R-:W-:-:S07]  /*13910*/  IMAD R2, R3, R18, RZ ;  /* 0x0000001203027224 */ /* 0x000fce00078e02ff */
.L_x_609:
[----:B------:R-:W-:Y:S05]  /*13920*/  BSYNC B1 ;  /* 0x0000000000017941 */ /* 0x000fea0003800000 */
.L_x_608:
        /* <DEDUP_REMOVED lines=11> */
.L_x_611:
[----:B------:R-:W-:Y:S05]  /*139e0*/  BSYNC B1 ;  /* 0x0000000000017941 */ /* 0x000fea0003800000 */
.L_x_610:
[----:B---3--:R-:W-:Y:S01]  /*139f0*/  @!P5 IMAD R3, R26, R17, R2 ;  /* 0x000000111a03d224 */ /* 0x008fe200078e0202 */
[----:B------:R-:W-:Y:S04]  /*13a00*/  BSSY B1, `(.L_x_612) ;  /* 0x0000006000017945 */ /* 0x000fe80003800000 */
[----:B------:R3:W-:Y:S01]  /*13a10*/  @!P5 STG.E.U8 desc[UR36][R8.64+0xc0], R3 ;  /* 0x0000c0030800d986 */ /* 0x0007e2000c101124 */
[----:B------:R-:W-:Y:S05]  /*13a20*/  @P4 BRA `(.L_x_613) ;  /* 0x00000000000c4947 */ /* 0x000fea0003800000 */
[----:B------:R-:W3:Y:S02]  /*13a30*/  LDG.E.U8 R16, desc[UR36][R12.64+0xc1] ;  /* 0x0000c1240c107981 */ /* 0x000ee4000c1e1100 */
[----:B---3--:R-:W-:-:S05]  /*13a40*/  PRMT R3, R16, 0x8880, RZ ;  /* 0x0000888010037816 */ /* 0x008fca00000000ff */
[----:B------:R-:W-:-:S07]  /*13a50*/  IMAD R2, R3, R18, RZ ;  /* 0x0000001203027224 */ /* 0x000fce00078e02ff */
.L_x_613:
[----:B------:R-:W-:Y:S05]  /*13a60*/  BSYNC B1 ;  /* 0x0000000000017941 */ /* 0x000fea0003800000 */
.L_x_612:
[----:B------:R-:W-:Y:S01]  /*13a70*/  @!P4 IMAD R27, R27, R17, R2 ;  /* 0x000000111b1bc224 */ /* 0x000fe200078e0202 */
[----:B------:R-:W-:Y:S04]  /*13a80*/  BSSY B1, `(.L_x_614) ;  /* 0x0000006000017945 */ /* 0x000fe80003800000 */
[----:B------:R0:W-:Y:S01]  /*13a90*/  @!P4 STG.E.U8 desc[UR36][R8.64+0xc1], R27 ;  /* 0x0000c11b0800c986 */ /* 0x0001e2000c101124 */
[----:B------:R-:W-:Y:S05]  /*13aa0*/  @P3 BRA `(.L_x_615) ;  /* 0x00000000000c3947 */ /* 0x000fea0003800000 */
[----:B------:R-:W3:Y:S02]  /*13ab0*/  LDG.E.U8 R16, desc[UR36][R14.64+0xc8] ;  /* 0x0000c8240e107981 */ /* 0x000ee4000c1e1100 */
[----:B---3--:R-:W-:-:S05]  /*13ac0*/  PRMT R3, R16, 0x8880, RZ ;  /* 0x0000888010037816 */ /* 0x008fca00000000ff */
[----:B------:R-:W-:-:S07]  /*13ad0*/  IMAD R2, R3, R18, RZ ;  /* 0x0000001203027224 */ /* 0x000fce00078e02ff */
.L_x_615:
[----:B------:R-:W-:Y:S05]  /*13ae0*/  BSYNC B1 ;  /* 0x0000000000017941 */ /* 0x000fea0003800000 */
.L_x_614:
[----:B---3--:R-:W-:Y:S01]  /*13af0*/  @!P3 IMAD R3, R28, R17, R2 ;  /* 0x000000111c03b224 */ /* 0x008fe200078e0202 */
[----:B------:R-:W-:Y:S04]  /*13b00*/  BSSY B1, `(.L_x_616) ;  /* 0x0000006000017945 */ /* 0x000fe80003800000 */
[----:B------:R3:W-:Y:S01]  /*13b10*/  @!P3 STG.E.U8 desc[UR36][R6.64+0xc8], R3 ;  /* 0x0000c8030600b986 */ /* 0x0007e2000c101124 */
[----:B------:R-:W-:Y:S05]  /*13b20*/  @P0 BRA `(.L_x_617) ;  /* 0x00000000000c0947 */ /* 0x000fea0003800000 */
[----:B------:R-:W3:Y:S02]  /*13b30*/  LDG.E.U8 R16, desc[UR36][R14.64+0xc9] ;  /* 0x0000c9240e107981 */ /* 0x000ee4000c1e1100 */
[----:B---3--:R-:W-:-:S05]  /*13b40*/  PRMT R3, R16, 0x8880, RZ ;  /* 0x0000888010037816 */ /* 0x008fca00000000ff */
[----:B------:R-:W-:-:S07]  /*13b50*/  IMAD R2, R3, R18, RZ ;  /* 0x0000001203027224 */ /* 0x000fce00078e02ff */
.L_x_617:
[----:B------:R-:W-:Y:S05]  /*13b60*/  BSYNC B1 ;  /* 0x0000000000017941 */ /* 0x000fea0003800000 */
.L_x_616:
        /* <DEDUP_REMOVED lines=11> */
.L_x_619:
[----:B------:R-:W-:Y:S05]  /*13c20*/  BSYNC B1 ;  /* 0x0000000000017941 */ /* 0x000fea0003800000 */
.L_x_618:
[----:B---3--:R-:W-:Y:S01]  /*13c30*/  @!P4 IMAD R3, R30, R17, R2 ;  /* 0x000000111e03c224 */ /* 0x008fe200078e0202 */
[----:B------:R-:W-:Y:S04]  /*13c40*/  BSSY B1, `(.L_x_620) ;  /* 0x0000006000017945 */ /* 0x000fe80003800000 */
[----:B------:R3:W-:Y:S01]  /*13c50*/  @!P4 STG.E.U8 desc[UR36][R8.64+0xc8], R3 ;  /* 0x0000c8030800c986 */ /* 0x0007e2000c101124 */
[----:B------:R-:W-:Y:S05]  /*13c60*/  @P3 BRA `(.L_x_621) ;  /* 0x00000000000c3947 */ /* 0x000fea0003800000 */
[----:B------:R-:W3:Y:S02]  /*13c70*/  LDG.E.U8 R16, desc[UR36][R12.64+0xc9] ;  /* 0x0000c9240c107981 */ /* 0x000ee4000c1e1100 */
[----:B---3--:R-:W-:-:S05]  /*13c80*/  PRMT R3, R16, 0x8880, RZ ;  /* 0x0000888010037816 */ /* 0x008fca00000000ff */
[----:B------:R-:W-:-:S07]  /*13c90*/  IMAD R2, R3, R18, RZ ;  /* 0x0000001203027224 */ /* 0x000fce00078e02ff */
.L_x_621:
[----:B------:R-:W-:Y:S05]  /*13ca0*/  BSYNC B1 ;  /* 0x0000000000017941 */ /* 0x000fea0003800000 */
.L_x_620:
[----:B------:R-:W-:Y:S01]  /*13cb0*/  @!P3 IMAD R31, R31, R17, R2 ;  /* 0x000000111f1fb224 */ /* 0x000fe200078e0202 */
[----:B------:R-:W-:Y:S04]  /*13cc0*/  BSSY B1, `(.L_x_622) ;  /* 0x0000006000017945 */ /* 0x000fe80003800000 */
[----:B------:R0:W-:Y:S01]  /*13cd0*/  @!P3 STG.E.U8 desc[UR36][R8.64+0xc9], R31 ;  /* 0x0000c91f0800b986 */ /* 0x0001e2000c101124 */
[----:B------:R-:W-:Y:S05]  /*13ce0*/  @P5 BRA `(.L_x_623) ;  /* 0x00000000000c5947 */ /* 0x000fea0003800000 */
[----:B------:R-:W3:Y:S02]  /*13cf0*/  LDG.E.U8 R16, desc[UR36][R14.64+0xd0] ;  /* 0x0000d0240e107981 */ /* 0x000ee4000c1e1100 */
[----:B---3--:R-:W-:-:S05]  /*13d00*/  PRMT R3, R16, 0x8880, RZ ;  /* 0x0000888010037816 */ /* 0x008fca00000000ff */
[----:B------:R-:W-:-:S07]  /*13d10*/  IMAD R2, R3, R18, RZ ;  /* 0x0000001203027224 */ /* 0x000fce00078e02ff */
.L_x_623:
[----:B------:R-:W-:Y:S05]  /*13d20*/  BSYNC B1 ;  /* 0x0000000000017941 */ /* 0x000fea0003800000 */
.L_x_622:
[----:B---3--:R-:W-:Y:S01]  /*13d30*/  @!P5 IMAD R3, R32, R17, R2 ;  /* 0x000000112003d224 */ /* 0x008fe200078e0202 */
[----:B------:R-:W-:Y:S04]  /*13d40*/  BSSY B1, `(.L_x_624) ;  /* 0x0000006000017945 */ /* 0x000fe80003800000 */
[----:B------:R3:W-:Y:S01]  /*13d50*/  @!P5 STG.E.U8 desc[UR36][R6.64+0xd0], R3 ;  /* 0x0000d0030600d986 */ /* 0x0007e2000c101124 */
[----:B------:R-:W-:Y:S05]  /*13d60*/  @P0 BRA `(.L_x_625) ;  /* 0x00000000000c0947 */ /* 0x000fea0003800000 */
[----:B------:R-:W3:Y:S02]  /*13d70*/  LDG.E.U8 R16, desc[UR36][R14.64+0xd1] ;  /* 0x0000d1240e107981 */ /* 0x000ee4000c1e1100 */
[----:B---3--:R-:W-:-:S05]  /*13d80*/  PRMT R3, R16, 0x8880, RZ ;  /* 0x0000888010037816 */ /* 0x008fca00000000ff */
[----:B------:R-:W-:-:S07]  /*13d90*/  IMAD R2, R3, R18, RZ ;  /* 0x0000001203027224 */ /* 0x000fce00078e02ff */
.L_x_625:
[----:B------:R-:W-:Y:S05]  /*13da0*/  BSYNC B1 ;  /* 0x0000000000017941 */ /* 0x000fea0003800000 */
.L_x_624:
        /* <DEDUP_REMOVED lines=11> */
.L_x_627:
[----:B------:R-:W-:Y:S05]  /*13e60*/  BSYNC B1 ;  /* 0x0000000000017941 */ /* 0x000fea0003800000 */
.L_x_626:
[----:B---3--:R-:W-:Y:S01]  /*13e70*/  @!P4 IMAD R3, R34, R17, R2 ;  /* 0x000000112203c224 */ /* 0x008fe200078e0202 */
[----:B------:R-:W-:Y:S04]  /*13e80*/  BSSY B1, `(.L_x_628) ;  /* 0x0000006000017945 */ /* 0x000fe80003800000 */
[----:B------:R3:W-:Y:S01]  /*13e90*/  @!P4 STG.E.U8 desc[UR36][R8.64+0xd0], R3 ;  /* 0x0000d0030800c986 */ /* 0x0007e2000c101124 */
[----:B------:R-:W-:Y:S05]  /*13ea0*/  @P3 BRA `(.L_x_629) ;  /* 0x00000000000c3947 */ /* 0x000fea0003800000 */
[----:B------:R-:W3:Y:S02]  /*13eb0*/  LDG.E.U8 R16, desc[UR36][R12.64+0xd1] ;  /* 0x0000d1240c107981 */ /* 0x000ee4000c1e1100 */
[----:B---3--:R-:W-:-:S05]  /*13ec0*/  PRMT R3, R16, 0x8880, RZ ;  /* 0x0000888010037816 */ /* 0x008fca00000000ff */
[----:B------:R-:W-:-:S07]  /*13ed0*/  IMAD R2, R3, R18, RZ ;  /* 0x0000001203027224 */ /* 0x000fce00078e02ff */
.L_x_629:
[----:B------:R-:W-:Y:S05]  /*13ee0*/  BSYNC B1 ;  /* 0x0000000000017941 */ /* 0x000fea0003800000 */
.L_x_628:
[----:B------:R-:W-:Y:S01]  /*13ef0*/  @!P3 IMAD R35, R35, R17, R2 ;  /* 0x000000112323b224 */ /* 0x000fe200078e0202 */
[----:B------:R-:W-:Y:S04]  /*13f00*/  BSSY B1, `(.L_x_630) ;  /* 0x0000006000017945 */ /* 0x000fe80003800000 */
[----:B------:R0:W-:Y:S01]  /*13f10*/  @!P3 STG.E.U8 desc[UR36][R8.64+0xd1], R35 ;  /* 0x0000d1230800b986 */ /* 0x0001e2000c101124 */
[----:B------:R-:W-:Y:S05]  /*13f20*/  @P5 BRA `(.L_x_631) ;  /* 0x00000000000c5947 */ /* 0x000fea0003800000 */
[----:B------:R-:W3:Y:S02]  /*13f30*/  LDG.E.U8 R16, desc[UR36][R14.64+0xd8] ;  /* 0x0000d8240e107981 */ /* 0x000ee4000c1e1100 */
[----:B---3--:R-:W-:-:S05]  /*13f40*/  PRMT R3, R16, 0x8880, RZ ;  /* 0x0000888010037816 */ /* 0x008fca00000000ff */
[----:B------:R-:W-:-:S07]  /*13f50*/  IMAD R2, R3, R18, RZ ;  /* 0x0000001203027224 */ /* 0x000fce00078e02ff */
.L_x_631:
[----:B------:R-:W-:Y:S05]  /*13f60*/  BSYNC B1 ;  /* 0x0000000000017941 */ /* 0x000fea0003800000 */
.L_x_630:
[----:B---3--:R-:W-:Y:S01]  /*13f70*/  @!P5 IMAD R3, R36, R17, R2 ;  /* 0x000000112403d224 */ /* 0x008fe200078e0202 */
[----:B------:R-:W-:Y:S04]  /*13f80*/  BSSY B1, `(.L_x_632) ;  /* 0x0000006000017945 */ /* 0x000fe80003800000 */
[----:B------:R3:W-:Y:S01]  /*13f90*/  @!P5 STG.E.U8 desc[UR36][R6.64+0xd8], R3 ;  /* 0x0000d8030600d986 */ /* 0x0007e2000c101124 */
[----:B------:R-:W-:Y:S05]  /*13fa0*/  @P0 BRA `(.L_x_633) ;  /* 0x00000000000c0947 */ /* 0x000fea0003800000 */
[----:B------:R-:W3:Y:S02]  /*13fb0*/  LDG.E.U8 R16, desc[UR36][R14.64+0xd9] ;  /* 0x0000d9240e107981 */ /* 0x000ee4000c1e1100 */
[----:B---3--:R-:W-:-:S05]  /*13fc0*/  PRMT R3, R16, 0x8880, RZ ;  /* 0x0000888010037816 */ /* 0x008fca00000000ff */
[----:B------:R-:W-:-:S07]  /*13fd0*/  IMAD R2, R3, R18, RZ ;  /* 0x0000001203027224 */ /* 0x000fce00078e02ff */
.L_x_633:
[----:B------:R-:W-:Y:S05]  /*13fe0*/  BSYNC B1 ;  /* 0x0000000000017941 */ /* 0x000fea0003800000 */
.L_x_632:
        /* <DEDUP_REMOVED lines=11> */
.L_x_635:
[----:B------:R-:W-:Y:S05]  /*140a0*/  BSYNC B1 ;  /* 0x0000000000017941 */ /* 0x000fea0003800000 */
.L_x_634:
[----:B---3--:R-:W-:Y:S01]  /*140b0*/  @!P4 IMAD R3, R38, R17, R2 ;  /* 0x000000112603c224 */ /* 0x008fe200078e0202 */
[----:B------:R-:W-:Y:S04]  /*140c0*/  BSSY B1, `(.L_x_636) ;  /* 0x0000006000017945 */ /* 0x000fe80003800000 */
[----:B------:R3:W-:Y:S01]  /*140d0*/  @!P4 STG.E.U8 desc[UR36][R8.64+0xd8], R3 ;  /* 0x0000d8030800c986 */ /* 0x0007e2000c101124 */
[----:B------:R-:W-:Y:S05]  /*140e0*/  @P3 BRA `(.L_x_637) ;  /* 0x00000000000c3947 */ /* 0x000fea0003800000 */
[----:B------:R-:W3:Y:S02]  /*140f0*/  LDG.E.U8 R16, desc[UR36][R12.64+0xd9] ;  /* 0x0000d9240c107981 */ /* 0x000ee4000c1e1100 */
[----:B---3--:R-:W-:-:S05]  /*14100*/  PRMT R3, R16, 0x8880, RZ ;  /* 0x0000888010037816 */ /* 0x008fca00000000ff */
[----:B------:R-:W-:-:S07]  /*14110*/  IMAD R2, R3, R18, RZ ;  /* 0x0000001203027224 */ /* 0x000fce00078e02ff */
.L_x_637:
[----:B------:R-:W-:Y:S05]  /*14120*/  BSYNC B1 ;  /* 0x0000000000017941 */ /* 0x000fea0003800000 */
.L_x_636:
[----:B------:R-:W-:Y:S01]  /*14130*/  @!P3 IMAD R39, R39, R17, R2 ;  /* 0x000000112727b224 */ /* 0x000fe200078e0202 */
[----:B------:R-:W-:Y:S04]  /*14140*/  BSSY B1, `(.L_x_638) ;  /* 0x0000006000017945 */ /* 0x000fe80003800000 */
[----:B------:R0:W-:Y:S01]  /*14150*/  @!P3 STG.E.U8 desc[UR36][R8.64+0xd9], R39 ;  /* 0x0000d9270800b986 */ /* 0x0001e2000c101124 */
[----:B------:R-:W-:Y:S05]  /*14160*/  @P5 BRA `(.L_x_639) ;  /* 0x00000000000c5947 */ /* 0x000fea0003800000 */
[----:B------:R-:W3:Y:S02]  /*14170*/  LDG.E.U8 R16, desc[UR36][R14.64+0xe0] ;  /* 0x0000e0240e107981 */ /* 0x000ee4000c1e1100 */
[----:B---3--:R-:W-:-:S05]  /*14180*/  PRMT R3, R16, 0x8880, RZ ;  /* 0x0000888010037816 */ /* 0x008fca00000000ff */
[----:B------:R-:W-:-:S07]  /*14190*/  IMAD R2, R3, R18, RZ ;  /* 0x0000001203027224 */ /* 0x000fce00078e02ff */
.L_x_639:
[----:B------:R-:W-:Y:S05]  /*141a0*/  BSYNC B1 ;  /* 0x0000000000017941 */ /* 0x000fea0003800000 */
.L_x_638:
[----:B---3--:R-:W-:Y:S01]  /*141b0*/  @!P5 IMAD R3, R40, R17, R2 ;  /* 0x000000112803d224 */ /* 0x008fe200078e0202 */
[----:B------:R-:W-:Y:S04]  /*141c0*/  BSSY B1, `(.L_x_640) ;  /* 0x0000006000017945 */ /* 0x000fe80003800000 */
[----:B------:R3:W-:Y:S01]  /*141d0*/  @!P5 STG.E.U8 desc[UR36][R6.64+0xe0], R3 ;  /* 0x0000e0030600d986 */ /* 0x0007e2000c101124 */
[----:B------:R-:W-:Y:S05]  /*141e0*/  @P0 BRA `(.L_x_641) ;  /* 0x00000000000c0947 */ /* 0x000fea0003800000 */
[----:B------:R-:W3:Y:S02]  /*141f0*/  LDG.E.U8 R16, desc[UR36][R14.64+0xe1] ;  /* 0x0000e1240e107981 */ /* 0x000ee4000c1e1100 */
[----:B---3--:R-:W-:-:S05]  /*14200*/  PRMT R3, R16, 0x8880, RZ ;  /* 0x0000888010037816 */ /* 0x008fca00000000ff */
[----:B------:R-:W-:-:S07]  /*14210*/  IMAD R2, R3, R18, RZ ;  /* 0x0000001203027224 */ /* 0x000fce00078e02ff */
.L_x_641:
[----:B------:R-:W-:Y:S05]  /*14220*/  BSYNC B1 ;  /* 0x0000000000017941 */ /* 0x000fea0003800000 */
.L_x_640:
        /* <DEDUP_REMOVED lines=11> */
.L_x_643:
[----:B------:R-:W-:Y:S05]  /*142e0*/  BSYNC B1 ;  /* 0x0000000000017941 */ /* 0x000fea0003800000 */
.L_x_642:
[----:B---3--:R-:W-:Y:S01]  /*142f0*/  @!P4 IMAD R3, R42, R17, R2 ;  /* 0x000000112a03c224 */ /* 0x008fe200078e0202 */
[----:B------:R-:W-:Y:S04]  /*14300*/  BSSY B1, `(.L_x_644) ;  /* 0x0000006000017945 */ /* 0x000fe80003800000 */
[----:B------:R3:W-:Y:S01]  /*14310*/  @!P4 STG.E.U8 desc[UR36][R8.64+0xe0], R3 ;  /* 0x0000e0030800c986 */ /* 0x0007e2000c101124 */
[----:B------:R-:W-:Y:S05]  /*14320*/  @P3 BRA `(.L_x_645) ;  /* 0x00000000000c3947 */ /* 0x000fea0003800000 */
[----:B------:R-:W3:Y:S02]  /*14330*/  LDG.E.U8 R16, desc[UR36][R12.64+0xe1] ;  /* 0x0000e1240c107981 */ /* 0x000ee4000c1e1100 */
[----:B---3--:R-:W-:-:S05]  /*14340*/  PRMT R3, R16, 0x8880, RZ ;  /* 0x0000888010037816 */ /* 0x008fca00000000ff */
[----:B------:R-:W-:-:S07]  /*14350*/  IMAD R2, R3, R18, RZ ;  /* 0x0000001203027224 */ /* 0x000fce00078e02ff */
.L_x_645:
[----:B------:R-:W-:Y:S05]  /*14360*/  BSYNC B1 ;  /* 0x0000000000017941 */ /* 0x000fea0003800000 */
.L_x_644:
[----:B------:R-:W-:Y:S01]  /*14370*/  @!P3 IMAD R43, R43, R17, R2 ;  /* 0x000000112b2bb224 */ /* 0x000fe200078e0202 */
[----:B------:R-:W-:Y:S04]  /*14380*/  BSSY B1, `(.L_x_646) ;  /* 0x0000006000017945 */ /* 0x000fe80003800000 */
[----:B------:R0:W-:Y:S01]  /*14390*/  @!P3 STG.E.U8 desc[UR36][R8.64+0xe1], R43 ;  /* 0x0000e12b0800b986 */ /* 0x0001e2000c101124 */
[----:B------:R-:W-:Y:S05]  /*143a0*/  @P5 BRA `(.L_x_647) ;  /* 0x00000000000c5947 */ /* 0x000fea0003800000 */
[----:B------:R-:W3:Y:S02]  /*143b0*/  LDG.E.U8 R16, desc[UR36][R14.64+0xe8] ;  /* 0x0000e8240e107981 */ /* 0x000ee4000c1e1100 */
[----:B---3--:R-:W-:-:S05]  /*143c0*/  PRMT R3, R16, 0x8880, RZ ;  /* 0x0000888010037816 */ /* 0x008fca00000000ff */
[----:B------:R-:W-:-:S07]  /*143d0*/  IMAD R2, R3, R18, RZ ;  /* 0x0000001203027224 */ /* 0x000fce00078e02ff */
.L_x_647:
[----:B------:R-:W-:Y:S05]  /*143e0*/  BSYNC B1 ;  /* 0x0000000000017941 */ /* 0x000fea0003800000 */
.L_x_646:
[----:B---3--:R-:W-:Y:S01]  /*143f0*/  @!P5 IMAD R3, R44, R17, R2 ;  /* 0x000000112c03d224 */ /* 0x008fe200078e0202 */
[----:B------:R-:W-:Y:S04]  /*14400*/  BSSY B1, `(.L_x_648) ;  /* 0x0000006000017945 */ /* 0x000fe80003800000 */
[----:B------:R3:W-:Y:S01]  /*14410*/  @!P5 STG.E.U8 desc[UR36][R6.64+0xe8], R3 ;  /* 0x0000e8030600d986 */ /* 0x0007e2000c101124 */
[----:B------:R-:W-:Y:S05]  /*14420*/  @P0 BRA `(.L_x_649) ;  /* 0x00000000000c0947 */ /* 0x000fea0003800000 */
[----:B------:R-:W3:Y:S02]  /*14430*/  LDG.E.U8 R16, desc[UR36][R14.64+0xe9] ;  /* 0x0000e9240e107981 */ /* 0x000ee4000c1e1100 */
[----:B---3--:R-:W-:-:S05]  /*14440*/  PRMT R3, R16, 0x8880, RZ ;  /* 0x0000888010037816 */ /* 0x008fca00000000ff */
[----:B------:R-:W-:-:S07]  /*14450*/  IMAD R2, R3, R18, RZ ;  /* 0x0000001203027224 */ /* 0x000fce00078e02ff */
.L_x_649:
[----:B------:R-:W-:Y:S05]  /*14460*/  BSYNC B1 ;  /* 0x0000000000017941 */ /* 0x000fea0003800000 */
.L_x_648:
        /* <DEDUP_REMOVED lines=11> */
.L_x_651:
[----:B------:R-:W-:Y:S05]  /*14520*/  BSYNC B1 ;  /* 0x0000000000017941 */ /* 0x000fea0003800000 */
.L_x_650:
[----:B---3--:R-:W-:Y:S01]  /*14530*/  @!P4 IMAD R3, R46, R17, R2 ;  /* 0x000000112e03c224 */ /* 0x008fe200078e0202 */
[----:B------:R-:W-:Y:S04]  /*14540*/  BSSY B1, `(.L_x_652) ;  /* 0x0000006000017945 */ /* 0x000fe80003800000 */
[----:B------:R3:W-:Y:S01]  /*14550*/  @!P4 STG.E.U8 desc[UR36][R8.64+0xe8], R3 ;  /* 0x0000e8030800c986 */ /* 0x0007e2000c101124 */
[----:B------:R-:W-:Y:S05]  /*14560*/  @P3 BRA `(.L_x_653) ;  /* 0x00000000000c3947 */ /* 0x000fea0003800000 */
[----:B------:R-:W3:Y:S02]  /*14570*/  LDG.E.U8 R16, desc[UR36][R12.64+0xe9] ;  /* 0x0000e9240c107981 */ /* 0x000ee4000c1e1100 */
[----:B---3--:R-:W-:-:S05]  /*14580*/  PRMT R3, R16, 0x8880, RZ ;  /* 0x0000888010037816 */ /* 0x008fca00000000ff */
[----:B------:R-:W-:-:S07]  /*14590*/  IMAD R2, R3, R18, RZ ;  /* 0x0000001203027224 */ /* 0x000fce00078e02ff */
.L_x_653:
[----:B------:R-:W-:Y:S05]  /*145a0*/  BSYNC B1 ;  /* 0x0000000000017941 */ /* 0x000fea0003800000 */
.L_x_652:
[----:B------:R-:W-:Y:S01]  /*145b0*/  @!P3 IMAD R47, R47, R17, R2 ;  /* 0x000000112f2fb224 */ /* 0x000fe200078e0202 */
[----:B------:R-:W-:Y:S04]  /*145c0*/  BSSY B1, `(.L_x_654) ;  /* 0x0000006000017945 */ /* 0x000fe80003800000 */
[----:B------:R0:W-:Y:S01]  /*145d0*/  @!P3 STG.E.U8 desc[UR36][R8.64+0xe9], R47 ;  /* 0x0000e92f0800b986 */ /* 0x0001e2000c101124 */
[----:B------:R-:W-:Y:S05]  /*145e0*/  @P5 BRA `(.L_x_655) ;  /* 0x00000000000c5947 */ /* 0x000fea0003800000 */
[----:B------:R-:W3:Y:S02]  /*145f0*/  LDG.E.U8 R16, desc[UR36][R14.64+0xf0] ;  /* 0x0000f0240e107981 */ /* 0x000ee4000c1e1100 */
[----:B---3--:R-:W-:-:S05]  /*14600*/  PRMT R3, R16, 0x8880, RZ ;  /* 0x0000888010037816 */ /* 0x008fca00000000ff */
[----:B------:R-:W-:-:S07]  /*14610*/  IMAD R2, R3, R18, RZ ;  /* 0x0000001203027224 */ /* 0x000fce00078e02ff */
.L_x_655:
[----:B------:R-:W-:Y:S05]  /*14620*/  BSYNC B1 ;  /* 0x0000000000017941 */ /* 0x000fea0003800000 */
.L_x_654:
[----:B---3--:R-:W-:Y:S01]  /*14630*/  @!P5 IMAD R3, R48, R17, R2 ;  /* 0x000000113003d224 */ /* 0x008fe200078e0202 */
[----:B------:R-:W-:Y:S04]  /*14640*/  BSSY B1, `(.L_x_656) ;  /* 0x0000006000017945 */ /* 0x000fe80003800000 */
[----:B------:R3:W-:Y:S01]  /*14650*/  @!P5 STG.E.U8 desc[UR36][R6.64+0xf0], R3 ;  /* 0x0000f0030600d986 */ /* 0x0007e2000c101124 */
[----:B------:R-:W-:Y:S05]  /*14660*/  @P0 BRA `(.L_x_657) ;  /* 0x00000000000c0947 */ /* 0x000fea0003800000 */
[----:B------:R-:W3:Y:S02]  /*14670*/  LDG.E.U8 R16, desc[UR36][R14.64+0xf1] ;  /* 0x0000f1240e107981 */ /* 0x000ee4000c1e1100 */
[----:B---3--:R-:W-:-:S05]  /*14680*/  PRMT R3, R16, 0x8880, RZ ;  /* 0x0000888010037816 */ /* 0x008fca00000000ff */
[----:B------:R-:W-:-:S07]  /*14690*/  IMAD R2, R3, R18, RZ ;  /* 0x0000001203027224 */ /* 0x000fce00078e02ff */
.L_x_657:
[----:B------:R-:W-:Y:S05]  /*146a0*/  BSYNC B1 ;  /* 0x0000000000017941 */ /* 0x000fea0003800000 */
.L_x_656:
        /* <DEDUP_REMOVED lines=11> */
.L_x_659:
[----:B------:R-:W-:Y:S05]  /*14760*/  BSYNC B1 ;  /* 0x0000000000017941 */ /* 0x000fea0003800000 */
.L_x_658:
[----:B---3--:R-:W-:Y:S01]  /*14770*/  @!P4 IMAD R3, R50, R17, R2 ;  /* 0x000000113203c224 */ /* 0x008fe200078e0202 */
[----:B------:R-:W-:Y:S04]  /*14780*/  BSSY B1, `(.L_x_660) ;  /* 0x0000006000017945 */ /* 0x000fe80003800000 */
[----:B------:R3:W-:Y:S01]  /*14790*/  @!P4 STG.E.U8 desc[UR36][R8.64+0xf0], R3 ;  /* 0x0000f0030800c986 */ /* 0x0007e2000c101124 */
[----:B------:R-:W-:Y:S05]  /*147a0*/  @P3 BRA `(.L_x_661) ;  /* 0x00000000000c3947 */ /* 0x000fea0003800000 */
[----:B------:R-:W3:Y:S02]  /*147b0*/  LDG.E.U8 R16, desc[UR36][R12.64+0xf1] ;  /* 0x0000f1240c107981 */ /* 0x000ee4000c1e1100 */
[----:B---3--:R-:W-:-:S05]  /*147c0*/  PRMT R3, R16, 0x8880, RZ ;  /* 0x0000888010037816 */ /* 0x008fca00000000ff */
[----:B------:R-:W-:-:S07]  /*147d0*/  IMAD R2, R3, R18, RZ ;  /* 0x0000001203027224 */ /* 0x000fce00078e02ff */
.L_x_661:
[----:B------:R-:W-:Y:S05]  /*147e0*/  BSYNC B1 ;  /* 0x0000000000017941 */ /* 0x000fea0003800000 */
.L_x_660:
[----:B------:R-:W-:Y:S01]  /*147f0*/  @!P3 IMAD R51, R51, R17, R2 ;  /* 0x000000113333b224 */ /* 0x000fe200078e0202 */
[----:B------:R-:W-:Y:S04]  /*14800*/  BSSY B1, `(.L_x_662) ;  /* 0x0000006000017945 */ /* 0x000fe80003800000 */
[----:B------:R0:W-:Y:S01]  /*14810*/  @!P3 STG.E.U8 desc[UR36][R8.64+0xf1], R51 ;  /* 0x0000f1330800b986 */ /* 0x0001e2000c101124 */
[----:B------:R-:W-:Y:S05]  /*14820*/  @P5 BRA `(.L_x_663) ;  /* 0x00000000000c5947 */ /* 0x000fea0003800000 */
[----:B------:R-:W3:Y:S02]  /*14830*/  LDG.E.U8 R16, desc[UR36][R14.64+0xf8] ;  /* 0x0000f8240e107981 */ /* 0x000ee4000c1e1100 */
[----:B---3--:R-:W-:-:S05]  /*14840*/  PRMT R3, R16, 0x8880, RZ ;  /* 0x0000888010037816 */ /* 0x008fca00000000ff */
[----:B------:R-:W-:-:S07]  /*14850*/  IMAD R2, R3, R18, RZ ;  /* 0x0000001203027224 */ /* 0x000fce00078e02ff */
.L_x_663:
[----:B------:R-:W-:Y:S05]  /*14860*/  BSYNC B1 ;  /* 0x0000000000017941 */ /* 0x000fea0003800000 */
.L_x_662:
[----:B---3--:R-:W-:Y:S01]  /*14870*/  @!P5 IMAD R3, R52, R17, R2 ;  /* 0x000000113403d224 */ /* 0x008fe200078e0202 */
[----:B------:R-:W-:Y:S04]  /*14880*/  BSSY B1, `(.L_x_664) ;  /* 0x0000006000017945 */ /* 0x000fe80003800000 */
[----:B------:R3:W-:Y:S01]  /*14890*/  @!P5 STG.E.U8 desc[UR36][R6.64+0xf8], R3 ;  /* 0x0000f8030600d986 */ /* 0x0007e2000c101124 */
[----:B------:R-:W-:Y:S05]  /*148a0*/  @P0 BRA `(.L_x_665) ;  /* 0x00000000000c0947 */ /* 0x000fea0003800000 */
[----:B------:R-:W3:Y:S02]  /*148b0*/  LDG.E.U8 R16, desc[UR36][R14.64+0xf9] ;  /* 0x0000f9240e107981 */ /* 0x000ee4000c1e1100 */
[----:B---3--:R-:W-:-:S05]  /*148c0*/  PRMT R3, R16, 0x8880, RZ ;  /* 0x0000888010037816 */ /* 0x008fca00000000ff */
[----:B------:R-:W-:-:S07]  /*148d0*/  IMAD R2, R3, R18, RZ ;  /* 0x0000001203027224 */ /* 0x000fce00078e02ff */
.L_x_665:
[----:B------:R-:W-:Y:S05]  /*148e0*/  BSYNC B1 ;  /* 0x0000000000017941 */ /* 0x000fea0003800000 */
.L_x_664:
        /* <DEDUP_REMOVED lines=11> */
.L_x_667:
[----:B------:R-:W-:Y:S05]  /*149a0*/  BSYNC B1 ;  /* 0x0000000000017941 */ /* 0x000fea0003800000 */
.L_x_666:
[----:B---3--:R-:W-:Y:S01]  /*149b0*/  @!P4 IMAD R3, R54, R17, R2 ;  /* 0x000000113603c224 */ /* 0x008fe200078e0202 */
[----:B------:R-:W-:Y:S04]  /*149c0*/  BSSY B1, `(.L_x_668) ;  /* 0x0000006000017945 */ /* 0x000fe80003800000 */
[----:B------:R3:W-:Y:S01]  /*149d0*/  @!P4 STG.E.U8 desc[UR36][R8.64+0xf8], R3 ;  /* 0x0000f8030800c986 */ /* 0x0007e2000c101124 */
[----:B------:R-:W-:Y:S05]  /*149e0*/  @P3 BRA `(.L_x_669) ;  /* 0x00000000000c3947 */ /* 0x000fea0003800000 */
[----:B------:R-:W3:Y:S02]  /*149f0*/  LDG.E.U8 R16, desc[UR36][R12.64+0xf9] ;  /* 0x0000f9240c107981 */ /* 0x000ee4000c1e1100 */
[----:B---3--:R-:W-:-:S05]  /*14a00*/  PRMT R3, R16, 0x8880, RZ ;  /* 0x0000888010037816 */ /* 0x008fca00000000ff */
[----:B------:R-:W-:-:S07]  /*14a10*/  IMAD R2, R3, R18, RZ ;  /* 0x0000001203027224 */ /* 0x000fce00078e02ff */
.L_x_669:
[----:B------:R-:W-:Y:S05]  /*14a20*/  BSYNC B1 ;  /* 0x0000000000017941 */ /* 0x000fea0003800000 */
.L_x_668:
[----:B------:R-:W-:Y:S01]  /*14a30*/  @!P3 IMAD R55, R55, R17, R2 ;  /* 0x000000113737b224 */ /* 0x000fe200078e0202 */
[----:B------:R-:W-:Y:S04]  /*14a40*/  BSSY B1, `(.L_x_670) ;  /* 0x0000006000017945 */ /* 0x000fe80003800000 */
[----:B------:R0:W-:Y:S01]  /*14a50*/  @!P3 STG.E.U8 desc[UR36][R8.64+0xf9], R55 ;  /* 0x0000f9370800b986 */ /* 0x0001e2000c101124 */
[----:B------:R-:W-:Y:S05]  /*14a60*/  @P5 BRA `(.L_x_671) ;  /* 0x00000000000c5947 */ /* 0x000fea0003800000 */
[----:B------:R-:W3:Y:S02]  /*14a70*/  LDG.E.U8 R16, desc[UR36][R14.64+0x100] ;  /* 0x000100240e107981 */ /* 0x000ee4000c1e1100 */
[----:B---3--:R-:W-:-:S05]  /*14a80*/  PRMT R3, R16, 0x8880, RZ ;  /* 0x0000888010037816 */ /* 0x008fca00000000ff */
[----:B------:R-:W-:-:S07]  /*14a90*/  IMAD R2, R3, R18, RZ ;  /* 0x0000001203027224 */ /* 0x000fce00078e02ff */
.L_x_671:
[----:B------:R-:W-:Y:S05]  /*14aa0*/  BSYNC B1 ;  /* 0x0000000000017941 */ /* 0x000fea0003800000 */
.L_x_670:
[----:B---3--:R-:W-:Y:S01]  /*14ab0*/  @!P5 IMAD R3, R56, R17, R2 ;  /* 0x000000113803d224 */ /* 0x008fe200078e0202 */
[----:B------:R-:W-:Y:S04]  /*14ac0*/  BSSY B1, `(.L_x_672) ;  /* 0x0000006000017945 */ /* 0x000fe80003800000 */
[----:B------:R3:W-:Y:S01]  /*14ad0*/  @!P5 STG.E.U8 desc[UR36][R6.64+0x100], R3 ;  /* 0x000100030600d986 */ /* 0x0007e2000c101124 */
[----:B------:R-:W-:Y:S05]  /*14ae0*/  @P0 BRA `(.L_x_673) ;  /* 0x00000000000c0947 */ /* 0x000fea0003800000 */
[----:B------:R-:W3:Y:S02]  /*14af0*/  LDG.E.U8 R16, desc[UR36][R14.64+0x101] ;  /* 0x000101240e107981 */ /* 0x000ee4000c1e1100 */
[----:B---3--:R-:W-:-:S05]  /*14b00*/  PRMT R3, R16, 0x8880, RZ ;  /* 0x0000888010037816 */ /* 0x008fca00000000ff */
[----:B------:R-:W-:-:S07]  /*14b10*/  IMAD R2, R3, R18, RZ ;  /* 0x0000001203027224 */ /* 0x000fce00078e02ff */
.L_x_673:
[----:B------:R-:W-:Y:S05]  /*14b20*/  BSYNC B1 ;  /* 0x0000000000017941 */ /* 0x000fea0003800000 */
.L_x_672:
        /* <DEDUP_REMOVED lines=11> */
.L_x_675:
[----:B------:R-:W-:Y:S05]  /*14be0*/  BSYNC B1 ;  /* 0x0000000000017941 */ /* 0x000fea0003800000 */
.L_x_674:
[----:B---3--:R-:W-:Y:S01]  /*14bf0*/  @!P4 IMAD R3, R58, R17, R2 ;  /* 0x000000113a03c224 */ /* 0x008fe200078e0202 */
[----:B------:R-:W-:Y:S04]  /*14c00*/  BSSY B1, `(.L_x_676) ;  /* 0x0000006000017945 */ /* 0x000fe80003800000 */
[----:B------:R3:W-:Y:S01]  /*14c10*/  @!P4 STG.E.U8 desc[UR36][R8.64+0x100], R3 ;  /* 0x000100030800c986 */ /* 0x0007e2000c101124 */
[----:B------:R-:W-:Y:S05]  /*14c20*/  @P3 BRA `(.L_x_677) ;  /* 0x00000000000c3947 */ /* 0x000fea0003800000 */
[----:B------:R-:W3:Y:S02]  /*14c30*/  LDG.E.U8 R16, desc[UR36][R12.64+0x101] ;  /* 0x000101240c107981 */ /* 0x000ee4000c1e1100 */
[----:B---3--:R-:W-:-:S05]  /*14c40*/  PRMT R3, R16, 0x8880, RZ ;  /* 0x0000888010037816 */ /* 0x008fca00000000ff */
[----:B------:R-:W-:-:S07]  /*14c50*/  IMAD R2, R3, R18, RZ ;  /* 0x0000001203027224 */ /* 0x000fce00078e02ff */
.L_x_677:
[----:B------:R-:W-:Y:S05]  /*14c60*/  BSYNC B1 ;  /* 0x0000000000017941 */ /* 0x000fea0003800000 */
.L_x_676:
[----:B------:R-:W-:Y:S01]  /*14c70*/  @!P3 IMAD R59, R59, R17, R2 ;  /* 0x000000113b3bb224 */ /* 0x000fe200078e0202 */
[----:B------:R-:W-:Y:S04]  /*14c80*/  BSSY B1, `(.L_x_678) ;  /* 0x0000006000017945 */ /* 0x000fe80003800000 */
[----:B------:R0:W-:Y:S01]  /*14c90*/  @!P3 STG.E.U8 desc[UR36][R8.64+0x101], R59 ;  /* 0x0001013b0800b986 */ /* 0x0001e2000c101124 */
[----:B------:R-:W-:Y:S05]  /*14ca0*/  @P5 BRA `(.L_x_679) ;  /* 0x00000000000c5947 */ /* 0x000fea0003800000 */
[----:B------:R-:W3:Y:S02]  /*14cb0*/  LDG.E.U8 R16, desc[UR36][R14.64+0x108] ;  /* 0x000108240e107981 */ /* 0x000ee4000c1e1100 */
[----:B---3--:R-:W-:-:S05]  /*14cc0*/  PRMT R3, R16, 0x8880, RZ ;  /* 0x0000888010037816 */ /* 0x008fca00000000ff */
[----:B------:R-:W-:-:S07]  /*14cd0*/  IMAD R2, R3, R18, RZ ;  /* 0x0000001203027224 */ /* 0x000fce00078e02ff */
.L_x_679:
[----:B------:R-:W-:Y:S05]  /*14ce0*/  BSYNC B1 ;  /* 0x0000000000017941 */ /* 0x000fea0003800000 */
.L_x_678:
[----:B---3--:R-:W-:Y:S01]  /*14cf0*/  @!P5 IMAD R3, R60, R17, R2 ;  /* 0x000000113c03d224 */ /* 0x008fe200078e0202 */
[----:B------:R-:W-:Y:S04]  /*14d00*/  BSSY B1, `(.L_x_680) ;  /* 0x0000006000017945 */ /* 0x000fe80003800000 */
[----:B------:R3:W-:Y:S01]  /*14d10*/  @!P5 STG.E.U8 desc[UR36][R6.64+0x108], R3 ;  /* 0x000108030600d986 */ /* 0x0007e2000c101124 */
[----:B------:R-:W-:Y:S05]  /*14d20*/  @P0 BRA `(.L_x_681) ;  /* 0x00000000000c0947 */ /* 0x000fea0003800000 */
[----:B------:R-:W3:Y:S02]  /*14d30*/  LDG.E.U8 R16, desc[UR36][R14.64+0x109] ;  /* 0x000109240e107981 */ /* 0x000ee4000c1e1100 */
[----:B---3--:R-:W-:-:S05]  /*14d40*/  PRMT R3, R16, 0x8880, RZ ;  /* 0x0000888010037816 */ /* 0x008fca00000000ff */
[----:B------:R-:W-:-:S07]  /*14d50*/  IMAD R2, R3, R18, RZ ;  /* 0x0000001203027224 */ /* 0x000fce00078e02ff */
.L_x_681:
[----:B------:R-:W-:Y:S05]  /*14d60*/  BSYNC B1 ;  /* 0x0000000000017941 */ /* 0x000fea0003800000 */
.L_x_680:
        /* <DEDUP_REMOVED lines=11> */
.L_x_683:
[----:B------:R-:W-:Y:S05]  /*14e20*/  BSYNC B1 ;  /* 0x0000000000017941 */ /* 0x000fea0003800000 */
.L_x_682:
[----:B---3--:R-:W-:Y:S01]  /*14e30*/  @!P4 IMAD R3, R62, R17, R2 ;  /* 0x000000113e03c224 */ /* 0x008fe200078e0202 */
[----:B------:R-:W-:Y:S04]  /*14e40*/  BSSY B1, `(.L_x_684) ;  /* 0x0000006000017945 */ /* 0x000fe80003800000 */
[----:B------:R3:W-:Y:S01]  /*14e50*/  @!P4 STG.E.U8 desc[UR36][R8.64+0x108], R3 ;  /* 0x000108030800c986 */ /* 0x0007e2000c101124 */
[----:B------:R-:W-:Y:S05]  /*14e60*/  @P3 BRA `(.L_x_685) ;  /* 0x00000000000c3947 */ /* 0x000fea0003800000 */
[----:B------:R-:W3:Y:S02]  /*14e70*/  LDG.E.U8 R16, desc[UR36][R12.64+0x109] ;  /* 0x000109240c107981 */ /* 0x000ee4000c1e1100 */
[----:B---3--:R-:W-:-:S05]  /*14e80*/  PRMT R3, R16, 0x8880, RZ ;  /* 0x0000888010037816 */ /* 0x008fca00000000ff */
[----:B------:R-:W-:-:S07]  /*14e90*/  IMAD R2, R3, R18, RZ ;  /* 0x0000001203027224 */ /* 0x000fce00078e02ff */
.L_x_685:
[----:B------:R-:W-:Y:S05]  /*14ea0*/  BSYNC B1 ;  /* 0x0000000000017941 */ /* 0x000fea0003800000 */
.L_x_684:
[----:B------:R-:W-:Y:S01]  /*14eb0*/  @!P3 IMAD R63, R63, R17, R2 ;  /* 0x000000113f3fb224 */ /* 0x000fe200078e0202 */
[----:B------:R-:W-:Y:S04]  /*14ec0*/  BSSY B1, `(.L_x_686) ;  /* 0x0000006000017945 */ /* 0x000fe80003800000 */
[----:B------:R0:W-:Y:S01]  /*14ed0*/  @!P3 STG.E.U8 desc[UR36][R8.64+0x109], R63 ;  /* 0x0001093f0800b986 */ /* 0x0001e2000c101124 */
[----:B------:R-:W-:Y:S05]  /*14ee0*/  @P5 BRA `(.L_x_687) ;  /* 0x00000000000c5947 */ /* 0x000fea0003800000 */
[----:B------:R-:W3:Y:S02]  /*14ef0*/  LDG.E.U8 R16, desc[UR36][R14.64+0x110] ;  /* 0x000110240e107981 */ /* 0x000ee4000c1e1100 */
[----:B---3--:R-:W-:-:S05]  /*14f00*/  PRMT R3, R16, 0x8880, RZ ;  /* 0x0000888010037816 */ /* 0x008fca00000000ff */
[----:B------:R-:W-:-:S07]  /*14f10*/  IMAD R2, R3, R18, RZ ;  /* 0x0000001203027224 */ /* 0x000fce00078e02ff */
.L_x_687:
[----:B------:R-:W-:Y:S05]  /*14f20*/  BSYNC B1 ;  /* 0x0000000000017941 */ /* 0x000fea0003800000 */
.L_x_686:
[----:B---3--:R-:W-:Y:S01]  /*14f30*/  @!P5 IMAD R3, R64, R17, R2 ;  /* 0x000000114003d224 */ /* 0x008fe200078e0202 */
[----:B------:R-:W-:Y:S04]  /*14f40*/  BSSY B1, `(.L_x_688) ;  /* 0x0000006000017945 */ /* 0x000fe80003800000 */
[----:B------:R3:W-:Y:S01]  /*14f50*/  @!P5 STG.E.U8 desc[UR36][R6.64+0x110], R3 ;  /* 0x000110030600d986 */ /* 0x0007e2000c101124 */
[----:B------:R-:W-:Y:S05]  /*14f60*/  @P0 BRA `(.L_x_689) ;  /* 0x00000000000c0947 */ /* 0x000fea0003800000 */
[----:B------:R-:W3:Y:S02]  /*14f70*/  LDG.E.U8 R16, desc[UR36][R14.64+0x111] ;  /* 0x000111240e107981 */ /* 0x000ee4000c1e1100 */
[----:B---3--:R-:W-:-:S05]  /*14f80*/  PRMT R3, R16, 0x8880, RZ ;  /* 0x0000888010037816 */ /* 0x008fca00000000ff */
[----:B------:R-:W-:-:S07]  /*14f90*/  IMAD R2, R3, R18, RZ ;  /* 0x0000001203027224 */ /* 0x000fce00078e02ff */
.L_x_689:
[----:B------:R-:W-:Y:S05]  /*14fa0*/  BSYNC B1 ;  /* 0x0000000000017941 */ /* 0x000fea0003800000 */
.L_x_688:
        /* <DEDUP_REMOVED lines=11> */
.L_x_691:
[----:B------:R-:W-:Y:S05]  /*15060*/  BSYNC B1 ;  /* 0x0000000000017941 */ /* 0x000fea0003800000 */
.L_x_690:
[----:B---3--:R-:W-:Y:S01]  /*15070*/  @!P4 IMAD R3, R66, R17, R2 ;  /* 0x000000114203c224 */ /* 0x008fe200078e0202 */
[----:B------:R-:W-:Y:S04]  /*15080*/  BSSY B1, `(.L_x_692) ;  /* 0x0000006000017945 */ /* 0x000fe80003800000 */
[----:B------:R3:W-:Y:S01]  /*15090*/  @!P4 STG.E.U8 desc[UR36][R8.64+0x110], R3 ;  /* 0x000110030800c986 */ /* 0x0007e2000c101124 */
[----:B------:R-:W-:Y:S05]  /*150a0*/  @P3 BRA `(.L_x_693) ;  /* 0x00000000000c3947 */ /* 0x000fea0003800000 */
[----:B------:R-:W3:Y:S02]  /*150b0*/  LDG.E.U8 R16, desc[UR36][R12.64+0x111] ;  /* 0x000111240c107981 */ /* 0x000ee4000c1e1100 */
[----:B---3--:R-:W-:-:S05]  /*150c0*/  PRMT R3, R16, 0x8880, RZ ;  /* 0x0000888010037816 */ /* 0x008fca00000000ff */
[----:B------:R-:W-:-:S07]  /*150d0*/  IMAD R2, R3, R18, RZ ;  /* 0x0000001203027224 */ /* 0x000fce00078e02ff */
.L_x_693:
[----:B------:R-:W-:Y:S05]  /*150e0*/  BSYNC B1 ;  /* 0x0000000000017941 */ /* 0x000fea0003800000 */
.L_x_692:
[----:B------:R-:W-:Y:S01]  /*150f0*/  @!P3 IMAD R67, R67, R17, R2 ;  /* 0x000000114343b224 */ /* 0x000fe200078e0202 */
[----:B------:R-:W-:Y:S04]  /*15100*/  BSSY B1, `(.L_x_694) ;  /* 0x0000006000017945 */ /* 0x000fe80003800000 */
[----:B------:R0:W-:Y:S01]  /*15110*/  @!P3 STG.E.U8 desc[UR36][R8.64+0x111], R67 ;  /* 0x000111430800b986 */ /* 0x0001e2000c101124 */
[----:B------:R-:W-:Y:S05]  /*15120*/  @P5 BRA `(.L_x_695) ;  /* 0x00000000000c5947 */ /* 0x000fea0003800000 */
[----:B------:R-:W3:Y:S02]  /*15130*/  LDG.E.U8 R16, desc[UR36][R14.64+0x118] ;  /* 0x000118240e107981 */ /* 0x000ee4000c1e1100 */
[----:B---3--:R-:W-:-:S05]  /*15140*/  PRMT R3, R16, 0x8880, RZ ;  /* 0x0000888010037816 */ /* 0x008fca00000000ff */
[----:B------:R-:W-:-:S07]  /*15150*/  IMAD R2, R3, R18, RZ ;  /* 0x0000001203027224 */ /* 0x000fce00078e02ff */
.L_x_695:
[----:B------:R-:W-:Y:S05]  /*15160*/  BSYNC B1 ;  /* 0x0000000000017941 */ /* 0x000fea0003800000 */
.L_x_694:
[----:B---3--:R-:W-:Y:S01]  /*15170*/  @!P5 IMAD R3, R68, R17, R2 ;  /* 0x000000114403d224 */ /* 0x008fe200078e0202 */
[----:B------:R-:W-:Y:S04]  /*15180*/  BSSY B1, `(.L_x_696) ;  /* 0x0000006000017945 */ /* 0x000fe80003800000 */
[----:B------:R3:W-:Y:S01]  /*15190*/  @!P5 STG.E.U8 desc[UR36][R6.64+0x118], R3 ;  /* 0x000118030600d986 */ /* 0x0007e2000c101124 */
[----:B------:R-:W-:Y:S05]  /*151a0*/  @P0 BRA `(.L_x_697) ;  /* 0x00000000000c0947 */ /* 0x000fea0003800000 */
[----:B------:R-:W3:Y:S02]  /*151b0*/  LDG.E.U8 R16, desc[UR36][R14.64+0x119] ;  /* 0x000119240e107981 */ /* 0x000ee4000c1e1100 */
[----:B---3--:R-:W-:-:S05]  /*151c0*/  PRMT R3, R16, 0x8880, RZ ;  /* 0x0000888010037816 */ /* 0x008fca00000000ff */
[----:B------:R-:W-:-:S07]  /*151d0*/  IMAD R2, R3, R18, RZ ;  /* 0x0000001203027224 */ /* 0x000fce00078e02ff */
.L_x_697:
[----:B------:R-:W-:Y:S05]  /*151e0*/  BSYNC B1 ;  /* 0x0000000000017941 */ /* 0x000fea0003800000 */
.L_x_696:
        /* <DEDUP_REMOVED lines=11> */
.L_x_699:
[----:B------:R-:W-:Y:S05]  /*152a0*/  BSYNC B1 ;  /* 0x0000000000017941 */ /* 0x000fea0003800000 */
.L_x_698:
[----:B---3--:R-:W-:Y:S01]  /*152b0*/  @!P4 IMAD R3, R70, R17, R2 ;  /* 0x000000114603c224 */ /* 0x008fe200078e0202 */
[----:B------:R-:W-:Y:S04]  /*152c0*/  BSSY B1, `(.L_x_700) ;  /* 0x0000006000017945 */ /* 0x000fe80003800000 */
[----:B------:R3:W-:Y:S01]  /*152d0*/  @!P4 STG.E.U8 desc[UR36][R8.64+0x118], R3 ;  /* 0x000118030800c986 */ /* 0x0007e2000c101124 */
[----:B------:R-:W-:Y:S05]  /*152e0*/  @P3 BRA `(.L_x_701) ;  /* 0x00000000000c3947 */ /* 0x000fea0003800000 */
[----:B------:R-:W3:Y:S02]  /*152f0*/  LDG.E.U8 R16, desc[UR36][R12.64+0x119] ;  /* 0x000119240c107981 */ /* 0x000ee4000c1e1100 */
[----:B---3--:R-:W-:-:S05]  /*15300*/  PRMT R3, R16, 0x8880, RZ ;  /* 0x0000888010037816 */ /* 0x008fca00000000ff */
[----:B------:R-:W-:-:S07]  /*15310*/  IMAD R2, R3, R18, RZ ;  /* 0x0000001203027224 */ /* 0x000fce00078e02ff */
.L_x_701:
[----:B------:R-:W-:Y:S05]  /*15320*/  BSYNC B1 ;  /* 0x0000000000017941 */ /* 0x000fea0003800000 */
.L_x_700:
[----:B------:R-:W-:Y:S01]  /*15330*/  @!P3 IMAD R71, R71, R17, R2 ;  /* 0x000000114747b224 */ /* 0x000fe200078e0202 */
[----:B------:R-:W-:Y:S04]  /*15340*/  BSSY B1, `(.L_x_702) ;  /* 0x0000006000017945 */ /* 0x000fe80003800000 */
[----:B------:R0:W-:Y:S01]  /*15350*/  @!P3 STG.E.U8 desc[UR36][R8.64+0x119], R71 ;  /* 0x000119470800b986 */ /* 0x0001e2000c101124 */
[----:B------:R-:W-:Y:S05]  /*15360*/  @P5 BRA `(.L_x_703) ;  /* 0x00000000000c5947 */ /* 0x000fea0003800000 */
[----:B------:R-:W3:Y:S02]  /*15370*/  LDG.E.U8 R16, desc[UR36][R14.64+0x120] ;  /* 0x000120240e107981 */ /* 0x000ee4000c1e1100 */
[----:B---3--:R-:W-:-:S05]  /*15380*/  PRMT R3, R16, 0x8880, RZ ;  /* 0x0000888010037816 */ /* 0x008fca00000000ff */
[----:B------:R-:W-:-:S07]  /*15390*/  IMAD R2, R3, R18, RZ ;  /* 0x0000001203027224 */ /* 0x000fce00078e02ff */
.L_x_703:
[----:B------:R-:W-:Y:S05]  /*153a0*/  BSYNC B1 ;  /* 0x0000000000017941 */ /* 0x000fea0003800000 */
.L_x_702:
[----:B---3--:R-:W-:Y:S01]  /*153b0*/  @!P5 IMAD R3, R72, R17, R2 ;  /* 0x000000114803d224 */ /* 0x008fe200078e0202 */
[----:B------:R-:W-:Y:S04]  /*153c0*/  BSSY B1, `(.L_x_704) ;  /* 0x0000006000017945 */ /* 0x000fe80003800000 */
[----:B------:R3:W-:Y:S01]  /*153d0*/  @!P5 STG.E.U8 desc[UR36][R6.64+0x120], R3 ;  /* 0x000120030600d986 */ /* 0x0007e2000c101124 */
[----:B------:R-:W-:Y:S05]  /*153e0*/  @P0 BRA `(.L_x_705) ;  /* 0x00000000000c0947 */ /* 0x000fea0003800000 */
[----:B------:R-:W3:Y:S02]  /*153f0*/  LDG.E.U8 R16, desc[UR36][R14.64+0x121] ;  /* 0x000121240e107981 */ /* 0x000ee4000c1e1100 */
[----:B---3--:R-:W-:-:S05]  /*15400*/  PRMT R3, R16, 0x8880, RZ ;  /* 0x0000888010037816 */ /* 0x008fca00000000ff */
[----:B------:R-:W-:-:S07]  /*15410*/  IMAD R2, R3, R18, RZ ;  /* 0x0000001203027224 */ /* 0x000fce00078e02ff */
.L_x_705:
[----:B------:R-:W-:Y:S05]  /*15420*/  BSYNC B1 ;  /* 0x0000000000017941 */ /* 0x000fea0003800000 */
.L_x_704:
        /* <DEDUP_REMOVED lines=11> */
.L_x_707:
[----:B------:R-:W-:Y:S05]  /*154e0*/  BSYNC B1 ;  /* 0x0000000000017941 */ /* 0x000fea0003800000 */
.L_x_706:
[----:B---3--:R-:W-:Y:S01]  /*154f0*/  @!P4 IMAD R3, R74, R17, R2 ;  /* 0x000000114a03c224 */ /* 0x008fe200078e0202 */
[----:B------:R-:W-:Y:S04]  /*15500*/  BSSY B1, `(.L_x_708) ;  /* 0x0000006000017945 */ /* 0x000fe80003800000 */
[----:B------:R3:W-:Y:S01]  /*15510*/  @!P4 STG.E.U8 desc[UR36][R8.64+0x120], R3 ;  /* 0x000120030800c986 */ /* 0x0007e2000c101124 */
[----:B------:R-:W-:Y:S05]  /*15520*/  @P3 BRA `(.L_x_709) ;  /* 0x00000000000c3947 */ /* 0x000fea0003800000 */
[----:B------:R-:W3:Y:S02]  /*15530*/  LDG.E.U8 R16, desc[UR36][R12.64+0x121] ;  /* 0x000121240c107981 */ /* 0x000ee4000c1e1100 */
[----:B---3--:R-:W-:-:S05]  /*15540*/  PRMT R3, R16, 0x8880, RZ ;  /* 0x0000888010037816 */ /* 0x008fca00000000ff */
[----:B------:R-:W-:-:S07]  /*15550*/  IMAD R2, R3, R18, RZ ;  /* 0x0000001203027224 */ /* 0x000fce00078e02ff */
.L_x_709:
[----:B------:R-:W-:Y:S05]  /*15560*/  BSYNC B1 ;  /* 0x0000000000017941 */ /* 0x000fea0003800000 */
.L_x_708:
[----:B------:R-:W-:Y:S01]  /*15570*/  @!P3 IMAD R75, R75, R17, R2 ;  /* 0x000000114b4bb224 */ /* 0x000fe200078e0202 */
[----:B------:R-:W-:Y:S04]  /*15580*/  BSSY B1, `(.L_x_710) ;  /* 0x0000006000017945 */ /* 0x000fe80003800000 */
[----:B------:R0:W-:Y:S01]  /*15590*/  @!P3 STG.E.U8 desc[UR36][R8.64+0x121], R75 ;  /* 0x0001214b0800b986 */ /* 0x0001e2000c101124 */
[----:B------:R-:W-:Y:S05]  /*155a0*/  @P5 BRA `(.L_x_711) ;  /* 0x00000000000c5947 */ /* 0x000fea0003800000 */
[----:B------:R-:W3:Y:S02]  /*155b0*/  LDG.E.U8 R16, desc[UR36][R14.64+0x128] ;  /* 0x000128240e107981 */ /* 0x000ee4000c1e1100 */
[----:B---3--:R-:W-:-:S05]  /*155c0*/  PRMT R3, R16, 0x8880, RZ ;  /* 0x0000888010037816 */ /* 0x008fca00000000ff */
[----:B------:R-:W-:-:S07]  /*155d0*/  IMAD R2, R3, R18, RZ ;  /* 0x0000001203027224 */ /* 0x000fce00078e02ff */
.L_x_711:
[----:B------:R-:W-:Y:S05]  /*155e0*/  BSYNC B1 ;  /* 0x0000000000017941 */ /* 0x000fea0003800000 */
.L_x_710:
[----:B---3--:R-:W-:Y:S01]  /*155f0*/  @!P5 IMAD R3, R76, R17, R2 ;  /* 0x000000114c03d224 */ /* 0x008fe200078e0202 */
[----:B------:R-:W-:Y:S04]  /*15600*/  BSSY B1, `(.L_x_712) ;  /* 0x0000006000017945 */ /* 0x000fe80003800000 */
[----:B------:R3:W-:Y:S01]  /*15610*/  @!P5 STG.E.U8 desc[UR36][R6.64+0x128], R3 ;  /* 0x000128030600d986 */ /* 0x0007e2000c101124 */
[----:B------:R-:W-:Y:S05]  /*15620*/  @P0 BRA `(.L_x_713) ;  /* 0x00000000000c0947 */ /* 0x000fea0003800000 */
[----:B------:R-:W3:Y:S02]  /*15630*/  LDG.E.U8 R16, desc[UR36][R14.64+0x129] ;  /* 0x000129240e107981 */ /* 0x000ee4000c1e1100 */
[----:B---3--:R-:W-:-:S05]  /*15640*/  PRMT R3, R16, 0x8880, RZ ;  /* 0x0000888010037816 */ /* 0x008fca00000000ff */
[----:B------:R-:W-:-:S07]  /*15650*/  IMAD R2, R3, R18, RZ ;  /* 0x0000001203027224 */ /* 0x000fce00078e02ff */
.L_x_713:
[----:B------:R-:W-:Y:S05]  /*15660*/  BSYNC B1 ;  /* 0x0000000000017941 */ /* 0x000fea0003800000 */
.L_x_712:
        /* <DEDUP_REMOVED lines=11> */
.L_x_715:
[----:B------:R-:W-:Y:S05]  /*15720*/  BSYNC B1 ;  /* 0x0000000000017941 */ /* 0x000fea0003800000 */
.L_x_714:
[----:B---3--:R-:W-:Y:S01]  /*15730*/  @!P4 IMAD R3, R78, R17, R2 ;  /* 0x000000114e03c224 */ /* 0x008fe200078e0202 */
[----:B------:R-:W-:Y:S04]  /*15740*/  BSSY B1, `(.L_x_716) ;  /* 0x0000006000017945 */ /* 0x000fe80003800000 */
[----:B------:R3:W-:Y:S01]  /*15750*/  @!P4 STG.E.U8 desc[UR36][R8.64+0x128], R3 ;  /* 0x000128030800c986 */ /* 0x0007e2000c101124 */
[----:B------:R-:W-:Y:S05]  /*15760*/  @P3 BRA `(.L_x_717) ;  /* 0x00000000000c3947 */ /* 0x000fea0003800000 */
[----:B------:R-:W3:Y:S02]  /*15770*/  LDG.E.U8 R16, desc[UR36][R12.64+0x129] ;  /* 0x000129240c107981 */ /* 0x000ee4000c1e1100 */
[----:B---3--:R-:W-:-:S05]  /*15780*/  PRMT R3, R16, 0x8880, RZ ;  /* 0x0000888010037816 */ /* 0x008fca00000000ff */
[----:B------:R-:W-:-:S07]  /*15790*/  IMAD R2, R3, R18, RZ ;  /* 0x0000001203027224 */ /* 0x000fce00078e02ff */
.L_x_717:
[----:B------:R-:W-:Y:S05]  /*157a0*/  BSYNC B1 ;  /* 0x0000000000017941 */ /* 0x000fea0003800000 */
.L_x_716:
[----:B------:R-:W-:Y:S01]  /*157b0*/  @!P3 IMAD R79, R79, R17, R2 ;  /* 0x000000114f4fb224 */ /* 0x000fe200078e0202 */
[----:B------:R-:W-:Y:S04]  /*157c0*/  BSSY B1, `(.L_x_718) ;  /* 0x0000006000017945 */ /* 0x000fe80003800000 */
[----:B------:R0:W-:Y:S01]  /*157d0*/  @!P3 STG.E.U8 desc[UR36][R8.64+0x129], R79 ;  /* 0x0001294f0800b986 */ /* 0x0001e2000c101124 */
[----:B------:R-:W-:Y:S05]  /*157e0*/  @P5 BRA `(.L_x_719) ;  /* 0x00000000000c5947 */ /* 0x000fea0003800000 */
[----:B------:R-:W3:Y:S02]  /*157f0*/  LDG.E.U8 R16, desc[UR36][R14.64+0x130] ;  /* 0x000130240e107981 */ /* 0x000ee4000c1e1100 */
[----:B---3--:R-:W-:-:S05]  /*15800*/  PRMT R3, R16, 0x8880, RZ ;  /* 0x0000888010037816 */ /* 0x008fca00000000ff */
[----:B------:R-:W-:-:S07]  /*15810*/  IMAD R2, R3, R18, RZ ;  /* 0x0000001203027224 */ /* 0x000fce00078e02ff */
.L_x_719:
[----:B------:R-:W-:Y:S05]  /*15820*/  BSYNC B1 ;  /* 0x0000000000017941 */ /* 0x000fea0003800000 */
.L_x_718:
[----:B---3--:R-:W-:Y:S01]  /*15830*/  @!P5 IMAD R3, R80, R17, R2 ;  /* 0x000000115003d224 */ /* 0x008fe200078e0202 */
[----:B------:R-:W-:Y:S04]  /*15840*/  BSSY B1, `(.L_x_720) ;  /* 0x0000006000017945 */ /* 0x000fe80003800000 */
[----:B------:R3:W-:Y:S01]  /*15850*/  @!P5 STG.E.U8 desc[UR36][R6.64+0x130], R3 ;  /* 0x000130030600d986 */ /* 0x0007e2000c101124 */
[----:B------:R-:W-:Y:S05]  /*15860*/  @P0 BRA `(.L_x_721) ;  /* 0x00000000000c0947 */ /* 0x000fea0003800000 */
[----:B------:R-:W3:Y:S02]  /*15870*/  LDG.E.U8 R16, desc[UR36][R14.64+0x131] ;  /* 0x000131240e107981 */ /* 0x000ee4000c1e1100 */
[----:B---3--:R-:W-:-:S05]  /*15880*/  PRMT R3, R16, 0x8880, RZ ;  /* 0x0000888010037816 */ /* 0x008fca00000000ff */
[----:B------:R-:W-:-:S07]  /*15890*/  IMAD R2, R3, R18, RZ ;  /* 0x0000001203027224 */ /* 0x000fce00078e02ff */
.L_x_721:
[----:B------:R-:W-:Y:S05]  /*158a0*/  BSYNC B1 ;  /* 0x0000000000017941 */ /* 0x000fea0003800000 */
.L_x_720:
        /* <DEDUP_REMOVED lines=11> */
.L_x_723:
[----:B------:R-:W-:Y:S05]  /*15960*/  BSYNC B1 ;  /* 0x0000000000017941 */ /* 0x000fea0003800000 */
.L_x_722:
[----:B---3--:R-:W-:Y:S01]  /*15970*/  @!P4 IMAD R3, R82, R17, R2 ;  /* 0x000000115203c224 */ /* 0x008fe200078e0202 */
[----:B------:R-:W-:Y:S04]  /*15980*/  BSSY B1, `(.L_x_724) ;  /* 0x0000006000017945 */ /* 0x000fe80003800000 */
[----:B------:R3:W-:Y:S01]  /*15990*/  @!P4 STG.E.U8 desc[UR36][R8.64+0x130], R3 ;  /* 0x000130030800c986 */ /* 0x0007e2000c101124 */
[----:B------:R-:W-:Y:S05]  /*159a0*/  @P3 BRA `(.L_x_725) ;  /* 0x00000000000c3947 */ /* 0x000fea0003800000 */
[----:B------:R-:W3:Y:S02]  /*159b0*/  LDG.E.U8 R16, desc[UR36][R12.64+0x131] ;  /* 0x000131240c107981 */ /* 0x000ee4000c1e1100 */
[----:B---3--:R-:W-:-:S05]  /*159c0*/  PRMT R3, R16, 0x8880, RZ ;  /* 0x0000888010037816 */ /* 0x008fca00000000ff */
[----:B------:R-:W-:-:S07]  /*159d0*/  IMAD R2, R3, R18, RZ ;  /* 0x0000001203027224 */ /* 0x000fce00078e02ff */
.L_x_725:
[----:B------:R-:W-:Y:S05]  /*159e0*/  BSYNC B1 ;  /* 0x0000000000017941 */ /* 0x000fea0003800000 */
.L_x_724:
[----:B------:R-:W-:Y:S01]  /*159f0*/  @!P3 IMAD R83, R83, R17, R2 ;  /* 0x000000115353b224 */ /* 0x000fe200078e0202 */
[----:B------:R-:W-:Y:S04]  /*15a00*/  BSSY B1, `(.L_x_726) ;  /* 0x0000006000017945 */ /* 0x000fe80003800000 */
[----:B------:R0:W-:Y:S01]  /*15a10*/  @!P3 STG.E.U8 desc[UR36][R8.64+0x131], R83 ;  /* 0x000131530800b986 */ /* 0x0001e2000c101124 */
[----:B------:R-:W-:Y:S05]  /*15a20*/  @P5 BRA `(.L_x_727) ;  /* 0x00000000000c5947 */ /* 0x000fea0003800000 */
[----:B------:R-:W3:Y:S02]  /*15a30*/  LDG.E.U8 R16, desc[UR36][R14.64+0x138] ;  /* 0x000138240e107981 */ /* 0x000ee4000c1e1100 */
[----:B---3--:R-:W-:-:S05]  /*15a40*/  PRMT R3, R16, 0x8880, RZ ;  /* 0x0000888010037816 */ /* 0x008fca00000000ff */
[----:B------:R-:W-:-:S07]  /*15a50*/  IMAD R2, R3, R18, RZ ;  /* 0x0000001203027224 */ /* 0x000fce00078e02ff */
.L_x_727:
[----:B------:R-:W-:Y:S05]  /*15a60*/  BSYNC B1 ;  /* 0x0000000000017941 */ /* 0x000fea0003800000 */
.L_x_726:
[----:B---3--:R-:W-:Y:S01]  /*15a70*/  @!P5 IMAD R3, R84, R17, R2 ;  /* 0x000000115403d224 */ /* 0x008fe200078e0202 */
[----:B------:R-:W-:Y:S04]  /*15a80*/  BSSY B1, `(.L_x_728) ;  /* 0x0000006000017945 */ /* 0x000fe80003800000 */
[----:B------:R3:W-:Y:S01]  /*15a90*/  @!P5 STG.E.U8 desc[UR36][R6.64+0x138], R3 ;  /* 0x000138030600d986 */ /* 0x0007e2000c101124 */
[----:B------:R-:W-:Y:S05]  /*15aa0*/  @P0 BRA `(.L_x_729) ;  /* 0x00000000000c0947 */ /* 0x000fea0003800000 */
[----:B------:R-:W3:Y:S02]  /*15ab0*/  LDG.E.U8 R16, desc[UR36][R14.64+0x139] ;  /* 0x000139240e107981 */ /* 0x000ee4000c1e1100 */
[----:B---3--:R-:W-:-:S05]  /*15ac0*/  PRMT R3, R16, 0x8880, RZ ;  /* 0x0000888010037816 */ /* 0x008fca00000000ff */
[----:B------:R-:W-:-:S07]  /*15ad0*/  IMAD R2, R3, R18, RZ ;  /* 0x0000001203027224 */ /* 0x000fce00078e02ff */
.L_x_729:
[----:B------:R-:W-:Y:S05]  /*15ae0*/  BSYNC B1 ;  /* 0x0000000000017941 */ /* 0x000fea0003800000 */
.L_x_728:
        /* <DEDUP_REMOVED lines=11> */
.L_x_731:
[----:B------:R-:W-:Y:S05]  /*15ba0*/  BSYNC B1 ;  /* 0x0000000000017941 */ /* 0x000fea0003800000 */
.L_x_730:
[----:B---3--:R-:W-:Y:S01]  /*15bb0*/  @!P4 IMAD R3, R86, R17, R2 ;  /* 0x000000115603c224 */ /* 0x008fe200078e0202 */
[----:B------:R-:W-:Y:S04]  /*15bc0*/  BSSY B1, `(.L_x_732) ;  /* 0x0000006000017945 */ /* 0x000fe80003800000 */
[----:B------:R3:W-:Y:S01]  /*15bd0*/  @!P4 STG.E.U8 desc[UR36][R8.64+0x138], R3 ;  /* 0x000138030800c986 */ /* 0x0007e2000c101124 */
[----:B------:R-:W-:Y:S05]  /*15be0*/  @P3 BRA `(.L_x_733) ;  /* 0x00000000000c3947 */ /* 0x000fea0003800000 */
[----:B------:R-:W3:Y:S02]  /*15bf0*/  LDG.E.U8 R16, desc[UR36][R12.64+0x139] ;  /* 0x000139240c107981 */ /* 0x000ee4000c1e1100 */
[----:B---3--:R-:W-:-:S05]  /*15c00*/  PRMT R3, R16, 0x8880, RZ ;  /* 0x0000888010037816 */ /* 0x008fca00000000ff */
[----:B------:R-:W-:-:S07]  /*15c10*/  IMAD R2, R3, R18, RZ ;  /* 0x0000001203027224 */ /* 0x000fce00078e02ff */
.L_x_733:
[----:B------:R-:W-:Y:S05]  /*15c20*/  BSYNC B1 ;  /* 0x0000000000017941 */ /* 0x000fea0003800000 */
.L_x_732:
[----:B------:R-:W-:Y:S01]  /*15c30*/  @!P3 IMAD R87, R87, R17, R2 ;  /* 0x000000115757b224 */ /* 0x000fe200078e0202 */
[----:B------:R-:W-:Y:S04]  /*15c40*/  BSSY B1, `(.L_x_734) ;  /* 0x0000006000017945 */ /* 0x000fe80003800000 */
[----:B------:R0:W-:Y:S01]  /*15c50*/  @!P3 STG.E.U8 desc[UR36][R8.64+0x139], R87 ;  /* 0x000139570800b986 */ /* 0x0001e2000c101124 */
[----:B------:R-:W-:Y:S05]  /*15c60*/  @P5 BRA `(.L_x_735) ;  /* 0x00000000000c5947 */ /* 0x000fea0003800000 */
[----:B------:R-:W3:Y:S02]  /*15c70*/  LDG.E.U8 R16, desc[UR36][R14.64+0x140] ;  /* 0x000140240e107981 */ /* 0x000ee4000c1e1100 */
[----:B---3--:R-:W-:-:S05]  /*15c80*/  PRMT R3, R16, 0x8880, RZ ;  /* 0x0000888010037816 */ /* 0x008fca00000000ff */
[----:B------:R-:W-:-:S07]  /*15c90*/  IMAD R2, R3, R18, RZ ;  /* 0x0000001203027224 */ /* 0x000fce00078e02ff */
.L_x_735:
[----:B------:R-:W-:Y:S05]  /*15ca0*/  BSYNC B1 ;  /* 0x0000000000017941 */ /* 0x000fea0003800000 */
.L_x_734:
[----:B---3--:R-:W-:Y:S01]  /*15cb0*/  @!P5 IMAD R3, R88, R17, R2 ;  /* 0x000000115803d224 */ /* 0x008fe200078e0202 */
[----:B------:R-:W-:Y:S04]  /*15cc0*/  BSSY B1, `(.L_x_736) ;  /* 0x0000006000017945 */ /* 0x000fe80003800000 */
[----:B------:R3:W-:Y:S01]  /*15cd0*/  @!P5 STG.E.U8 desc[UR36][R6.64+0x140], R3 ;  /* 0x000140030600d986 */ /* 0x0007e2000c101124 */
[----:B------:R-:W-:Y:S05]  /*15ce0*/  @P0 BRA `(.L_x_737) ;  /* 0x00000000000c0947 */ /* 0x000fea0003800000 */
[----:B------:R-:W3:Y:S02]  /*15cf0*/  LDG.E.U8 R16, desc[UR36][R14.64+0x141] ;  /* 0x000141240e107981 */ /* 0x000ee4000c1e1100 */
[----:B---3--:R-:W-:-:S05]  /*15d00*/  PRMT R3, R16, 0x8880, RZ ;  /* 0x0000888010037816 */ /* 0x008fca00000000ff */
[----:B------:R-:W-:-:S07]  /*15d10*/  IMAD R2, R3, R18, RZ ;  /* 0x0000001203027224 */ /* 0x000fce00078e02ff */
.L_x_737:
[----:B------:R-:W-:Y:S05]  /*15d20*/  BSYNC B1 ;  /* 0x0000000000017941 */ /* 0x000fea0003800000 */
.L_x_736:
        /* <DEDUP_REMOVED lines=11> */
.L_x_739:
[----:B------:R-:W-:Y:S05]  /*15de0*/  BSYNC B1 ;  /* 0x0000000000017941 */ /* 0x000fea0003800000 */
.L_x_738:
[----:B---3--:R-:W-:Y:S01]  /*15df0*/  @!P4 IMAD R3, R90, R17, R2 ;  /* 0x000000115a03c224 */ /* 0x008fe200078e0202 */
[----:B------:R-:W-:Y:S04]  /*15e00*/  BSSY B1, `(.L_x_740) ;  /* 0x0000006000017945 */ /* 0x000fe80003800000 */
[----:B------:R3:W-:Y:S01]  /*15e10*/  @!P4 STG.E.U8 desc[UR36][R8.64+0x140], R3 ;  /* 0x000140030800c986 */ /* 0x0007e2000c101124 */
[----:B------:R-:W-:Y:S05]  /*15e20*/  @P3 BRA `(.L_x_741) ;  /* 0x00000000000c3947 */ /* 0x000fea0003800000 */
[----:B------:R-:W3:Y:S02]  /*15e30*/  LDG.E.U8 R16, desc[UR36][R12.64+0x141] ;  /* 0x000141240c107981 */ /* 0x000ee4000c1e1100 */
[----:B---3--:R-:W-:-:S05]  /*15e40*/  PRMT R3, R16, 0x8880, RZ ;  /* 0x0000888010037816 */ /* 0x008fca00000000ff */
[----:B------:R-:W-:-:S07]  /*15e50*/  IMAD R2, R3, R18, RZ ;  /* 0x0000001203027224 */ /* 0x000fce00078e02ff */
.L_x_741:
[----:B------:R-:W-:Y:S05]  /*15e60*/  BSYNC B1 ;  /* 0x0000000000017941 */ /* 0x000fea0003800000 */
.L_x_740:
[----:B------:R-:W-:Y:S01]  /*15e70*/  @!P3 IMAD R91, R91, R17, R2 ;  /* 0x000000115b5bb224 */ /* 0x000fe200078e0202 */
[----:B------:R-:W-:Y:S04]  /*15e80*/  BSSY B1, `(.L_x_742) ;  /* 0x0000006000017945 */ /* 0x000fe80003800000 */
[----:B------:R0:W-:Y:S01]  /*15e90*/  @!P3 STG.E.U8 desc[UR36][R8.64+0x141], R91 ;  /* 0x0001415b0800b986 */ /* 0x0001e2000c101124 */
[----:B------:R-:W-:Y:S05]  /*15ea0*/  @P5 BRA `(.L_x_743) ;  /* 0x00000000000c5947 */ /* 0x000fea0003800000 */
[----:B------:R-:W3:Y:S02]  /*15eb0*/  LDG.E.U8 R16, desc[UR36][R14.64+0x148] ;  /* 0x000148240e107981 */ /* 0x000ee4000c1e1100 */
[----:B---3--:R-:W-:-:S05]  /*15ec0*/  PRMT R3, R16, 0x8880, RZ ;  /* 0x0000888010037816 */ /* 0x008fca00000000ff */
[----:B------:R-:W-:-:S07]  /*15ed0*/  IMAD R2, R3, R18, RZ ;  /* 0x0000001203027224 */ /* 0x000fce00078e02ff */
.L_x_743:
[----:B------:R-:W-:Y:S05]  /*15ee0*/  BSYNC B1 ;  /* 0x0000000000017941 */ /* 0x000fea0003800000 */
.L_x_742:
[----:B---3--:R-:W-:Y:S01]  /*15ef0*/  @!P5 IMAD R3, R92, R17, R2 ;  /* 0x000000115c03d224 */ /* 0x008fe200078e0202 */
[----:B------:R-:W-:Y:S04]  /*15f00*/  BSSY B1, `(.L_x_744) ;  /* 0x0000006000017945 */ /* 0x000fe80003800000 */
[----:B------:R3:W-:Y:S01]  /*15f10*/  @!P5 STG.E.U8 desc[UR36][R6.64+0x148], R3 ;  /* 0x000148030600d986 */ /* 0x0007e2000c101124 */
[----:B------:R-:W-:Y:S05]  /*15f20*/  @P0 BRA `(.L_x_745) ;  /* 0x00000000000c0947 */ /* 0x000fea0003800000 */
[----:B------:R-:W3:Y:S02]  /*15f30*/  LDG.E.U8 R16, desc[UR36][R14.64+0x149] ;  /* 0x000149240e107981 */ /* 0x000ee4000c1e1100 */
[----:B---3--:R-:W-:-:S05]  /*15f40*/  PRMT R3, R16, 0x8880, RZ ;  /* 0x0000888010037816 */ /* 0x008fca00000000ff */
[----:B------:R-:W-:-:S07]  /*15f50*/  IMAD R2, R3, R18, RZ ;  /* 0x0000001203027224 */ /* 0x000fce00078e02ff */
.L_x_745:
[----:B------:R-:W-:Y:S05]  /*15f60*/  BSYNC B1 ;  /* 0x0000000000017941 */ /* 0x000fea0003800000 */
.L_x_744:
        /* <DEDUP_REMOVED lines=11> */
.L_x_747:
[----:B------:R-:W-:Y:S05]  /*16020*/  BSYNC B1 ;  /* 0x0000000000017941 */ /* 0x000fea0003800000 */
.L_x_746:
[----:B---3--:R-:W-:Y:S01]  /*16030*/  @!P4 IMAD R3, R94, R17, R2 ;  /* 0x000000115e03c224 */ /* 0x008fe200078e0202 */
[----:B------:R-:W-:Y:S04]  /*16040*/  BSSY B1, `(.L_x_748) ;  /* 0x0000006000017945 */ /* 0x000fe80003800000 */
[----:B------:R3:W-:Y:S01]  /*16050*/  @!P4 STG.E.U8 desc[UR36][R8.64+0x148], R3 ;  /* 0x000148030800c986 */ /* 0x0007e2000c101124 */
[----:B------:R-:W-:Y:S05]  /*16060*/  @P3 BRA `(.L_x_749) ;  /* 0x00000000000c3947 */ /* 0x000fea0003800000 */
[----:B------:R-:W3:Y:S02]  /*16070*/  LDG.E.U8 R16, desc[UR36][R12.64+0x149] ;  /* 0x000149240c107981 */ /* 0x000ee4000c1e1100 */
[----:B---3--:R-:W-:-:S05]  /*16080*/  PRMT R3, R16, 0x8880, RZ ;  /* 0x0000888010037816 */ /* 0x008fca00000000ff */
[----:B------:R-:W-:-:S07]  /*16090*/  IMAD R2, R3, R18, RZ ;  /* 0x0000001203027224 */ /* 0x000fce00078e02ff */
.L_x_749:
[----:B------:R-:W-:Y:S05]  /*160a0*/  BSYNC B1 ;  /* 0x0000000000017941 */ /* 0x000fea0003800000 */
.L_x_748:
[----:B------:R-:W-:Y:S01]  /*160b0*/  @!P3 IMAD R95, R95, R17, R2 ;  /* 0x000000115f5fb224 */ /* 0x000fe200078e0202 */
[----:B------:R-:W-:Y:S04]  /*160c0*/  BSSY B1, `(.L_x_750) ;  /* 0x0000006000017945 */ /* 0x000fe80003800000 */
[----:B------:R0:W-:Y:S01]  /*160d0*/  @!P3 STG.E.U8 desc[UR36][R8.64+0x149], R95 ;  /* 0x0001495f0800b986 */ /* 0x0001e2000c101124 */
[----:B------:R-:W-:Y:S05]  /*160e0*/  @P5 BRA `(.L_x_751) ;  /* 0x00000000000c5947 */ /* 0x000fea0003800000 */
[----:B------:R-:W3:Y:S02]  /*160f0*/  LDG.E.U8 R16, desc[UR36][R14.64+0x150] ;  /* 0x000150240e107981 */ /* 0x000ee4000c1e1100 */
[----:B---3--:R-:W-:-:S05]  /*16100*/  PRMT R3, R16, 0x8880, RZ ;  /* 0x0000888010037816 */ /* 0x008fca00000000ff */
[----:B------:R-:W-:-:S07]  /*16110*/  IMAD R2, R3, R18, RZ ;  /* 0x0000001203027224 */ /* 0x000fce00078e02ff */
.L_x_751:
[----:B------:R-:W-:Y:S05]  /*16120*/  BSYNC B1 ;  /* 0x0000000000017941 */ /* 0x000fea0003800000 */
.L_x_750:
[----:B---3--:R-:W-:Y:S01]  /*16130*/  @!P5 IMAD R3, R96, R17, R2 ;  /* 0x000000116003d224 */ /* 0x008fe200078e0202 */
[----:B------:R-:W-:Y:S04]  /*16140*/  BSSY B1, `(.L_x_752) ;  /* 0x0000006000017945 */ /* 0x000fe80003800000 */
[----:B------:R3:W-:Y:S01]  /*16150*/  @!P5 STG.E.U8 desc[UR36][R6.64+0x150], R3 ;  /* 0x000150030600d986 */ /* 0x0007e2000c101124 */
[----:B------:R-:W-:Y:S05]  /*16160*/  @P0 BRA `(.L_x_753) ;  /* 0x00000000000c0947 */ /* 0x000fea0003800000 */
[----:B------:R-:W3:Y:S02]  /*16170*/  LDG.E.U8 R16, desc[UR36][R14.64+0x151] ;  /* 0x000151240e107981 */ /* 0x000ee4000c1e1100 */
[----:B---3--:R-:W-:-:S05]  /*16180*/  PRMT R3, R16, 0x8880, RZ ;  /* 0x0000888010037816 */ /* 0x008fca00000000ff */
[----:B------:R-:W-:-:S07]  /*16190*/  IMAD R2, R3, R18, RZ ;  /* 0x0000001203027224 */ /* 0x000fce00078e02ff */
.L_x_753:
[----:B------:R-:W-:Y:S05]  /*161a0*/  BSYNC B1 ;  /* 0x0000000000017941 */ /* 0x000fea0003800000 */
.L_x_752:
        /* <DEDUP_REMOVED lines=11> */
.L_x_755:
[----:B------:R-:W-:Y:S05]  /*16260*/  BSYNC B1 ;  /* 0x0000000000017941 */ /* 0x000fea0003800000 */
.L_x_754:
[----:B---3--:R-:W-:Y:S01]  /*16270*/  @!P4 IMAD R3, R98, R17, R2 ;  /* 0x000000116203c224 */ /* 0x008fe200078e0202 */
[----:B------:R-:W-:Y:S04]  /*16280*/  BSSY B1, `(.L_x_756) ;  /* 0x0000006000017945 */ /* 0x000fe80003800000 */
[----:B------:R3:W-:Y:S01]  /*16290*/  @!P4 STG.E.U8 desc[UR36][R8.64+0x150], R3 ;  /* 0x000150030800c986 */ /* 0x0007e2000c101124 */
[----:B------:R-:W-:Y:S05]  /*162a0*/  @P3 BRA `(.L_x_757) ;  /* 0x00000000000c3947 */ /* 0x000fea0003800000 */
[----:B------:R-:W3:Y:S02]  /*162b0*/  LDG.E.U8 R16, desc[UR36][R12.64+0x151] ;  /* 0x000151240c107981 */ /* 0x000ee4000c1e1100 */
[----:B---3--:R-:W-:-:S05]  /*162c0*/  PRMT R3, R16, 0x8880, RZ ;  /* 0x0000888010037816 */ /* 0x008fca00000000ff */
[----:B------:R-:W-:-:S07]  /*162d0*/  IMAD R2, R3, R18, RZ ;  /* 0x0000001203027224 */ /* 0x000fce00078e02ff */
.L_x_757:
[----:B------:R-:W-:Y:S05]  /*162e0*/  BSYNC B1 ;  /* 0x0000000000017941 */ /* 0x000fea0003800000 */
.L_x_756:
[----:B------:R-:W-:Y:S01]  /*162f0*/  @!P3 IMAD R99, R99, R17, R2 ;  /* 0x000000116363b224 */ /* 0x000fe200078e0202 */
[----:B------:R-:W-:Y:S04]  /*16300*/  BSSY B1, `(.L_x_758) ;  /* 0x0000006000017945 */ /* 0x000fe80003800000 */
[----:B------:R0:W-:Y:S01]  /*16310*/  @!P3 STG.E.U8 desc[UR36][R8.64+0x151], R99 ;  /* 0x000151630800b986 */ /* 0x0001e2000c101124 */
[----:B------:R-:W-:Y:S05]  /*16320*/  @P5 BRA `(.L_x_759) ;  /* 0x00000000000c5947 */ /* 0x000fea0003800000 */
[----:B------:R-:W3:Y:S02]  /*16330*/  LDG.E.U8 R16, desc[UR36][R14.64+0x158] ;  /* 0x000158240e107981 */ /* 0x000ee4000c1e1100 */
[----:B---3--:R-:W-:-:S05]  /*16340*/  PRMT R3, R16, 0x8880, RZ ;  /* 0x0000888010037816 */ /* 0x008fca00000000ff */
[----:B------:R-:W-:-:S07]  /*16350*/  IMAD R2, R3, R18, RZ ;  /* 0x0000001203027224 */ /* 0x000fce00078e02ff */
.L_x_759:
[----:B------:R-:W-:Y:S05]  /*16360*/  BSYNC B1 ;  /* 0x0000000000017941 */ /* 0x000fea0003800000 */
.L_x_758:
[----:B---3--:R-:W-:Y:S01]  /*16370*/  @!P5 IMAD R3, R100, R17, R2 ;  /* 0x000000116403d224 */ /* 0x008fe200078e0202 */
[----:B------:R-:W-:Y:S04]  /*16380*/  BSSY B1, `(.L_x_760) ;  /* 0x0000006000017945 */ /* 0x000fe80003800000 */
[----:B------:R3:W-:Y:S01]  /*16390*/  @!P5 STG.E.U8 desc[UR36][R6.64+0x158], R3 ;  /* 0x000158030600d986 */ /* 0x0007e2000c101124 */
[----:B------:R-:W-:Y:S05]  /*163a0*/  @P0 BRA `(.L_x_761) ;  /* 0x00000000000c0947 */ /* 0x000fea0003800000 */
[----:B------:R-:W3:Y:S02]  /*163b0*/  LDG.E.U8 R16, desc[UR36][R14.64+0x159] ;  /* 0x000159240e107981 */ /* 0x000ee4000c1e1100 */
[----:B---3--:R-:W-:-:S05]  /*163c0*/  PRMT R3, R16, 0x8880, RZ ;  /* 0x0000888010037816 */ /* 0x008fca00000000ff */
[----:B------:R-:W-:-:S07]  /*163d0*/  IMAD R2, R3, R18, RZ ;  /* 0x0000001203027224 */ /* 0x000fce00078e02ff */
.L_x_761:
[----:B------:R-:W-:Y:S05]  /*163e0*/  BSYNC B1 ;  /* 0x0000000000017941 */ /* 0x000fea0003800000 */
.L_x_760:
        /* <DEDUP_REMOVED lines=11> */
.L_x_763:
[----:B------:R-:W-:Y:S05]  /*164a0*/  BSYNC B1 ;  /* 0x0000000000017941 */ /* 0x000fea0003800000 */
.L_x_762:
[----:B---3--:R-:W-:Y:S01]  /*164b0*/  @!P4 IMAD R3, R102, R17, R2 ;  /* 0x000000116603c224 */ /* 0x008fe200078e0202 */
[----:B------:R-:W-:Y:S04]  /*164c0*/  BSSY B1, `(.L_x_764) ;  /* 0x0000006000017945 */ /* 0x000fe80003800000 */
[----:B------:R3:W-:Y:S01]  /*164d0*/  @!P4 STG.E.U8 desc[UR36][R8.64+0x158], R3 ;  /* 0x000158030800c986 */ /* 0x0007e2000c101124 */
[----:B------:R-:W-:Y:S05]  /*164e0*/  @P3 BRA `(.L_x_765) ;  /* 0x00000000000c3947 */ /* 0x000fea0003800000 */
[----:B------:R-:W3:Y:S02]  /*164f0*/  LDG.E.U8 R16, desc[UR36][R12.64+0x159] ;  /* 0x000159240c107981 */ /* 0x000ee4000c1e1100 */
[----:B---3--:R-:W-:-:S05]  /*16500*/  PRMT R3, R16, 0x8880, RZ ;  /* 0x0000888010037816 */ /* 0x008fca00000000ff */
[----:B------:R-:W-:-:S07]  /*16510*/  IMAD R2, R3, R18, RZ ;  /* 0x0000001203027224 */ /* 0x000fce00078e02ff */
.L_x_765:
[----:B------:R-:W-:Y:S05]  /*16520*/  BSYNC B1 ;  /* 0x0000000000017941 */ /* 0x000fea0003800000 */
.L_x_764:
[----:B------:R-:W-:Y:S01]  /*16530*/  @!P3 IMAD R103, R103, R17, R2 ;  /* 0x000000116767b224 */ /* 0x000fe200078e0202 */
[----:B------:R-:W-:Y:S04]  /*16540*/  BSSY B1, `(.L_x_766) ;  /* 0x0000006000017945 */ /* 0x000fe80003800000 */
[----:B------:R0:W-:Y:S01]  /*16550*/  @!P3 STG.E.U8 desc[UR36][R8.64+0x159], R103 ;  /* 0x000159670800b986 */ /* 0x0001e2000c101124 */
[----:B------:R-:W-:Y:S05]  /*16560*/  @P5 BRA `(.L_x_767) ;  /* 0x00000000000c5947 */ /* 0x000fea0003800000 */
[----:B------:R-:W3:Y:S02]  /*16570*/  LDG.E.U8 R16, desc[UR36][R14.64+0x160] ;  /* 0x000160240e107981 */ /* 0x000ee4000c1e1100 */
[----:B---3--:R-:W-:-:S05]  /*16580*/  PRMT R3, R16, 0x8880, RZ ;  /* 0x0000888010037816 */ /* 0x008fca00000000ff */
[----:B------:R-:W-:-:S07]  /*16590*/  IMAD R2, R3, R18, RZ ;  /* 0x0000001203027224 */ /* 0x000fce00078e02ff */
.L_x_767:
[----:B------:R-:W-:Y:S05]  /*165a0*/  BSYNC B1 ;  /* 0x0000000000017941 */ /* 0x000fea0003800000 */
.L_x_766:
[----:B---3--:R-:W-:Y:S01]  /*165b0*/  @!P5 IMAD R3, R104, R17, R2 ;  /* 0x000000116803d224 */ /* 0x008fe200078e0202 */
[----:B------:R-:W-:Y:S04]  /*165c0*/  BSSY B1, `(.L_x_768) ;  /* 0x0000006000017945 */ /* 0x000fe80003800000 */
[----:B------:R3:W-:Y:S01]  /*165d0*/  @!P5 STG.E.U8 desc[UR36][R6.64+0x160], R3 ;  /* 0x000160030600d986 */ /* 0x0007e2000c101124 */
[----:B------:R-:W-:Y:S05]  /*165e0*/  @P0 BRA `(.L_x_769) ;  /* 0x00000000000c0947 */ /* 0x000fea0003800000 */
[----:B------:R-:W3:Y:S02]  /*165f0*/  LDG.E.U8 R16, desc[UR36][R14.64+0x161] ;  /* 0x000161240e107981 */ /* 0x000ee4000c1e1100 */
[----:B---3--:R-:W-:-:S05]  /*16600*/  PRMT R3, R16, 0x8880, RZ ;  /* 0x0000888010037816 */ /* 0x008fca00000000ff */
[----:B------:R-:W-:-:S07]  /*16610*/  IMAD R2, R3, R18, RZ ;  /* 0x0000001203027224 */ /* 0x000fce00078e02ff */
.L_x_769:
[----:B------:R-:W-:Y:S05]  /*16620*/  BSYNC B1 ;  /* 0x0000000000017941 */ /* 0x000fea0003800000 */
.L_x_768:
        /* <DEDUP_REMOVED lines=11> */
.L_x_771:
[----:B------:R-:W-:Y:S05]  /*166e0*/  BSYNC B1 ;  /* 0x0000000000017941 */ /* 0x000fea0003800000 */
.L_x_770:
[----:B---3--:R-:W-:Y:S01]  /*166f0*/  @!P4 IMAD R3, R106, R17, R2 ;  /* 0x000000116a03c224 */ /* 0x008fe200078e0202 */
[----:B------:R-:W-:Y:S04]  /*16700*/  BSSY B1, `(.L_x_772) ;  /* 0x0000006000017945 */ /* 0x000fe80003800000 */
[----:B------:R3:W-:Y:S01]  /*16710*/  @!P4 STG.E.U8 desc[UR36][R8.64+0x160], R3 ;  /* 0x000160030800c986 */ /* 0x0007e2000c101124 */
[----:B------:R-:W-:Y:S05]  /*16720*/  @P3 BRA `(.L_x_773) ;  /* 0x00000000000c3947 */ /* 0x000fea0003800000 */
[----:B------:R-:W3:Y:S02]  /*16730*/  LDG.E.U8 R16, desc[UR36][R12.64+0x161] ;  /* 0x000161240c107981 */ /* 0x000ee4000c1e1100 */
[----:B---3--:R-:W-:-:S05]  /*16740*/  PRMT R3, R16, 0x8880, RZ ;  /* 0x0000888010037816 */ /* 0x008fca00000000ff */
[----:B------:R-:W-:-:S07]  /*16750*/  IMAD R2, R3, R18, RZ ;  /* 0x0000001203027224 */ /* 0x000fce00078e02ff */
.L_x_773:
[----:B------:R-:W-:Y:S05]  /*16760*/  BSYNC B1 ;  /* 0x0000000000017941 */ /* 0x000fea0003800000 */
.L_x_772:
[----:B------:R-:W-:Y:S01]  /*16770*/  @!P3 IMAD R107, R107, R17, R2 ;  /* 0x000000116b6bb224 */ /* 0x000fe200078e0202 */
[----:B------:R-:W-:Y:S04]  /*16780*/  BSSY B1, `(.L_x_774) ;  /* 0x0000006000017945 */ /* 0x000fe80003800000 */
[----:B------:R0:W-:Y:S01]  /*16790*/  @!P3 STG.E.U8 desc[UR36][R8.64+0x161], R107 ;  /* 0x0001616b0800b986 */ /* 0x0001e2000c101124 */
[----:B------:R-:W-:Y:S05]  /*167a0*/  @P5 BRA `(.L_x_775) ;  /* 0x00000000000c5947 */ /* 0x000fea0003800000 */
[----:B------:R-:W3:Y:S02]  /*167b0*/  LDG.E.U8 R16, desc[UR36][R14.64+0x168] ;  /* 0x000168240e107981 */ /* 0x000ee4000c1e1100 */
[----:B---3--:R-:W-:-:S05]  /*167c0*/  PRMT R3, R16, 0x8880, RZ ;  /* 0x0000888010037816 */ /* 0x008fca00000000ff */
[----:B------:R-:W-:-:S07]  /*167d0*/  IMAD R2, R3, R18, RZ ;  /* 0x0000001203027224 */ /* 0x000fce00078e02ff */
.L_x_775:
[----:B------:R-:W-:Y:S05]  /*167e0*/  BSYNC B1 ;  /* 0x0000000000017941 */ /* 0x000fea0003800000 */
.L_x_774:
[----:B---3--:R-:W-:Y:S01]  /*167f0*/  @!P5 IMAD R3, R108, R17, R2 ;  /* 0x000000116c03d224 */ /* 0x008fe200078e0202 */
[----:B------:R-:W-:Y:S04]  /*16800*/  BSSY B1, `(.L_x_776) ;  /* 0x0000006000017945 */ /* 0x000fe80003800000 */
[----:B------:R3:W-:Y:S01]  /*16810*/  @!P5 STG.E.U8 desc[UR36][R6.64+0x168], R3 ;  /* 0x000168030600d986 */ /* 0x0007e2000c101124 */
[----:B------:R-:W-:Y:S05]  /*16820*/  @P0 BRA `(.L_x_777) ;  /* 0x00000000000c0947 */ /* 0x000fea0003800000 */
[----:B------:R-:W3:Y:S02]  /*16830*/  LDG.E.U8 R16, desc[UR36][R14.64+0x169] ;  /* 0x000169240e107981 */ /* 0x000ee4000c1e1100 */
[----:B---3--:R-:W-:-:S05]  /*16840*/  PRMT R3, R16, 0x8880, RZ ;  /* 0x0000888010037816 */ /* 0x008fca00000000ff */
[----:B------:R-:W-:-:S07]  /*16850*/  IMAD R2, R3, R18, RZ ;  /* 0x0000001203027224 */ /* 0x000fce00078e02ff */
.L_x_777:
[----:B------:R-:W-:Y:S05]  /*16860*/  BSYNC B1 ;  /* 0x0000000000017941 */ /* 0x000fea0003800000 */
.L_x_776:
        /* <DEDUP_REMOVED lines=11> */
.L_x_779:
[----:B------:R-:W-:Y:S05]  /*16920*/  BSYNC B1 ;  /* 0x0000000000017941 */ /* 0x000fea0003800000 */
.L_x_778:
[----:B---3--:R-:W-:Y:S01]  /*16930*/  @!P4 IMAD R3, R110, R17, R2 ;  /* 0x000000116e03c224 */ /* 0x008fe200078e0202 */
[----:B------:R-:W-:Y:S04]  /*16940*/  BSSY B1, `(.L_x_780) ;  /* 0x0000006000017945 */ /* 0x000fe80003800000 */
[----:B------:R3:W-:Y:S01]  /*16950*/  @!P4 STG.E.U8 desc[UR36][R8.64+0x168], R3 ;  /* 0x000168030800c986 */ /* 0x0007e2000c101124 */
[----:B------:R-:W-:Y:S05]  /*16960*/  @P3 BRA `(.L_x_781) ;  /* 0x00000000000c3947 */ /* 0x000fea0003800000 */
[----:B------:R-:W3:Y:S02]  /*16970*/  LDG.E.U8 R16, desc[UR36][R12.64+0x169] ;  /* 0x000169240c107981 */ /* 0x000ee4000c1e1100 */
[----:B---3--:R-:W-:-:S05]  /*16980*/  PRMT R3, R16, 0x8880, RZ ;  /* 0x0000888010037816 */ /* 0x008fca00000000ff */
[----:B------:R-:W-:-:S07]  /*16990*/  IMAD R2, R3, R18, RZ ;  /* 0x0000001203027224 */ /* 0x000fce00078e02ff */
.L_x_781:
[----:B------:R-:W-:Y:S05]  /*169a0*/  BSYNC B1 ;  /* 0x0000000000017941 */ /* 0x000fea0003800000 */
.L_x_780:
[----:B------:R-:W-:Y:S01]  /*169b0*/  @!P3 IMAD R111, R111, R17, R2 ;  /* 0x000000116f6fb224 */ /* 0x000fe200078e0202 */
[----:B------:R-:W-:Y:S04]  /*169c0*/  BSSY B1, `(.L_x_782) ;  /* 0x0000006000017945 */ /* 0x000fe80003800000 */
[----:B------:R0:W-:Y:S01]  /*169d0*/  @!P3 STG.E.U8 desc[UR36][R8.64+0x169], R111 ;  /* 0x0001696f0800b986 */ /* 0x0001e2000c101124 */
[----:B------:R-:W-:Y:S05]  /*169e0*/  @P5 BRA `(.L_x_783) ;  /* 0x00000000000c5947 */ /* 0x000fea0003800000 */
[----:B------:R-:W3:Y:S02]  /*169f0*/  LDG.E.U8 R16, desc[UR36][R14.64+0x170] ;  /* 0x000170240e107981 */ /* 0x000ee4000c1e1100 */
[----:B---3--:R-:W-:-:S05]  /*16a00*/  PRMT R3, R16, 0x8880, RZ ;  /* 0x0000888010037816 */ /* 0x008fca00000000ff */
[----:B------:R-:W-:-:S07]  /*16a10*/  IMAD R2, R3, R18, RZ ;  /* 0x0000001203027224 */ /* 0x000fce00078e02ff */
.L_x_783:
[----:B------:R-:W-:Y:S05]  /*16a20*/  BSYNC B1 ;  /* 0x0000000000017941 */ /* 0x000fea0003800000 */
.L_x_782:
[----:B---3--:R-:W-:Y:S01]  /*16a30*/  @!P5 IMAD R3, R112, R17, R2 ;  /* 0x000000117003d224 */ /* 0x008fe200078e0202 */
[----:B------:R-:W-:Y:S04]  /*16a40*/  BSSY B1, `(.L_x_784) ;  /* 0x0000006000017945 */ /* 0x000fe80003800000 */
[----:B------:R3:W-:Y:S01]  /*16a50*/  @!P5 STG.E.U8 desc[UR36][R6.64+0x170], R3 ;  /* 0x000170030600d986 */ /* 0x0007e2000c101124 */
[----:B------:R-:W-:Y:S05]  /*16a60*/  @P0 BRA `(.L_x_785) ;  /* 0x00000000000c0947 */ /* 0x000fea0003800000 */
[----:B------:R-:W3:Y:S02]  /*16a70*/  LDG.E.U8 R16, desc[UR36][R14.64+0x171] ;  /* 0x000171240e107981 */ /* 0x000ee4000c1e1100 */
[----:B---3--:R-:W-:-:S05]  /*16a80*/  PRMT R3, R16, 0x8880, RZ ;  /* 0x0000888010037816 */ /* 0x008fca00000000ff */
[----:B------:R-:W-:-:S07]  /*16a90*/  IMAD R2, R3, R18, RZ ;  /* 0x0000001203027224 */ /* 0x000fce00078e02ff */
.L_x_785:
[----:B------:R-:W-:Y:S05]  /*16aa0*/  BSYNC B1 ;  /* 0x0000000000017941 */ /* 0x000fea0003800000 */
.L_x_784:
[C---:B------:R-:W-:Y:S01]  /*16ab0*/  ISETP.LT.OR P4, PT, R0.reuse, 0x171, !P2 ;  /* 0x000001710000780c */ /* 0x040fe20005781670 */
[----:B------:R-:W-:Y:S01]  /*16ac0*/  @!P0 IMAD R113, R113, R17, R2 ;  /* 0x0000001171718224 */ /* 0x000fe200078e0202 */
[----:B------:R-:W-:Y:S01]  /*16ad0*/  BSSY B1, `(.L_x_786) ;  /* 0x000000a000017945 */ /* 0x000fe20003800000 */
[C---:B------:R-:W-:Y:S02]  /*16ae0*/  ISETP.LT.OR P3, PT, R0.reuse, 0x172, !P2 ;  /* 0x000001720000780c */ /* 0x040fe40005761670 */
[C---:B------:R-:W-:Y:S01]  /*16af0*/  ISETP.LT.OR P5, PT, R0.reuse, 0x179, !P2 ;  /* 0x000001790000780c */ /* 0x040fe200057a1670 */
[----:B------:R0:W-:Y:S01]  /*16b00*/  @!P0 STG.E.U8 desc[UR36][R6.64+0x171], R113 ;  /* 0x0001717106008986 */ /* 0x0001e2000c101124 */
[C---:B------:R-:W-:Y:S02]  /*16b10*/  ISETP.LT.OR P0, PT, R0.reuse, 0x179, !P1 ;  /* 0x000001790000780c */ /* 0x040fe40004f01670 */
[----:B------:R-:W-:-:S04]  /*16b20*/  ISETP.LT.OR P1, PT, R0, 0x17a, !P1 ;  /* 0x0000017a0000780c */ /* 0x000fc80004f21670 */
[----:B------:R-:W-:Y:S09]  /*16b30*/  @P4 BRA `(.L_x_787) ;  /* 0x00000000000c4947 */ /* 0x000ff20003800000 */
[----:B------:R-:W3:Y:S02]  /*16b40*/  LDG.E.U8 R16, desc[UR36][R12.64+0x170] ;  /* 0x000170240c107981 */ /* 0x000ee4000c1e1100 */
[----:B---3--:R-:W-:-:S05]  /*16b50*/  PRMT R3, R16, 0x8880, RZ ;  /* 0x0000888010037816 */ /* 0x008fca00000000ff */
[----:B------:R-:W-:-:S07]  /*16b60*/  IMAD R2, R3, R18, RZ ;  /* 0x0000001203027224 */ /* 0x000fce00078e02ff */
.L_x_787:
[----:B------:R-:W-:Y:S05]  /*16b70*/  BSYNC B1 ;  /* 0x0000000000017941 */ /* 0x000fea0003800000 */
.L_x_786:
[----:B---3--:R-:W-:Y:S01]  /*16b80*/  @!P4 IMAD R3, R114, R17, R2 ;  /* 0x000000117203c224 */ /* 0x008fe200078e0202 */
[----:B------:R-:W-:Y:S04]  /*16b90*/  BSSY B1, `(.L_x_788) ;  /* 0x0000006000017945 */ /* 0x000fe80003800000 */
[----:B------:R3:W-:Y:S01]  /*16ba0*/  @!P4 STG.E.U8 desc[UR36][R8.64+0x170], R3 ;  /* 0x000170030800c986 */ /* 0x0007e2000c101124 */
[----:B------:R-:W-:Y:S05]  /*16bb0*/  @P3 BRA `(.L_x_789) ;  /* 0x00000000000c3947 */ /* 0x000fea0003800000 */
[----:B------:R-:W3:Y:S02]  /*16bc0*/  LDG.E.U8 R16, desc[UR36][R12.64+0x171] ;  /* 0x000171240c107981 */ /* 0x000ee4000c1e1100 */
[----:B---3--:R-:W-:-:S05]  /*16bd0*/  PRMT R3, R16, 0x8880, RZ ;  /* 0x0000888010037816 */ /* 0x008fca00000000ff */
[----:B------:R-:W-:-:S07]  /*16be0*/  IMAD R2, R3, R18, RZ ;  /* 0x0000001203027224 */ /* 0x000fce00078e02ff */
.L_x_789:
[----:B------:R-:W-:Y:S05]  /*16bf0*/  BSYNC B1 ;  /* 0x0000000000017941 */ /* 0x000fea0003800000 */
.L_x_788:
[----:B------:R-:W-:Y:S01]  /*16c00*/  @!P3 IMAD R115, R115, R17, R2 ;  /* 0x000000117373b224 */ /* 0x000fe200078e0202 */
[----:B------:R-:W-:Y:S04]  /*16c10*/  BSSY B1, `(.L_x_790) ;  /* 0x0000006000017945 */ /* 0x000fe80003800000 */
[----:B------:R0:W-:Y:S01]  /*16c20*/  @!P3 STG.E.U8 desc[UR36][R8.64+0x171], R115 ;  /* 0x000171730800b986 */ /* 0x0001e2000c101124 */
[----:B------:R-:W-:Y:S05]  /*16c30*/  @P0 BRA `(.L_x_791) ;  /* 0x00000000000c0947 */ /* 0x000fea0003800000 */
[----:B------:R-:W3:Y:S02]  /*16c40*/  LDG.E.U8 R16, desc[UR36][R14.64+0x178] ;  /* 0x000178240e107981 */ /* 0x000ee4000c1e1100 */
[----:B---3--:R-:W-:-:S05]  /*16c50*/  PRMT R3, R16, 0x8880, RZ ;  /* 0x0000888010037816 */ /* 0x008fca00000000ff */
[----:B------:R-:W-:-:S07]  /*16c60*/  IMAD R2, R3, R18, RZ ;  /* 0x0000001203027224 */ /* 0x000fce00078e02ff */
.L_x_791:
[----:B------:R-:W-:Y:S05]  /*16c70*/  BSYNC B1 ;  /* 0x0000000000017941 */ /* 0x000fea0003800000 */
.L_x_790:
[----:B---3--:R-:W-:Y:S01]  /*16c80*/  @!P0 IMAD R3, R116, R17, R2 ;  /* 0x0000001174038224 */ /* 0x008fe200078e0202 */
[----:B------:R-:W-:Y:S04]  /*16c90*/  BSSY B1, `(.L_x_792) ;  /* 0x0000006000017945 */ /* 0x000fe80003800000 */
[----:B------:R3:W-:Y:S01]  /*16ca0*/  @!P0 STG.E.U8 desc[UR36][R6.64+0x178], R3 ;  /* 0x0001780306008986 */ /* 0x0007e2000c101124 */
[----:B------:R-:W-:Y:S05]  /*16cb0*/  @P1 BRA `(.L_x_793) ;  /* 0x00000000000c1947 */ /* 0x000fea0003800000 */
[----:B------:R-:W3:Y:S02]  /*16cc0*/  LDG.E.U8 R16, desc[UR36][R14.64+0x179] ;  /* 0x000179240e107981 */ /* 0x000ee4000c1e1100 */
[----:B---3--:R-:W-:-:S05]  /*16cd0*/  PRMT R3, R16, 0x8880, RZ ;  /* 0x0000888010037816 */ /* 0x008fca00000000ff */
[----:B------:R-:W-:-:S07]  /*16ce0*/  IMAD R2, R3, R18, RZ ;  /* 0x0000001203027224 */ /* 0x000fce00078e02ff */
.L_x_793:
[----:B------:R-:W-:Y:S05]  /*16cf0*/  BSYNC B1 ;  /* 0x0000000000017941 */ /* 0x000fea0003800000 */
.L_x_792:
[----:B------:R-:W-:Y:S01]  /*16d00*/  @!P1 IMAD R117, R117, R17, R2 ;  /* 0x0000001175759224 */ /* 0x000fe200078e0202 */
[----:B------:R-:W-:Y:S04]  /*16d10*/  BSSY B1, `(.L_x_794) ;  /* 0x0000006000017945 */ /* 0x000fe80003800000 */
[----:B------:R0:W-:Y:S01]  /*16d20*/  @!P1 STG.E.U8 desc[UR36][R6.64+0x179], R117 ;  /* 0x0001797506009986 */ /* 0x0001e2000c101124 */
[----:B------:R-:W-:Y:S05]  /*16d30*/  @P5 BRA `(.L_x_795) ;  /* 0x00000000000c5947 */ /* 0x000fea0003800000 */
[----:B------:R-:W3:Y:S02]  /*16d40*/  LDG.E.U8 R16, desc[UR36][R12.64+0x178] ;  /* 0x000178240c107981 */ /* 0x000ee4000c1e1100 */
[----:B---3--:R-:W-:-:S05]  /*16d50*/  PRMT R3, R16, 0x8880, RZ ;  /* 0x0000888010037816 */ /* 0x008fca00000000ff */
[----:B------:R-:W-:-:S07]  /*16d60*/  IMAD R2, R3, R18, RZ ;  /* 0x0000001203027224 */ /* 0x000fce00078e02ff */
.L_x_795:
[----:B------:R-:W-:Y:S05]  /*16d70*/  BSYNC B1 ;  /* 0x0000000000017941 */ /* 0x000fea0003800000 */
.L_x_794:
[----:B---3--:R-:W-:Y:S01]  /*16d80*/  @!P5 IMAD R3, R118, R17, R2 ;  /* 0x000000117603d224 */ /* 0x008fe200078e0202 */
[----:B------:R-:W-:Y:S01]  /*16d90*/  ISETP.LT.OR P2, PT, R0, 0x17a, !P2 ;  /* 0x0000017a0000780c */ /* 0x000fe20005741670 */
[----:B------:R-:W-:Y:S03]  /*16da0*/  BSSY B1, `(.L_x_796) ;  /* 0x0000006000017945 */ /* 0x000fe60003800000 */
[----:B------:R3:W-:Y:S09]  /*16db0*/  @!P5 STG.E.U8 desc[UR36][R8.64+0x178], R3 ;  /* 0x000178030800d986 */ /* 0x0007f2000c101124 */
[----:B------:R-:W-:Y:S05]  /*16dc0*/  @P2 BRA `(.L_x_797) ;  /* 0x00000000000c2947 */ /* 0x000fea0003800000 */
[----:B------:R-:W3:Y:S02]  /*16dd0*/  LDG.E.U8 R16, desc[UR36][R12.64+0x179] ;  /* 0x000179240c107981 */ /* 0x000ee4000c1e1100 */
[----:B---3--:R-:W-:-:S05]  /*16de0*/  PRMT R3, R16, 0x8880, RZ ;  /* 0x0000888010037816 */ /* 0x008fca00000000ff */
[----:B------:R-:W-:-:S07]  /*16df0*/  IMAD R2, R3, R18, RZ ;  /* 0x0000001203027224 */ /* 0x000fce00078e02ff */
.L_x_797:
[----:B------:R-:W-:Y:S05]  /*16e00*/  BSYNC B1 ;  /* 0x0000000000017941 */ /* 0x000fea0003800000 */
.L_x_796:
[----:B------:R-:W-:Y:S01]  /*16e10*/  IMAD R119, R119, R17, R2 ;  /* 0x0000001177777224 */ /* 0x000fe200078e0202 */
[----:B------:R-:W-:Y:S06]  /*16e20*/  @P2 BRA `(.L_x_798) ;  /* 0x0000005400182947 */ /* 0x000fec0003800000 */
[----:B------:R0:W-:Y:S01]  /*16e30*/  STG.E.U8 desc[UR36][R8.64+0x179], R119 ;  /* 0x0001797708007986 */ /* 0x0001e2000c101124 */
[----:B------:R-:W-:Y:S05]  /*16e40*/  BRA `(.L_x_798) ;  /* 0x0000005400107947 */ /* 0x000fea0003800000 */
.L_x_29:
[----:B------:R-:W2:Y:S04]  /*16e50*/  LDL.LU R2, [R1+0x180] ;  /* 0x0001800001027983 */ /* 0x000ea80000300800 */
[----:B------:R-:W3:Y:S01]  /*16e60*/  LDL.LU R12, [R1+0x188] ;  /* 0x00018800010c7983 */ /* 0x000ee20000300800 */
[----:B------:R-:W-:-:S03]  /*16e70*/  ISETP.GE.AND P2, PT, R222, 0x1, PT ;  /* 0x00000001de00780c */ /* 0x000fc60003f46270 */
[----:B------:R-:W4:Y:S04]  /*16e80*/  LDL.LU R3, [R1+0x18c] ;  /* 0x00018c0001037983 */ /* 0x000f280000300800 */
[----:B------:R-:W5:Y:S04]  /*16e90*/  LDL.LU R235, [R1+0x29c] ;  /* 0x00029c0001eb7983 */ /* 0x000f680000300800 */
[----:B------:R-:W5:Y:S04]  /*16ea0*/  LDL.LU R234, [R1+0x2a0] ;  /* 0x0002a00001ea7983 */ /* 0x000f680000300800 */
[----:B------:R-:W5:Y:S01]  /*16eb0*/  LDL.LU R233, [R1+0x2a4] ;  /* 0x0002a40001e97983 */ /* 0x000f620000300800 */
[----:B------:R-:W-:-:S03]  /*16ec0*/  ISETP.LT.OR P0, PT, R0, 0x1, !P2 ;  /* 0x000000010000780c */ /* 0x000fc60005701670 */
[----:B------:R-:W5:Y:S04]  /*16ed0*/  LDL.LU R232, [R1+0x2a8] ;  /* 0x0002a80001e87983 */ /* 0x000f680000300800 */
        /* <DEDUP_REMOVED lines=20> */
[----:B------:R-:W5:Y:S01]  /*17020*/  LDL.LU R13, [R1+0x2fc] ;  /* 0x0002fc00010d7983 */ /* 0x000f620000300800 */
[----:B--2---:R-:W-:-:S05]  /*17030*/  @!P0 IMAD R2, R2, R17, RZ ;  /* 0x0000001102028224 */ /* 0x004fca00078e02ff */
[----:B------:R0:W-:Y:S04]  /*17040*/  @!P0 STG.E.U8 desc[UR36][R4.64], R2 ;  /* 0x0000000204008986 */ /* 0x0001e8000c101124 */
[----:B0-----:R-:W2:Y:S01]  /*17050*/  LDL.LU R2, [R1+0x184] ;  /* 0x0001840001027983 */ /* 0x001ea20000300800 */
[----:B------:R-:W-:Y:S02]  /*17060*/  ISETP.LT.OR P5, PT, R0, 0x2, !P2 ;  /* 0x000000020000780c */ /* 0x000fe400057a1670 */
[----:B------:R-:W-:Y:S02]  /*17070*/  ISETP.GE.AND P3, PT, R222, 0x9, PT ;  /* 0x00000009de00780c */ /* 0x000fe40003f66270 */
[C---:B------:R-:W-:Y:S02]  /*17080*/  ISETP.LT.OR P4, PT, R0.reuse, 0x9, !P2 ;  /* 0x000000090000780c */ /* 0x040fe40005781670 */
[----:B------:R-:W-:-:S02]  /*17090*/  ISETP.LT.OR P0, PT, R0, 0x1, !P3 ;  /* 0x000000010000780c */ /* 0x000fc40005f01670 */
[----:B------:R-:W-:-:S05]  /*170a0*/  ISETP.LT.OR P1, PT, R0, 0x2, !P3 ;  /* 0x000000020000780c */ /* 0x000fca0005f21670 */
[----:B--2---:R-:W-:-:S05]  /*170b0*/  @!P5 IMAD R2, R2, R17, RZ ;  /* 0x000000110202d224 */ /* 0x004fca00078e02ff */
[----:B------:R0:W-:Y:S04]  /*170c0*/  @!P5 STG.E.U8 desc[UR36][R4.64+0x1], R2 ;  /* 0x000001020400d986 */ /* 0x0001e8000c101124 */
[----:B0-----:R-:W2:Y:S01]  /*170d0*/  LDL.LU R2, [R1+0x190] ;  /* 0x0001900001027983 */ /* 0x001ea20000300800 */
[-C--:B---3--:R-:W-:Y:S01]  /*170e0*/  @!P0 IMAD R12, R12, R17.reuse, RZ ;  /* 0x000000110c0c8224 */ /* 0x088fe200078e02ff */
[----:B------:R-:W-:Y:S01]  /*170f0*/  ISETP.LT.OR P5, PT, R0, 0xa, !P2 ;  /* 0x0000000a0000780c */ /* 0x000fe200057a1670 */
[----:B----4-:R-:W-:-:S03]  /*17100*/  @!P1 IMAD R3, R3, R17, RZ ;  /* 0x0000001103039224 */ /* 0x010fc600078e02ff */
[----:B------:R0:W-:Y:S04]  /*17110*/  @!P0 STG.E.U8 desc[UR36][R10.64], R12 ;  /* 0x0000000c0a008986 */ /* 0x0001e8000c101124 */
[----:B------:R1:W-:Y:S04]  /*17120*/  @!P1 STG.E.U8 desc[UR36][R10.64+0x1], R3 ;  /* 0x000001030a009986 */ /* 0x0003e8000c101124 */
[----:B0-----:R-:W3:Y:S04]  /*17130*/  LDL.LU R12, [R1+0x198] ;  /* 0x00019800010c7983 */ /* 0x001ee80000300800 */
[----:B-1----:R-:W4:Y:S01]  /*17140*/  LDL.LU R3, [R1+0x19c] ;  /* 0x00019c0001037983 */ /* 0x002f220000300800 */
[----:B--2---:R-:W-:-:S05]  /*17150*/  @!P4 IMAD R2, R2, R17, RZ ;  /* 0x000000110202c224 */ /* 0x004fca00078e02ff */
[----:B------:R0:W-:Y:S04]  /*17160*/  @!P4 STG.E.U8 desc[UR36][R4.64+0x8], R2 ;  /* 0x000008020400c986 */ /* 0x0001e8000c101124 */
[----:B0-----:R-:W2:Y:S01]  /*17170*/  LDL.LU R2, [R1+0x194] ;  /* 0x0001940001027983 */ /* 0x001ea20000300800 */
[C---:B------:R-:W-:Y:S02]  /*17180*/  ISETP.LT.OR P0, PT, R0.reuse, 0x9, !P3 ;  /* 0x000000090000780c */ /* 0x040fe40005f01670 */
[C---:B------:R-:W-:Y:S02]  /*17190*/  ISETP.LT.OR P1, PT, R0.reuse, 0xa, !P3 ;  /* 0x0000000a0000780c */ /* 0x040fe40005f21670 */
[----:B------:R-:W-:Y:S01]  /*171a0*/  ISETP.LT.OR P4, PT, R0, 0x11, !P2 ;  /* 0x000000110000780c */ /* 0x000fe20005781670 */
[----:B--2---:R-:W-:-:S05]  /*171b0*/  @!P5 IMAD R2, R2, R17, RZ ;  /* 0x000000110202d224 */ /* 0x004fca00078e02ff */
[----:B------:R0:W-:Y:S04]  /*171c0*/  @!P5 STG.E.U8 desc[UR36][R4.64+0x9], R2 ;  /* 0x000009020400d986 */ /* 0x0001e8000c101124 */
[----:B0-----:R-:W2:Y:S01]  /*171d0*/  LDL.LU R2, [R1+0x1a0] ;  /* 0x0001a00001027983 */ /* 0x001ea20000300800 */
[-C--:B---3--:R-:W-:Y:S02]  /*171e0*/  @!P0 IMAD R12, R12, R17.reuse, RZ ;  /* 0x000000110c0c8224 */ /* 0x088fe400078e02ff */
        /* <DEDUP_REMOVED lines=10> */
[C---:B------:R-:W-:Y:S02]  /*17290*/  ISETP.LT.OR P1, PT, R0.reuse, 0x12, !P3 ;  /* 0x000000120000780c */ /* 0x040fe40005f21670 */
[----:B------:R-:W-:-:S07]  /*172a0*/  ISETP.LT.OR P4, PT, R0, 0x19, !P2 ;  /* 0x000000190000780c */ /* 0x000fce0005781670 */
        /* <DEDUP_REMOVED lines=62> */
[----:B------:R-:W-:-:S09]  /*17690*/  ISETP.LT.OR P4, PT, R0, 0x32, !P3 ;  /* 0x000000320000780c */ /* 0x000fd20005f81670 */
[----:B--2---:R-:W-:-:S05]  /*176a0*/  @!P5 IMAD R2, R2, R17, RZ ;  /* 0x000000110202d224 */ /* 0x004fca00078e02ff */
[----:B------:R0:W-:Y:S04]  /*176b0*/  @!P5 STG.E.U8 desc[UR36][R4.64+0x31], R2 ;  /* 0x000031020400d986 */ /* 0x0001e8000c101124 */
[----:B0-----:R-:W2:Y:S01]  /*176c0*/  LDL.LU R2, [R1+0x1ec] ;  /* 0x0001ec0001027983 */ /* 0x001ea20000300800 */
[----:B----4-:R-:W-:-:S05]  /*176d0*/  @!P0 IMAD R3, R3, R17, RZ ;  /* 0x0000001103038224 */ /* 0x010fca00078e02ff */
[----:B------:R0:W-:Y:S04]  /*176e0*/  @!P0 STG.E.U8 desc[UR36][R10.64+0x30], R3 ;  /* 0x000030030a008986 */ /* 0x0001e8000c101124 */
[----:B0-----:R-:W4:Y:S01]  /*176f0*/  LDL.LU R3, [R1+0x1f0] ;  /* 0x0001f00001037983 */ /* 0x001f220000300800 */
[----:B------:R-:W-:Y:S01]  /*17700*/  ISETP.LT.OR P1, PT, R0, 0x39, !P2 ;  /* 0x000000390000780c */ /* 0x000fe20005721670 */
[----:B--2---:R-:W-:-:S05]  /*17710*/  @!P4 IMAD R2, R2, R17, RZ ;  /* 0x000000110202c224 */ /* 0x004fca00078e02ff */
[----:B------:R0:W-:Y:S04]  /*17720*/  @!P4 STG.E.U8 desc[UR36][R10.64+0x31], R2 ;  /* 0x000031020a00c986 */ /* 0x0001e8000c101124 */
[----:B0-----:R-:W2:Y:S01]  /*17730*/  LDL.LU R2, [R1+0x1f4] ;  /* 0x0001f40001027983 */ /* 0x001ea20000300800 */
[----:B------:R-:W-:Y:S02]  /*17740*/  ISETP.LT.OR P5, PT, R0, 0x3a, !P2 ;  /* 0x0000003a0000780c */ /* 0x000fe400057a1670 */
[----:B----4-:R-:W-:-:S05]  /*17750*/  @!P1 IMAD R3, R3, R17, RZ ;  /* 0x0000001103039224 */ /* 0x010fca00078e02ff */
[----:B------:R0:W-:Y:S04]  /*17760*/  @!P1 STG.E.U8 desc[UR36][R4.64+0x38], R3 ;  /* 0x0000380304009986 */ /* 0x0001e8000c101124 */
[----:B0-----:R-:W4:Y:S02]  /*17770*/  LDL.LU R3, [R1+0x1f8] ;  /* 0x0001f80001037983 */ /* 0x001f240000300800 */
[----:B--2---:R-:W-:-:S05]  /*17780*/  @!P5 IMAD R2, R2, R17, RZ ;  /* 0x000000110202d224 */ /* 0x004fca00078e02ff */
[----:B------:R0:W-:Y:S04]  /*17790*/  @!P5 STG.E.U8 desc[UR36][R4.64+0x39], R2 ;  /* 0x000039020400d986 */ /* 0x0001e8000c101124 */
[----:B0-----:R-:W2:Y:S01]  /*177a0*/  LDL.LU R2, [R1+0x1fc] ;  /* 0x0001fc0001027983 */ /* 0x001ea20000300800 */
[C---:B------:R-:W-:Y:S02]  /*177b0*/  ISETP.LT.OR P0, PT, R0.reuse, 0x39, !P3 ;  /* 0x000000390000780c */ /* 0x040fe40005f01670 */
[----:B------:R-:W-:-:S11]  /*177c0*/  ISETP.LT.OR P4, PT, R0, 0x3a, !P3 ;  /* 0x0000003a0000780c */ /* 0x000fd60005f81670 */
[----:B----4-:R-:W-:-:S05]  /*177d0*/  @!P0 IMAD R3, R3, R17, RZ ;  /* 0x0000001103038224 */ /* 0x010fca00078e02ff */
[----:B------:R0:W-:Y:S04]  /*177e0*/  @!P0 STG.E.U8 desc[UR36][R10.64+0x38], R3 ;  /* 0x000038030a008986 */ /* 0x0001e8000c101124 */
[----:B0-----:R-:W4:Y:S01]  /*177f0*/  LDL.LU R3, [R1+0x200] ;  /* 0x0002000001037983 */ /* 0x001f220000300800 */
        /* <DEDUP_REMOVED lines=148> */
[C---:B------:R-:W-:Y:S02]  /*18140*/  ISETP.LT.OR P5, PT, R0.reuse, 0x8a, !P2 ;  /* 0x0000008a0000780c */ /* 0x040fe400057a1670 */
[C---:B------:R-:W-:Y:S02]  /*18150*/  ISETP.LT.OR P0, PT, R0.reuse, 0x89, !P3 ;  /* 0x000000890000780c */ /* 0x040fe40005f01670 */
[----:B------:R-:W-:-:S07]  /*18160*/  ISETP.LT.OR P4, PT, R0, 0x8a, !P3 ;  /* 0x0000008a0000780c */ /* 0x000fce0005f81670 */
[----:B----4-:R-:W-:-:S05]  /*18170*/  @!P1 IMAD R3, R3, R17, RZ ;  /* 0x0000001103039224 */ /* 0x010fca00078e02ff */
[----:B------:R3:W-:Y:S01]  /*18180*/  @!P1 STG.E.U8 desc[UR36][R4.64+0x88], R3 ;  /* 0x0000880304009986 */ /* 0x0007e2000c101124 */
[----:B------:R-:W-:Y:S01]  /*18190*/  ISETP.LT.OR P1, PT, R0, 0x91, !P2 ;  /* 0x000000910000780c */ /* 0x000fe20005721670 */
[-C--:B---3--:R-:W-:Y:S02]  /*181a0*/  @!P0 IMAD R3, R12, R17.reuse, RZ ;  /* 0x000000110c038224 */ /* 0x088fe400078e02ff */
[----:B--2---:R-:W-:-:S05]  /*181b0*/  @!P5 IMAD R2, R2, R17, RZ ;  /* 0x000000110202d224 */ /* 0x004fca00078e02ff */
[----:B------:R5:W-:Y:S01]  /*181c0*/  @!P5 STG.E.U8 desc[UR36][R4.64+0x89], R2 ;  /* 0x000089020400d986 */ /* 0x000be2000c101124 */
[----:B------:R-:W-:-:S03]  /*181d0*/  ISETP.LT.OR P5, PT, R0, 0x92, !P2 ;  /* 0x000000920000780c */ /* 0x000fc600057a1670 */
[----:B------:R0:W-:Y:S01]  /*181e0*/  @!P0 STG.E.U8 desc[UR36][R10.64+0x88], R3 ;  /* 0x000088030a008986 */ /* 0x0001e2000c101124 */
[----:B------:R-:W-:Y:S01]  /*181f0*/  ISETP.LT.OR P0, PT, R0, 0x91, !P3 ;  /* 0x000000910000780c */ /* 0x000fe20005f01670 */
[-C--:B-----5:R-:W-:Y:S02]  /*18200*/  @!P4 IMAD R2, R235, R17.reuse, RZ ;  /* 0x00000011eb02c224 */ /* 0x0a0fe400078e02ff */
[----:B0-----:R-:W-:-:S03]  /*18210*/  @!P1 IMAD R3, R234, R17, RZ ;  /* 0x00000011ea039224 */ /* 0x001fc600078e02ff */
[----:B------:R0:W-:Y:S01]  /*18220*/  @!P4 STG.E.U8 desc[UR36][R10.64+0x89], R2 ;  /* 0x000089020a00c986 */ /* 0x0001e2000c101124 */
[----:B------:R-:W-:-:S03]  /*18230*/  ISETP.LT.OR P4, PT, R0, 0x92, !P3 ;  /* 0x000000920000780c */ /* 0x000fc60005f81670 */
[----:B------:R1:W-:Y:S01]  /*18240*/  @!P1 STG.E.U8 desc[UR36][R4.64+0x90], R3 ;  /* 0x0000900304009986 */ /* 0x0003e2000c101124 */
[----:B------:R-:W-:Y:S01]  /*18250*/  ISETP.LT.OR P1, PT, R0, 0x99, !P2 ;  /* 0x000000990000780c */ /* 0x000fe20005721670 */
[-C--:B0-----:R-:W-:Y:S02]  /*18260*/  @!P5 IMAD R2, R233, R17.reuse, RZ ;  /* 0x00000011e902d224 */ /* 0x081fe400078e02ff */
[----:B-1----:R-:W-:-:S03]  /*18270*/  @!P0 IMAD R3, R232, R17, RZ ;  /* 0x00000011e8038224 */ /* 0x002fc600078e02ff */
        /* <DEDUP_REMOVED lines=46> */
[----:B0-----:R-:W-:-:S08]  /*18560*/  @!P5 IMAD R2, R23, R17, RZ ;  /* 0x000000111702d224 */ /* 0x001fd000078e02ff */
[-C--:B------:R-:W-:Y:S01]  /*18570*/  @!P4 IMAD R12, R22, R17.reuse, RZ ;  /* 0x00000011160cc224 */ /* 0x080fe200078e02ff */
[----:B------:R0:W-:Y:S03]  /*18580*/  @!P5 STG.E.U8 desc[UR36][R4.64+0xb1], R2 ;  /* 0x0000b1020400d986 */ /* 0x0001e6000c101124 */
[-C--:B-1----:R-:W-:Y:S01]  /*18590*/  @!P1 IMAD R3, R20, R17.reuse, RZ ;  /* 0x0000001114039224 */ /* 0x082fe200078e02ff */
[----:B------:R-:W-:Y:S01]  /*185a0*/  @!P4 STG.E.U8 desc[UR36][R10.64+0xb0], R12 ;  /* 0x0000b00c0a00c986 */ /* 0x000fe2000c101124 */
[----:B0-----:R-:W-:Y:S01]  /*185b0*/  @!P0 IMAD R2, R21, R17, RZ ;  /* 0x0000001115028224 */ /* 0x001fe200078e02ff */
[----:B------:R-:W-:-:S04]  /*185c0*/  ISETP.LT.OR P5, PT, R0, 0xba, !P2 ;  /* 0x000000ba0000780c */ /* 0x000fc800057a1670 */
[----:B------:R0:W-:Y:S04]  /*185d0*/  @!P0 STG.E.U8 desc[UR36][R10.64+0xb1], R2 ;  /* 0x0000b1020a008986 */ /* 0x0001e8000c101124 */
[----:B------:R1:W-:Y:S01]  /*185e0*/  @!P1 STG.E.U8 desc[UR36][R4.64+0xb8], R3 ;  /* 0x0000b80304009986 */ /* 0x0003e2000c101124 */
[----:B------:R-:W-:-:S04]  /*185f0*/  ISETP.LT.OR P1, PT, R0, 0xba, !P3 ;  /* 0x000000ba0000780c */ /* 0x000fc80005f21670 */
[----:B0-----:R-:W-:-:S09]  /*18600*/  @!P5 IMAD R2, R15, R17, RZ ;  /* 0x000000110f02d224 */ /* 0x001fd200078e02ff */
[----:B-1----:R-:W-:Y:S02]  /*18610*/  @!P1 IMAD R3, R13, R17, RZ ;  /* 0x000000110d039224 */ /* 0x002fe400078e02ff */
[----:B------:R-:W2:Y:S04]  /*18620*/  LDL.LU R13, [R1+0x118] ;  /* 0x00011800010d7983 */ /* 0x000ea80000300800 */
[----:B------:R-:W3:Y:S04]  /*18630*/  LDL.LU R15, [R1+0x11c] ;  /* 0x00011c00010f7983 */ /* 0x000ee80000300800 */
[----:B------:R-:W4:Y:S04]  /*18640*/  LDL.LU R21, [R1+0x120] ;  /* 0x0001200001157983 */ /* 0x000f280000300800 */
        /* <DEDUP_REMOVED lines=17> */
[----:B------:R0:W-:Y:S04]  /*18760*/  @!P5 STG.E.U8 desc[UR36][R4.64+0xb9], R2 ;  /* 0x0000b9020400d986 */ /* 0x0001e8000c101124 */
[----:B------:R-:W5:Y:S04]  /*18770*/  LDL.LU R218, [R1+0x164] ;  /* 0x0001640001da7983 */ /* 0x000f680000300800 */
[----:B------:R-:W5:Y:S01]  /*18780*/  LDL.LU R217, [R1+0x168] ;  /* 0x0001680001d97983 */ /* 0x000f620000300800 */
[----:B0-----:R-:W-:-:S03]  /*18790*/  @!P4 IMAD R2, R14, R17, RZ ;  /* 0x000000110e02c224 */ /* 0x001fc600078e02ff */
[----:B------:R-:W5:Y:S04]  /*187a0*/  LDL.LU R216, [R1+0x16c] ;  /* 0x00016c0001d87983 */ /* 0x000f680000300800 */
[----:B------:R-:W5:Y:S04]  /*187b0*/  LDL.LU R23, [R1+0x170] ;  /* 0x0001700001177983 */ /* 0x000f680000300800 */
[----:B------:R-:W5:Y:S04]  /*187c0*/  LDL.LU R22, [R1+0x174] ;  /* 0x0001740001167983 */ /* 0x000f680000300800 */
[----:B------:R-:W5:Y:S04]  /*187d0*/  LDL.LU R20, [R1+0x178] ;  /* 0x0001780001147983 */ /* 0x000f680000300800 */
[----:B------:R-:W5:Y:S04]  /*187e0*/  LDL.LU R14, [R1+0x17c] ;  /* 0x00017c00010e7983 */ /* 0x000f680000300800 */
[----:B------:R0:W-:Y:S04]  /*187f0*/  @!P4 STG.E.U8 desc[UR36][R10.64+0xb8], R2 ;  /* 0x0000b8020a00c986 */ /* 0x0001e8000c101124 */
[----:B0-----:R-:W2:Y:S01]  /*18800*/  LDL.LU R2, [R1] ;  /* 0x0000000001027983 */ /* 0x001ea20000300800 */
[----:B------:R-:W-:-:S04]  /*18810*/  ISETP.GE.AND P0, PT, R222, 0x81, PT ;  /* 0x00000081de00780c */ /* 0x000fc80003f06270 */
[----:B------:R-:W-:Y:S01]  /*18820*/  ISETP.LT.OR P5, PT, R0, 0x1, !P0 ;  /* 0x000000010000780c */ /* 0x000fe200047a1670 */
[----:B------:R0:W-:Y:S01]  /*18830*/  @!P1 STG.E.U8 desc[UR36][R10.64+0xb9], R3 ;  /* 0x0000b9030a009986 */ /* 0x0001e2000c101124 */
[----:B------:R-:W-:-:S03]  /*18840*/  ISETP.GE.AND P1, PT, R222, 0x89, PT ;  /* 0x00000089de00780c */ /* 0x000fc60003f26270 */
[----:B0-----:R-:W3:Y:S04]  /*18850*/  LDL.LU R3, [R1+0x114] ;  /* 0x0001140001037983 */ /* 0x001ee80000300800 */
[----:B------:R-:W4:Y:S04]  /*18860*/  LDL.LU R222, [R1+0x110] ;  /* 0x0001100001de7983 */ /* 0x000f280000300800 */
[----:B--2---:R-:W-:-:S05]  /*18870*/  @!P5 IMAD R2, R2, R17, RZ ;  /* 0x000000110202d224 */ /* 0x004fca00078e02ff */
[----:B------:R0:W-:Y:S04]  /*18880*/  @!P5 STG.E.U8 desc[UR36][R6.64], R2 ;  /* 0x000000020600d986 */ /* 0x0001e8000c101124 */
[----:B0-----:R-:W2:Y:S01]  /*18890*/  LDL.LU R2, [R1+0x4] ;  /* 0x0000040001027983 */ /* 0x001ea20000300800 */
[C---:B------:R-:W-:Y:S02]  /*188a0*/  ISETP.LT.OR P4, PT, R0.reuse, 0x2, !P0 ;  /* 0x000000020000780c */ /* 0x040fe40004781670 */
[----:B------:R-:W-:-:S11]  /*188b0*/  ISETP.LT.OR P5, PT, R0, 0x1, !P1 ;  /* 0x000000010000780c */ /* 0x000fd60004fa1670 */
[----:B--2---:R-:W-:-:S05]  /*188c0*/  @!P4 IMAD R2, R2, R17, RZ ;  /* 0x000000110202c224 */ /* 0x004fca00078e02ff */
[----:B------:R0:W-:Y:S04]  /*188d0*/  @!P4 STG.E.U8 desc[UR36][R6.64+0x1], R2 ;  /* 0x000001020600c986 */ /* 0x0001e8000c101124 */
[----:B0-----:R-:W2:Y:S01]  /*188e0*/  LDL.LU R2, [R1+0x8] ;  /* 0x0000080001027983 */ /* 0x001ea20000300800 */
[----:B------:R-:W-:Y:S01]  /*188f0*/  ISETP.LT.OR P4, PT, R0, 0x2, !P1 ;  /* 0x000000020000780c */ /* 0x000fe20004f81670 */
[----:B--2---:R-:W-:-:S05]  /*18900*/  @!P5 IMAD R2, R2, R17, RZ ;  /* 0x000000110202d224 */ /* 0x004fca00078e02ff */
[----:B------:R0:W-:Y:S04]  /*18910*/  @!P5 STG.E.U8 desc[UR36][R8.64], R2 ;  /* 0x000000020800d986 */ /* 0x0001e8000c101124 */
[----:B0-----:R-:W2:Y:S01]  /*18920*/  LDL.LU R2, [R1+0xc] ;  /* 0x00000c0001027983 */ /* 0x001ea20000300800 */
[----:B------:R-:W-:Y:S02]  /*18930*/  ISETP.LT.OR P5, PT, R0, 0x9, !P0 ;  /* 0x000000090000780c */ /* 0x000fe400047a1670 */
        /* <DEDUP_REMOVED lines=257> */
[----:B------:R4:W-:Y:S01]  /*19950*/  @!P4 STG.E.U8 desc[UR36][R8.64+0x81], R2 ;  /* 0x000081020800c986 */ /* 0x0009e2000c101124 */
[----:B------:R-:W-:-:S05]  /*19960*/  ISETP.LT.OR P4, PT, R0, 0x8a, !P0 ;  /* 0x0000008a0000780c */ /* 0x000fca0004781670 */
[----:B----4-:R-:W-:-:S05]  /*19970*/  @!P5 IMAD R2, R222, R17, RZ ;  /* 0x00000011de02d224 */ /* 0x010fca00078e02ff */
[----:B------:R-:W-:Y:S01]  /*19980*/  @!P5 STG.E.U8 desc[UR36][R6.64+0x88], R2 ;  /* 0x000088020600d986 */ /* 0x000fe2000c101124 */
[----:B------:R-:W-:Y:S02]  /*19990*/  ISETP.LT.OR P5, PT, R0, 0x89, !P1 ;  /* 0x000000890000780c */ /* 0x000fe40004fa1670 */
[----:B---3--:R-:W-:-:S05]  /*199a0*/  @!P4 IMAD R3, R3, R17, RZ ;  /* 0x000000110303c224 */ /* 0x008fca00078e02ff */
[----:B------:R5:W-:Y:S01]  /*199b0*/  @!P4 STG.E.U8 desc[UR36][R6.64+0x89], R3 ;  /* 0x000089030600c986 */ /* 0x000be2000c101124 */
[----:B------:R-:W-:-:S05]  /*199c0*/  ISETP.LT.OR P4, PT, R0, 0x8a, !P1 ;  /* 0x0000008a0000780c */ /* 0x000fca0004f81670 */
[----:B------:R-:W-:-:S05]  /*199d0*/  @!P5 IMAD R13, R13, R17, RZ ;  /* 0x000000110d0dd224 */ /* 0x000fca00078e02ff */
[----:B------:R0:W-:Y:S01]  /*199e0*/  @!P5 STG.E.U8 desc[UR36][R8.64+0x88], R13 ;  /* 0x0000880d0800d986 */ /* 0x0001e2000c101124 */
[----:B------:R-:W-:Y:S02]  /*199f0*/  ISETP.LT.OR P5, PT, R0, 0x91, !P0 ;  /* 0x000000910000780c */ /* 0x000fe400047a1670 */
[----:B------:R-:W-:-:S05]  /*19a00*/  @!P4 IMAD R15, R15, R17, RZ ;  /* 0x000000110f0fc224 */ /* 0x000fca00078e02ff */
[----:B------:R1:W-:Y:S01]  /*19a10*/  @!P4 STG.E.U8 desc[UR36][R8.64+0x89], R15 ;  /* 0x0000890f0800c986 */ /* 0x0003e2000c101124 */
[----:B------:R-:W-:-:S05]  /*19a20*/  ISETP.LT.OR P4, PT, R0, 0x92, !P0 ;  /* 0x000000920000780c */ /* 0x000fca0004781670 */
[----:B------:R-:W-:-:S05]  /*19a30*/  @!P5 IMAD R21, R21, R17, RZ ;  /* 0x000000111515d224 */ /* 0x000fca00078e02ff */
[----:B------:R2:W-:Y:S01]  /*19a40*/  @!P5 STG.E.U8 desc[UR36][R6.64+0x90], R21 ;  /* 0x000090150600d986 */ /* 0x0005e2000c101124 */
[----:B------:R-:W-:Y:S02]  /*19a50*/  ISETP.LT.OR P5, PT, R0, 0x91, !P1 ;  /* 0x000000910000780c */ /* 0x000fe40004fa1670 */
[----:B-----5:R-:W-:-:S05]  /*19a60*/  @!P4 IMAD R3, R12, R17, RZ ;  /* 0x000000110c03c224 */ /* 0x020fca00078e02ff */
[----:B------:R3:W-:Y:S01]  /*19a70*/  @!P4 STG.E.U8 desc[UR36][R6.64+0x91], R3 ;  /* 0x000091030600c986 */ /* 0x0007e2000c101124 */
[----:B------:R-:W-:-:S05]  /*19a80*/  ISETP.LT.OR P4, PT, R0, 0x92, !P1 ;  /* 0x000000920000780c */ /* 0x000fca0004f81670 */
[----:B0-----:R-:W-:-:S05]  /*19a90*/  @!P5 IMAD R13, R235, R17, RZ ;  /* 0x00000011eb0dd224 */ /* 0x001fca00078e02ff */
[----:B------:R0:W-:Y:S01]  /*19aa0*/  @!P5 STG.E.U8 desc[UR36][R8.64+0x90], R13 ;  /* 0x0000900d0800d986 */ /* 0x0001e2000c101124 */
[----:B------:R-:W-:Y:S02]  /*19ab0*/  ISETP.LT.OR P5, PT, R0, 0x99, !P0 ;  /* 0x000000990000780c */ /* 0x000fe400047a1670 */
[----:B-1----:R-:W-:-:S05]  /*19ac0*/  @!P4 IMAD R15, R234, R17, RZ ;  /* 0x00000011ea0fc224 */ /* 0x002fca00078e02ff */
[----:B------:R1:W-:Y:S01]  /*19ad0*/  @!P4 STG.E.U8 desc[UR36][R8.64+0x91], R15 ;  /* 0x0000910f0800c986 */ /* 0x0003e2000c101124 */
[----:B------:R-:W-:-:S05]  /*19ae0*/  ISETP.LT.OR P4, PT, R0, 0x9a, !P0 ;  /* 0x0000009a0000780c */ /* 0x000fca0004781670 */
[----:B--2---:R-:W-:-:S05]  /*19af0*/  @!P5 IMAD R21, R233, R17, RZ ;  /* 0x00000011e915d224 */ /* 0x004fca00078e02ff */
[----:B------:R2:W-:Y:S01]  /*19b00*/  @!P5 STG.E.U8 desc[UR36][R6.64+0x98], R21 ;  /* 0x000098150600d986 */ /* 0x0005e2000c101124 */
[----:B------:R-:W-:Y:S02]  /*19b10*/  ISETP.LT.OR P5, PT, R0, 0x99, !P1 ;  /* 0x000000990000780c */ /* 0x000fe40004fa1670 */
[----:B---3--:R-:W-:-:S05]  /*19b20*/  @!P4 IMAD R3, R232, R17, RZ ;  /* 0x00000011e803c224 */ /* 0x008fca00078e02ff */
        /* <DEDUP_REMOVED lines=54> */
[----:B------:R-:W-:Y:S01]  /*19e90*/  @!P4 STG.E.U8 desc[UR36][R8.64+0xb9], R15 ;  /* 0x0000b90f0800c986 */ /* 0x000fe2000c101124 */
[----:B------:R-:W-:-:S05]  /*19ea0*/  ISETP.LT.OR P4, PT, R0, 0xc2, !P2 ;  /* 0x000000c20000780c */ /* 0x000fca0005781670 */
[----:B--2---:R-:W-:-:S05]  /*19eb0*/  @!P5 IMAD R21, R120, R17, RZ ;  /* 0x000000117815d224 */ /* 0x004fca00078e02ff */
[----:B------:R-:W-:Y:S01]  /*19ec0*/  @!P5 STG.E.U8 desc[UR36][R4.64+0xc0], R21 ;  /* 0x0000c0150400d986 */ /* 0x000fe2000c101124 */
[----:B------:R-:W-:Y:S02]  /*19ed0*/  ISETP.LT.OR P5, PT, R0, 0xc1, !P3 ;  /* 0x000000c10000780c */ /* 0x000fe40005fa1670 */
[----:B------:R-:W-:-:S05]  /*19ee0*/  @!P4 IMAD R121, R121, R17, RZ ;  /* 0x000000117979c224 */ /* 0x000fca00078e02ff */
[----:B------:R-:W-:Y:S01]  /*19ef0*/  @!P4 STG.E.U8 desc[UR36][R4.64+0xc1], R121 ;  /* 0x0000c1790400c986 */ /* 0x000fe2000c101124 */
[----:B------:R-:W-:-:S05]  /*19f00*/  ISETP.LT.OR P4, PT, R0, 0xc2, !P3 ;  /* 0x000000c20000780c */ /* 0x000fca0005f81670 */
[----:B---3--:R-:W-:-:S05]  /*19f10*/  @!P5 IMAD R3, R122, R17, RZ ;  /* 0x000000117a03d224 */ /* 0x008fca00078e02ff */
[----:B------:R1:W-:Y:S01]  /*19f20*/  @!P5 STG.E.U8 desc[UR36][R10.64+0xc0], R3 ;  /* 0x0000c0030a00d986 */ /* 0x0003e2000c101124 */
[----:B------:R-:W-:Y:S02]  /*19f30*/  ISETP.LT.OR P5, PT, R0, 0xc9, !P2 ;  /* 0x000000c90000780c */ /* 0x000fe400057a1670 */
[----:B------:R-:W-:-:S05]  /*19f40*/  @!P4 IMAD R123, R123, R17, RZ ;  /* 0x000000117b7bc224 */ /* 0x000fca00078e02ff */
[----:B------:R-:W-:Y:S01]  /*19f50*/  @!P4 STG.E.U8 desc[UR36][R10.64+0xc1], R123 ;  /* 0x0000c17b0a00c986 */ /* 0x000fe2000c101124 */
[----:B------:R-:W-:-:S05]  /*19f60*/  ISETP.LT.OR P4, PT, R0, 0xca, !P2 ;  /* 0x000000ca0000780c */ /* 0x000fca0005781670 */
[----:B0-----:R-:W-:-:S05]  /*19f70*/  @!P5 IMAD R13, R124, R17, RZ ;  /* 0x000000117c0dd224 */ /* 0x001fca00078e02ff */
[----:B------:R0:W-:Y:S01]  /*19f80*/  @!P5 STG.E.U8 desc[UR36][R4.64+0xc8], R13 ;  /* 0x0000c80d0400d986 */ /* 0x0001e2000c101124 */
[----:B------:R-:W-:Y:S02]  /*19f90*/  ISETP.LT.OR P5, PT, R0, 0xc9, !P3 ;  /* 0x000000c90000780c */ /* 0x000fe40005fa1670 */
[----:B------:R-:W-:-:S05]  /*19fa0*/  @!P4 IMAD R125, R125, R17, RZ ;  /* 0x000000117d7dc224 */ /* 0x000fca00078e02ff */
[----:B------:R-:W-:Y:S01]  /*19fb0*/  @!P4 STG.E.U8 desc[UR36][R4.64+0xc9], R125 ;  /* 0x0000c97d0400c986 */ /* 0x000fe2000c101124 */
[----:B------:R-:W-:-:S05]  /*19fc0*/  ISETP.LT.OR P4, PT, R0, 0xca, !P3 ;  /* 0x000000ca0000780c */ /* 0x000fca0005f81670 */
[----:B-1----:R-:W-:-:S05]  /*19fd0*/  @!P5 IMAD R3, R126, R17, RZ ;  /* 0x000000117e03d224 */ /* 0x002fca00078e02ff */
        /* <DEDUP_REMOVED lines=253> */
[C---:B------:R-:W-:Y:S02]  /*1afb0*/  ISETP.LT.OR P5, PT, R0.reuse, 0x179, !P2 ;  /* 0x000001790000780c */ /* 0x040fe400057a1670 */
[----:B------:R-:W-:Y:S01]  /*1afc0*/  ISETP.LT.OR P2, PT, R0, 0x17a, !P2 ;  /* 0x0000017a0000780c */ /* 0x000fe20005741670 */
[----:B------:R-:W-:-:S05]  /*1afd0*/  @!P4 IMAD R211, R211, R17, RZ ;  /* 0x00000011d3d3c224 */ /* 0x000fca00078e02ff */
[----:B------:R-:W-:Y:S01]  /*1afe0*/  @!P4 STG.E.U8 desc[UR36][R10.64+0x171], R211 ;  /* 0x000171d30a00c986 */ /* 0x000fe2000c101124 */
[----:B------:R-:W-:-:S04]  /*1aff0*/  ISETP.LT.OR P4, PT, R0, 0x179, !P3 ;  /* 0x000001790000780c */ /* 0x000fc80005f81670 */
[-C--:B0-----:R-:W-:Y:S02]  /*1b000*/  @!P5 IMAD R13, R212, R17.reuse, RZ ;  /* 0x00000011d40dd224 */ /* 0x081fe400078e02ff */
[----:B------:R-:W-:Y:S01]  /*1b010*/  @!P2 IMAD R213, R213, R17, RZ ;  /* 0x00000011d5d5a224 */ /* 0x000fe200078e02ff */
[C---:B------:R-:W-:Y:S02]  /*1b020*/  ISETP.LT.OR P3, PT, R0.reuse, 0x17a, !P3 ;  /* 0x0000017a0000780c */ /* 0x040fe40005f61670 */
[----:B------:R-:W-:Y:S01]  /*1b030*/  @!P5 STG.E.U8 desc[UR36][R4.64+0x178], R13 ;  /* 0x0001780d0400d986 */ /* 0x000fe2000c101124 */
[----:B------:R-:W-:-:S03]  /*1b040*/  ISETP.LT.OR P5, PT, R0, 0xc1, !P0 ;  /* 0x000000c10000780c */ /* 0x000fc600047a1670 */
[----:B------:R-:W-:Y:S01]  /*1b050*/  @!P2 STG.E.U8 desc[UR36][R4.64+0x179], R213 ;  /* 0x000179d50400a986 */ /* 0x000fe2000c101124 */
[----:B------:R-:W-:Y:S01]  /*1b060*/  ISETP.LT.OR P2, PT, R0, 0xc2, !P0 ;  /* 0x000000c20000780c */ /* 0x000fe20004741670 */
[----:B-1----:R-:W-:-:S05]  /*1b070*/  @!P4 IMAD R3, R214, R17, RZ ;  /* 0x00000011d603c224 */ /* 0x002fca00078e02ff */
[----:B------:R-:W-:-:S03]  /*1b080*/  @!P3 IMAD R215, R215, R17, RZ ;  /* 0x00000011d7d7b224 */ /* 0x000fc600078e02ff */
[----:B------:R-:W-:-:S04]  /*1b090*/  @!P5 IMAD R15, R24, R17, RZ ;  /* 0x00000011180fd224 */ /* 0x000fc800078e02ff */
[----:B------:R-:W-:Y:S01]  /*1b0a0*/  @!P2 IMAD R25, R25, R17, RZ ;  /* 0x000000111919a224 */ /* 0x000fe200078e02ff */
[----:B------:R0:W-:Y:S01]  /*1b0b0*/  @!P4 STG.E.U8 desc[UR36][R10.64+0x178], R3 ;  /* 0x000178030a00c986 */ /* 0x0001e2000c101124 */
[----:B------:R-:W-:-:S03]  /*1b0c0*/  ISETP.LT.OR P4, PT, R0, 0xc1, !P1 ;  /* 0x000000c10000780c */ /* 0x000fc60004f81670 */
[----:B------:R-:W-:Y:S01]  /*1b0d0*/  @!P3 STG.E.U8 desc[UR36][R10.64+0x179], R215 ;  /* 0x000179d70a00b986 */ /* 0x000fe2000c101124 */
[----:B------:R-:W-:-:S03]  /*1b0e0*/  ISETP.LT.OR P3, PT, R0, 0xc2, !P1 ;  /* 0x000000c20000780c */ /* 0x000fc60004f61670 */
[----:B------:R-:W-:Y:S01]  /*1b0f0*/  @!P2 STG.E.U8 desc[UR36][R6.64+0xc1], R25 ;  /* 0x0000c1190600a986 */ /* 0x000fe2000c101124 */
[----:B------:R-:W-:-:S03]  /*1b100*/  ISETP.LT.OR P2, PT, R0, 0xca, !P0 ;  /* 0x000000ca0000780c */ /* 0x000fc60004741670 */
[----:B------:R-:W-:Y:S01]  /*1b110*/  @!P5 STG.E.U8 desc[UR36][R6.64+0xc0], R15 ;  /* 0x0000c00f0600d986 */ /* 0x000fe2000c101124 */
[----:B------:R-:W-:Y:S01]  /*1b120*/  ISETP.LT.OR P5, PT, R0, 0xc9, !P0 ;  /* 0x000000c90000780c */ /* 0x000fe200047a1670 */
[----:B0-----:R-:W-:-:S04]  /*1b130*/  @!P4 IMAD R3, R26, R17, RZ ;  /* 0x000000111a03c224 */ /* 0x001fc800078e02ff */
[----:B------:R-:W-:-:S04]  /*1b140*/  @!P3 IMAD R27, R27, R17, RZ ;  /* 0x000000111b1bb224 */ /* 0x000fc800078e02ff */
[-C--:B------:R-:W-:Y:S01]  /*1b150*/  @!P2 IMAD R29, R29, R17.reuse, RZ ;  /* 0x000000111d1da224 */ /* 0x080fe200078e02ff */
[----:B------:R0:W-:Y:S03]  /*1b160*/  @!P4 STG.E.U8 desc[UR36][R8.64+0xc0], R3 ;  /* 0x0000c0030800c986 */ /* 0x0001e6000c101124 */
[----:B------:R-:W-:Y:S01]  /*1b170*/  @!P5 IMAD R5, R28, R17, RZ ;  /* 0x000000111c05d224 */ /* 0x000fe200078e02ff */
[----:B------:R-:W-:Y:S01]  /*1b180*/  @!P3 STG.E.U8 desc[UR36][R8.64+0xc1], R27 ;  /* 0x0000c11b0800b986 */ /* 0x000fe2000c101124 */
[C---:B------:R-:W-:Y:S02]  /*1b190*/  ISETP.LT.OR P4, PT, R0.reuse, 0xc9, !P1 ;  /* 0x000000c90000780c */ /* 0x040fe40004f81670 */
[C---:B------:R-:W-:Y:S01]  /*1b1a0*/  ISETP.LT.OR P3, PT, R0.reuse, 0xca, !P1 ;  /* 0x000000ca0000780c */ /* 0x040fe20004f61670 */
[----:B------:R-:W-:Y:S01]  /*1b1b0*/  @!P2 STG.E.U8 desc[UR36][R6.64+0xc9], R29 ;  /* 0x0000c91d0600a986 */ /* 0x000fe2000c101124 */
[----:B------:R-:W-:-:S03]  /*1b1c0*/  ISETP.LT.OR P2, PT, R0, 0xd2, !P0 ;  /* 0x000000d20000780c */ /* 0x000fc60004741670 */
[----:B------:R-:W-:Y:S01]  /*1b1d0*/  @!P5 STG.E.U8 desc[UR36][R6.64+0xc8], R5 ;  /* 0x0000c8050600d986 */ /* 0x000fe2000c101124 */
[----:B------:R-:W-:-:S05]  /*1b1e0*/  ISETP.LT.OR P5, PT, R0, 0xd1, !P0 ;  /* 0x000000d10000780c */ /* 0x000fca00047a1670 */
[-C--:B0-----:R-:W-:Y:S02]  /*1b1f0*/  @!P4 IMAD R3, R30, R17.reuse, RZ ;  /* 0x000000111e03c224 */ /* 0x081fe400078e02ff */
[-C--:B------:R-:W-:Y:S02]  /*1b200*/  @!P3 IMAD R31, R31, R17.reuse, RZ ;  /* 0x000000111f1fb224 */ /* 0x080fe400078e02ff */
[-C--:B------:R-:W-:Y:S01]  /*1b210*/  @!P2 IMAD R33, R33, R17.reuse, RZ ;  /* 0x000000112121a224 */ /* 0x080fe200078e02ff */
[----:B------:R0:W-:Y:S03]  /*1b220*/  @!P4 STG.E.U8 desc[UR36][R8.64+0xc8], R3 ;  /* 0x0000c8030800c986 */ /* 0x0001e6000c101124 */
[----:B------:R-:W-:Y:S01]  /*1b230*/  @!P5 IMAD R11, R32, R17, RZ ;  /* 0x00000011200bd224 */ /* 0x000fe200078e02ff */
[----:B------:R-:W-:Y:S01]  /*1b240*/  @!P3 STG.E.U8 desc[UR36][R8.64+0xc9], R31 ;  /* 0x0000c91f0800b986 */ /* 0x000fe2000c101124 */
[----:B------:R-:W-:-:S02]  /*1b250*/  ISETP.LT.OR P4, PT, R0, 0xd1, !P1 ;  /* 0x000000d10000780c */ /* 0x000fc40004f81670 */
        /* <DEDUP_REMOVED lines=207> */
[----:B------:R1:W-:Y:S01]  /*1bf50*/  @!P5 STG.E.U8 desc[UR36][R6.64+0x158], R5 ;  /* 0x000158050600d986 */ /* 0x0003e2000c101124 */
        /* <DEDUP_REMOVED lines=13> */
[-C--:B-1----:R-:W-:Y:S02]  /*1c030*/  @!P4 IMAD R5, R106, R17.reuse, RZ ;  /* 0x000000116a05c224 */ /* 0x082fe400078e02ff */
[-C--:B------:R-:W-:Y:S02]  /*1c040*/  @!P3 IMAD R107, R107, R17.reuse, RZ ;  /* 0x000000116b6bb224 */ /* 0x080fe400078e02ff */
[-C--:B------:R-:W-:Y:S01]  /*1c050*/  @!P2 IMAD R109, R109, R17.reuse, RZ ;  /* 0x000000116d6da224 */ /* 0x080fe200078e02ff */
[----:B------:R1:W-:Y:S03]  /*1c060*/  @!P4 STG.E.U8 desc[UR36][R8.64+0x160], R5 ;  /* 0x000160050800c986 */ /* 0x0003e6000c101124 */
[----:B0-----:R-:W-:Y:S01]  /*1c070*/  @!P5 IMAD R3, R108, R17, RZ ;  /* 0x000000116c03d224 */ /* 0x001fe200078e02ff */
[----:B------:R-:W-:Y:S01]  /*1c080*/  @!P3 STG.E.U8 desc[UR36][R8.64+0x161], R107 ;  /* 0x0001616b0800b986 */ /* 0x000fe2000c101124 */
[----:B------:R-:W-:-:S02]  /*1c090*/  ISETP.LT.OR P3, PT, R0, 0x169, !P1 ;  /* 0x000001690000780c */ /* 0x000fc40004f61670 */
[C---:B------:R-:W-:Y:S01]  /*1c0a0*/  ISETP.LT.OR P4, PT, R0.reuse, 0x16a, !P1 ;  /* 0x0000016a0000780c */ /* 0x040fe20004f81670 */
[----:B------:R-:W-:Y:S01]  /*1c0b0*/  @!P2 STG.E.U8 desc[UR36][R6.64+0x169], R109 ;  /* 0x0001696d0600a986 */ /* 0x000fe2000c101124 */
[----:B------:R-:W-:-:S03]  /*1c0c0*/  ISETP.LT.OR P2, PT, R0, 0x172, !P0 ;  /* 0x000001720000780c */ /* 0x000fc60004741670 */
[----:B------:R0:W-:Y:S01]  /*1c0d0*/  @!P5 STG.E.U8 desc[UR36][R6.64+0x168], R3 ;  /* 0x000168030600d986 */ /* 0x0001e2000c101124 */
[----:B------:R-:W-:-:S05]  /*1c0e0*/  ISETP.LT.OR P5, PT, R0, 0x171, !P0 ;  /* 0x000001710000780c */ /* 0x000fca00047a1670 */
[-C--:B--2---:R-:W-:Y:S02]  /*1c0f0*/  @!P3 IMAD R11, R110, R17.reuse, RZ ;  /* 0x000000116e0bb224 */ /* 0x084fe400078e02ff */
[-C--:B------:R-:W-:Y:S02]  /*1c100*/  @!P4 IMAD R111, R111, R17.reuse, RZ ;  /* 0x000000116f6fc224 */ /* 0x080fe400078e02ff */
[-C--:B------:R-:W-:Y:S01]  /*1c110*/  @!P2 IMAD R113, R113, R17.reuse, RZ ;  /* 0x000000117171a224 */ /* 0x080fe200078e02ff */
[----:B------:R2:W-:Y:S03]  /*1c120*/  @!P3 STG.E.U8 desc[UR36][R8.64+0x168], R11 ;  /* 0x0001680b0800b986 */ /* 0x0005e6000c101124 */
[----:B-1----:R-:W-:Y:S01]  /*1c130*/  @!P5 IMAD R5, R112, R17, RZ ;  /* 0x000000117005d224 */ /* 0x002fe200078e02ff */
[----:B------:R-:W-:Y:S01]  /*1c140*/  @!P4 STG.E.U8 desc[UR36][R8.64+0x169], R111 ;  /* 0x0001696f0800c986 */ /* 0x000fe2000c101124 */
[----:B------:R-:W-:-:S02]  /*1c150*/  ISETP.LT.OR P3, PT, R0, 0x17a, !P0 ;  /* 0x0000017a0000780c */ /* 0x000fc40004761670 */
[C---:B------:R-:W-:Y:S01]  /*1c160*/  ISETP.LT.OR P4, PT, R0.reuse, 0x172, !P1 ;  /* 0x000001720000780c */ /* 0x040fe20004f81670 */
[----:B------:R-:W-:Y:S01]  /*1c170*/  @!P2 STG.E.U8 desc[UR36][R6.64+0x171], R113 ;  /* 0x000171710600a986 */ /* 0x000fe2000c101124 */
[C---:B------:R-:W-:Y:S02]  /*1c180*/  ISETP.LT.OR P2, PT, R0.reuse, 0x171, !P1 ;  /* 0x000001710000780c */ /* 0x040fe40004f41670 */
[C---:B------:R-:W-:Y:S01]  /*1c190*/  ISETP.LT.OR P0, PT, R0.reuse, 0x179, !P0 ;  /* 0x000001790000780c */ /* 0x040fe20004701670 */
[----:B------:R1:W-:Y:S01]  /*1c1a0*/  @!P5 STG.E.U8 desc[UR36][R6.64+0x170], R5 ;  /* 0x000170050600d986 */ /* 0x0003e2000c101124 */
[C---:B------:R-:W-:Y:S02]  /*1c1b0*/  ISETP.LT.OR P5, PT, R0.reuse, 0x17a, !P1 ;  /* 0x0000017a0000780c */ /* 0x040fe40004fa1670 */
[----:B------:R-:W-:-:S03]  /*1c1c0*/  ISETP.LT.OR P1, PT, R0, 0x179, !P1 ;  /* 0x000001790000780c */ /* 0x000fc60004f21670 */
[-C--:B------:R-:W-:Y:S02]  /*1c1d0*/  @!P3 IMAD R117, R117, R17.reuse, RZ ;  /* 0x000000117575b224 */ /* 0x080fe400078e02ff */
[-C--:B------:R-:W-:Y:S02]  /*1c1e0*/  @!P4 IMAD R115, R115, R17.reuse, RZ ;  /* 0x000000117373c224 */ /* 0x080fe400078e02ff */
[-C--:B0-----:R-:W-:Y:S02]  /*1c1f0*/  @!P2 IMAD R3, R114, R17.reuse, RZ ;  /* 0x000000117203a224 */ /* 0x081fe400078e02ff */
[-C--:B--2---:R-:W-:Y:S02]  /*1c200*/  @!P0 IMAD R11, R116, R17.reuse, RZ ;  /* 0x00000011740b8224 */ /* 0x084fe400078e02ff */
[-C--:B------:R-:W-:Y:S02]  /*1c210*/  @!P5 IMAD R119, R119, R17.reuse, RZ ;  /* 0x000000117777d224 */ /* 0x080fe400078e02ff */
[----:B-1----:R-:W-:Y:S01]  /*1c220*/  @!P1 IMAD R5, R118, R17, RZ ;  /* 0x0000001176059224 */ /* 0x002fe200078e02ff */
[----:B------:R0:W-:Y:S04]  /*1c230*/  @!P2 STG.E.U8 desc[UR36][R8.64+0x170], R3 ;  /* 0x000170030800a986 */ /* 0x0001e8000c101124 */
[----:B------:R0:W-:Y:S04]  /*1c240*/  @!P4 STG.E.U8 desc[UR36][R8.64+0x171], R115 ;  /* 0x000171730800c986 */ /* 0x0001e8000c101124 */
[----:B------:R0:W-:Y:S04]  /*1c250*/  @!P0 STG.E.U8 desc[UR36][R6.64+0x178], R11 ;  /* 0x0001780b06008986 */ /* 0x0001e8000c101124 */
[----:B------:R0:W-:Y:S04]  /*1c260*/  @!P3 STG.E.U8 desc[UR36][R6.64+0x179], R117 ;  /* 0x000179750600b986 */ /* 0x0001e8000c101124 */
[----:B------:R0:W-:Y:S04]  /*1c270*/  @!P5 STG.E.U8 desc[UR36][R8.64+0x179], R119 ;  /* 0x000179770800d986 */ /* 0x0001e8000c101124 */
[----:B------:R0:W-:Y:S02]  /*1c280*/  @!P1 STG.E.U8 desc[UR36][R8.64+0x178], R5 ;  /* 0x0001780508009986 */ /* 0x0001e4000c101124 */
.L_x_798:
[----:B------:R-:W-:Y:S05]  /*1c290*/  BSYNC B0 ;  /* 0x0000000000007941 */ /* 0x000fea0003800000 */
.L_x_28:
[----:B0--3--:R-:W3:Y:S04]  /*1c2a0*/  LDL.LU R3, [R1+0x300] ;  /* 0x0003000001037983 */ /* 0x009ee80000300800 */
[----:B------:R-:W3:Y:S01]  /*1c2b0*/  LDL.LU R2, [R1+0x304] ;  /* 0x0003040001027983 */ /* 0x000ee20000300800 */
[----:B------:R-:W-:Y:S01]  /*1c2c0*/  ULDC UR4, c[0x0][0xc] ;  /* 0x0000030000047ab9 */ /* 0x000fe20000000800 */
[----:B------:R-:W-:Y:S01]  /*1c2d0*/  ULDC UR5, c[0x0][0x10] ;  /* 0x0000040000057ab9 */ /* 0x000fe20000000800 */
[----:B----4-:R-:W3:Y:S01]  /*1c2e0*/  LDC R5, c[0x0][0x14] ;  /* 0x00000500ff057b82 */ /* 0x010ee20000000800 */
[----:B------:R-:W-:Y:S01]  /*1c2f0*/  UIMAD.WIDE.U32 UR4, UR4, UR5, URZ ;  /* 0x00000005040472a5 */ /* 0x000fe2000f8e003f */
[----:B------:R-:W-:Y:S01]  /*1c300*/  PRMT R0, RZ, 0x7610, R0 ;  /* 0x00007610ff007816 */ /* 0x000fe20000000000 */
[----:B------:R-:W-:-:S04]  /*1c310*/  IMAD.MOV.U32 R22, RZ, RZ, -0x1 ;  /* 0xffffffffff167424 */ /* 0x000fc800078e00ff */
[----:B---3--:R-:W-:-:S04]  /*1c320*/  IMAD.WIDE.U32 R2, R5, UR4, R2 ;  /* 0x0000000405027c25 */ /* 0x008fc8000f8e0002 */
[----:B------:R-:W-:Y:S01]  /*1c330*/  IMAD R5, R5, UR5, RZ ;  /* 0x0000000505057c24 */ /* 0x000fe2000f8e02ff */
[----:B------:R-:W-:Y:S01]  /*1c340*/  ULDC.64 UR4, c[0x0][0x650] ;  /* 0x0001940000047ab9 */ /* 0x000fe20000000a00 */
[----:B------:R-:W-:Y:S02]  /*1c350*/  MOV R23, R2 ;  /* 0x0000000200177202 */ /* 0x000fe40000000f00 */
[----:B------:R-:W-:Y:S01]  /*1c360*/  IMAD.IADD R25, R3, 0x1, R5 ;  /* 0x0000000103197824 */ /* 0x000fe200078e0205 */
[----:B------:R-:W-:Y:S01]  /*1c370*/  ISETP.GE.U32.AND P0, PT, R2, UR4, PT ;  /* 0x0000000402007c0c */ /* 0x000fe2000bf06070 */
[----:B------:R-:W-:-:S03]  /*1c380*/  IMAD.MOV.U32 R2, RZ, RZ, -0x1 ;  /* 0xffffffffff027424 */ /* 0x000fc600078e00ff */
[----:B------:R0:W-:Y:S01]  /*1c390*/  STL [R1+0x300], R25 ;  /* 0x0003001901007387 */ /* 0x0001e20000100800 */
[----:B------:R-:W-:-:S03]  /*1c3a0*/  ISETP.GE.U32.AND.EX P0, PT, R25, UR5, PT, P0 ;  /* 0x0000000519007c0c */ /* 0x000fc6000bf06100 */
[----:B------:R0:W-:Y:S04]  /*1c3b0*/  STL [R1+0x304], R23 ;  /* 0x0003041701007387 */ /* 0x0001e80000100800 */
[----:B------:R0:W-:Y:S06]  /*1c3c0*/  STL [R1+0x308], R2 ;  /* 0x0003080201007387 */ /* 0x0001ec0000100800 */
[----:B------:R-:W-:Y:S05]  /*1c3d0*/  @P0 BRA `(.L_x_799) ;  /* 0x0000000400740947 */ /* 0x000fea0003800000 */
[----:B------:R-:W3:Y:S01]  /*1c3e0*/  S2R R14, SR_CTAID.X ;  /* 0x00000000000e7919 */ /* 0x000ee20000002500 */
[----:B------:R-:W4:Y:S01]  /*1c3f0*/  LDC.64 R8, c[0x0][0x628] ;  /* 0x00018a00ff087b82 */ /* 0x000f220000000a00 */
[----:B------:R-:W-:Y:S01]  /*1c400*/  ULDC UR4, c[0x0][0x150] ;  /* 0x0000540000047ab9 */ /* 0x000fe20000000800 */
[----:B------:R-:W-:Y:S01]  /*1c410*/  MOV R6, R23 ;  /* 0x0000001700067202 */ /* 0x000fe20000000f00 */
[----:B------:R-:W0:Y:S01]  /*1c420*/  S2R R20, SR_CTAID.Y ;  /* 0x0000000000147919 */ /* 0x000e220000002600 */
[----:B------:R-:W-:-:S04]  /*1c430*/  IMAD.MOV.U32 R7, RZ, RZ, R25 ;  /* 0x000000ffff077224 */ /* 0x000fc800078e0019 */
[----:B------:R-:W0:Y:S08]  /*1c440*/  LDC R21, c[0x0][0x144] ;  /* 0x00005100ff157b82 */ /* 0x000e300000000800 */
[----:B-12---:R-:W1:Y:S08]  /*1c450*/  LDC R10, c[0x0][0x630] ;  /* 0x00018c00ff0a7b82 */ /* 0x006e700000000800 */
[----:B------:R-:W2:Y:S01]  /*1c460*/  LDC.64 R12, c[0x0][0x620] ;  /* 0x00018800ff0c7b82 */ /* 0x000ea20000000a00 */
[----:B----4-:R-:W-:-:S04]  /*1c470*/  ISETP.NE.U32.AND P0, PT, R8, RZ, PT ;  /* 0x000000ff0800720c */ /* 0x010fc80003f05070 */
[----:B------:R-:W-:Y:S02]  /*1c480*/  ISETP.NE.AND.EX P0, PT, R9, RZ, PT, P0 ;  /* 0x000000ff0900720c */ /* 0x000fe40003f05300 */
[----:B---3--:R-:W-:-:S05]  /*1c490*/  I2FP.F32.U32 R0, R14 ;  /* 0x0000000e00007245 */ /* 0x008fca0000201000 */
[----:B------:R-:W-:-:S04]  /*1c4a0*/  FMUL R0, R0, UR4 ;  /* 0x0000000400007c20 */ /* 0x000fc80008400000 */
[----:B------:R3:W4:Y:S02]  /*1c4b0*/  F2I.U32.TRUNC.NTZ R15, R0 ;  /* 0x00000000000f7305 */ /* 0x000724000020f000 */
[----:B01----:R-:W-:Y:S05]  /*1c4c0*/  @!P0 BRA `(.L_x_800) ;  /* 0x0000000000288947 */ /* 0x003fea0003800000 */
[----:B---3--:R-:W0:Y:S02]  /*1c4d0*/  LDC R0, c[0x0][0x634] ;  /* 0x00018d00ff007b82 */ /* 0x008e240000000800 */
        /* <DEDUP_REMOVED lines=9> */
.L_x_800:
[----:B------:R-:W0:Y:S01]  /*1c570*/  LDC.64 R26, c[0x0][0x640] ;  /* 0x00019000ff1a7b82 */ /* 0x000e220000000a00 */
[-C--:B------:R-:W-:Y:S01]  /*1c580*/  SHF.R.U64 R22, R6, R10.reuse, R7 ;  /* 0x0000000a06167219 */ /* 0x080fe20000001207 */
[----:B------:R-:W-:Y:S01]  /*1c590*/  IMAD.MOV.U32 R2, RZ, RZ, R23 ;  /* 0x000000ffff027224 */ /* 0x000fe200078e0017 */
[----:B---3--:R-:W-:Y:S01]  /*1c5a0*/  SHF.R.U32.HI R0, RZ, R10, R7 ;  /* 0x0000000aff007219 */ /* 0x008fe20000011607 */
[----:B------:R-:W-:Y:S01]  /*1c5b0*/  ULDC UR4, c[0x0][0x154] ;  /* 0x0000550000047ab9 */ /* 0x000fe20000000800 */
[----:B------:R-:W-:Y:S01]  /*1c5c0*/  IADD3 R5, P0, RZ, -R22, RZ ;  /* 0x80000016ff057210 */ /* 0x000fe20007f1e0ff */
[----:B------:R-:W-:Y:S01]  /*1c5d0*/  IMAD.MOV.U32 R7, RZ, RZ, 0x1 ;  /* 0x00000001ff077424 */ /* 0x000fe200078e00ff */
[----:B----4-:R-:W-:Y:S01]  /*1c5e0*/  IADD3 R15, -R15, RZ, RZ ;  /* 0x000000ff0f0f7210 */ /* 0x010fe20007ffe1ff */
[----:B------:R-:W1:Y:S02]  /*1c5f0*/  LDC R4, c[0x0][0x618] ;  /* 0x00018600ff047b82 */ /* 0x000e640000000800 */
[----:B------:R-:W-:-:S02]  /*1c600*/  IMAD.X R3, RZ, RZ, ~R0, P0 ;  /* 0x000000ffff037224 */ /* 0x000fc400000e0e00 */
[----:B------:R-:W-:Y:S02]  /*1c610*/  IMAD R15, R21, R15, R14 ;  /* 0x0000000f150f7224 */ /* 0x000fe400078e020e */
[-C--:B--2---:R-:W-:Y:S02]  /*1c620*/  IMAD R0, R3, R12.reuse, RZ ;  /* 0x0000000c03007224 */ /* 0x084fe400078e02ff */
[----:B------:R-:W2:Y:S01]  /*1c630*/  LDC R6, c[0x0][0x608] ;  /* 0x00018200ff067b82 */ /* 0x000ea20000000800 */
[----:B------:R-:W-:Y:S02]  /*1c640*/  IMAD.MOV.U32 R3, RZ, RZ, R25 ;  /* 0x000000ffff037224 */ /* 0x000fe400078e0019 */
[----:B------:R-:W-:-:S05]  /*1c650*/  IMAD.WIDE.U32 R2, R5, R12, R2 ;  /* 0x0000000c05027225 */ /* 0x000fca00078e0002 */
[----:B------:R-:W3:Y:S01]  /*1c660*/  LDC R24, c[0x0][0x658] ;  /* 0x00019600ff187b82 */ /* 0x000ee20000000800 */
[----:B------:R-:W-:Y:S01]  /*1c670*/  IMAD R5, R5, R13, R0 ;  /* 0x0000000d05057224 */ /* 0x000fe200078e0200 */
[----:B------:R-:W-:Y:S02]  /*1c680*/  I2FP.F32.U32 R0, R20 ;  /* 0x0000001400007245 */ /* 0x000fe40000201000 */
[----:B0-----:R-:W-:Y:S02]  /*1c690*/  ISETP.NE.U32.AND P0, PT, R26, RZ, PT ;  /* 0x000000ff1a00720c */ /* 0x001fe40003f05070 */
[----:B------:R-:W-:Y:S01]  /*1c6a0*/  IADD3 R3, R3, R5, RZ ;  /* 0x0000000503037210 */ /* 0x000fe20007ffe0ff */
[----:B------:R-:W-:Y:S01]  /*1c6b0*/  FMUL R0, R0, UR4 ;  /* 0x0000000400007c20 */ /* 0x000fe20008400000 */
[----:B------:R-:W0:Y:S01]  /*1c6c0*/  LDC R13, c[0x0][0x148] ;  /* 0x00005200ff0d7b82 */ /* 0x000e220000000800 */
[----:B------:R-:W-:Y:S01]  /*1c6d0*/  ISETP.NE.AND.EX P0, PT, R27, RZ, PT, P0 ;  /* 0x000000ff1b00720c */ /* 0x000fe20003f05300 */
[----:B------:R-:W-:Y:S01]  /*1c6e0*/  IMAD.MOV.U32 R5, RZ, RZ, -0x1 ;  /* 0xffffffffff057424 */ /* 0x000fe200078e00ff */
[-CC-:B-1----:R-:W-:Y:S01]  /*1c6f0*/  SHF.R.U64 R10, R2, R4.reuse, R3.reuse ;  /* 0x00000004020a7219 */ /* 0x182fe20000001203 */
[----:B------:R1:W4:Y:S01]  /*1c700*/  F2I.U32.TRUNC.NTZ R12, R0 ;  /* 0x00000000000c7305 */ /* 0x000322000020f000 */
[----:B------:R-:W-:-:S03]  /*1c710*/  SHF.R.U32.HI R3, RZ, R4, R3 ;  /* 0x00000004ff037219 */ /* 0x000fc60000011603 */
[----:B------:R-:W0:Y:S01]  /*1c720*/  LDC R14, c[0x0][0x600] ;  /* 0x00018000ff0e7b82 */ /* 0x000e220000000800 */
[-CC-:B--2---:R-:W-:Y:S02]  /*1c730*/  SHF.R.U64 R8, R10, R6.reuse, R3.reuse ;  /* 0x000000060a087219 */ /* 0x184fe40000001203 */
[----:B------:R-:W-:-:S05]  /*1c740*/  SHF.R.U32.HI R3, RZ, R6, R3 ;  /* 0x00000006ff037219 */ /* 0x000fca0000011603 */
[----:B------:R-:W2:Y:S01]  /*1c750*/  LDC R23, c[0x0][0x648] ;  /* 0x00019200ff177b82 */ /* 0x000ea20000000800 */
[-C--:B---3--:R-:W-:Y:S02]  /*1c760*/  SHF.L.U32 R5, R5, R24.reuse, RZ ;  /* 0x0000001805057219 */ /* 0x088fe400000006ff */
[-CC-:B------:R-:W-:Y:S02]  /*1c770*/  SHF.R.U64 R11, R8, R24.reuse, R3.reuse ;  /* 0x00000018080b7219 */ /* 0x180fe40000001203 */
[-C--:B------:R-:W-:Y:S02]  /*1c780*/  SHF.R.U32.HI R3, RZ, R24.reuse, R3 ;  /* 0x00000018ff037219 */ /* 0x080fe40000011603 */
[----:B------:R-:W-:Y:S01]  /*1c790*/  SHF.L.U32 R230, R7, R24, RZ ;  /* 0x0000001807e67219 */ /* 0x000fe200000006ff */
[----:B------:R-:W3:Y:S01]  /*1c7a0*/  LDC R25, c[0x0][0x638] ;  /* 0x00018e00ff197b82 */ /* 0x000ee20000000800 */
[----:B------:R-:W-:Y:S02]  /*1c7b0*/  LOP3.LUT R21, RZ, R5, RZ, 0x33, !PT ;  /* 0x00000005ff157212 */ /* 0x000fe400078e33ff */
[----:B------:R-:W-:-:S05]  /*1c7c0*/  MOV R2, R11 ;  /* 0x0000000b00027202 */ /* 0x000fca0000000f00 */
[----:B------:R-:W0:Y:S01]  /*1c7d0*/  LDC R28, c[0x0][0x610] ;  /* 0x00018400ff1c7b82 */ /* 0x000e220000000800 */
[----:B-1--4-:R-:W-:Y:S05]  /*1c7e0*/  @!P0 BRA `(.L_x_801) ;  /* 0x0000000000288947 */ /* 0x012fea0003800000 */
[----:B------:R-:W1:Y:S02]  /*1c7f0*/  LDC R0, c[0x0][0x64c] ;  /* 0x00019300ff007b82 */ /* 0x000e640000000800 */
[----:B-1----:R-:W-:-:S05]  /*1c800*/  IADD3 R7, P0, R11, R0, RZ ;  /* 0x000000000b077210 */ /* 0x002fca0007f1e0ff */
[----:B------:R-:W-:-:S04]  /*1c810*/  IMAD.X R9, RZ, RZ, R3, P0 ;  /* 0x000000ffff097224 */ /* 0x000fc800000e0603 */
[----:B------:R-:W-:-:S04]  /*1c820*/  IMAD.WIDE.U32 R2, R9, R26, RZ ;  /* 0x0000001a09027225 */ /* 0x000fc800078e00ff */
[----:B------:R-:W-:-:S04]  /*1c830*/  IMAD.WIDE.U32 R4, P0, R7, R27, R2 ;  /* 0x0000001b07047225 */ /* 0x000fc80007800002 */
[----:B------:R-:W-:Y:S01]  /*1c840*/  IMAD.WIDE.U32 R2, R7, R26, RZ ;  /* 0x0000001a07027225 */ /* 0x000fe200078e00ff */
[----:B------:R-:W-:-:S03]  /*1c850*/  MOV R6, R5 ;  /* 0x0000000500067202 */ /* 0x000fc60000000f00 */
[----:B------:R-:W-:Y:S01]  /*1c860*/  IMAD.X R7, RZ, RZ, RZ, P0 ;  /* 0x000000ffff077224 */ /* 0x000fe200000e06ff */
[----:B------:R-:W-:-:S05]  /*1c870*/  IADD3 RZ, P0, R3, R4, RZ ;  /* 0x0000000403ff7210 */ /* 0x000fca0007f1e0ff */
[----:B------:R-:W-:-:S08]  /*1c880*/  IMAD.WIDE.U32.X R2, R9, R27, R6, P0 ;  /* 0x0000001b09027225 */ /* 0x000fd000000e0406 */
.L_x_801:
[----:B------:R-:W1:Y:S01]  /*1c890*/  LDC R4, c[0x0][0x65c] ;  /* 0x00019700ff047b82 */ /* 0x000e620000000800 */
[----:B--2---:R-:W-:Y:S01]  /*1c8a0*/  SHF.R.U64 R0, R2, R23, R3 ;  /* 0x0000001702007219 */ /* 0x004fe20000001203 */
[----:B0-----:R-:W-:Y:S01]  /*1c8b0*/  VIADD R5, R14, 0xffffffff ;  /* 0xffffffff0e057836 */ /* 0x001fe20000000000 */
[----:B------:R-:W-:Y:S01]  /*1c8c0*/  LOP3.LUT R3, R8, R21, RZ, 0xc0, !PT ;  /* 0x0000001508037212 */ /* 0x000fe200078ec0ff */
[----:B------:R-:W-:Y:S01]  /*1c8d0*/  IMAD.MOV R12, RZ, RZ, -R12 ;  /* 0x000000ffff0c7224 */ /* 0x000fe200078e0a0c */
[----:B------:R-:W-:-:S03]  /*1c8e0*/  IADD3 R2, -R0, RZ, RZ ;  /* 0x000000ff00027210 */ /* 0x000fc60007ffe1ff */
[----:B------:R-:W-:Y:S01]  /*1c8f0*/  IMAD R230, R230, R0, R3 ;  /* 0x00000000e6e67224 */ /* 0x000fe200078e0203 */
[----:B------:R-:W-:Y:S01]  /*1c900*/  LOP3.LUT R3, R10, R5, RZ, 0xc0, !PT ;  /* 0x000000050a037212 */ /* 0x000fe200078ec0ff */
[----:B---3--:R-:W-:Y:S02]  /*1c910*/  IMAD R0, R2, R25, R11 ;  /* 0x0000001902007224 */ /* 0x008fe400078e020b */
[----:B------:R-:W-:Y:S02]  /*1c920*/  IMAD.MOV.U32 R2, RZ, RZ, 0x1 ;  /* 0x00000001ff027424 */ /* 0x000fe400078e00ff */
[----:B------:R-:W-:-:S03]  /*1c930*/  IMAD R3, R0, R14, R3 ;  /* 0x0000000e00037224 */ /* 0x000fc600078e0203 */
[----:B------:R-:W-:Y:S02]  /*1c940*/  PRMT R0, R2, 0x7610, R0 ;  /* 0x0000761002007816 */ /* 0x000fe40000000000 */
[----:B-1----:R-:W-:-:S13]  /*1c950*/  ISETP.NE.AND P0, PT, R4, 0x1, PT ;  /* 0x000000010400780c */ /* 0x002fda0003f05270 */
[----:B------:R-:W-:-:S04]  /*1c960*/  @P0 IMAD R15, R13, R12, R20 ;  /* 0x0000000c0d0f0224 */ /* 0x000fc800078e0214 */
[----:B------:R-:W-:-:S05]  /*1c970*/  IMAD R230, R230, R28, R15 ;  /* 0x0000001ce6e67224 */ /* 0x000fca00078e020f */
[----:B------:R-:W-:Y:S02]  /*1c980*/  SEL R2, R3, R230, !P0 ;  /* 0x000000e603027207 */ /* 0x000fe40004000000 */
[----:B------:R-:W-:-:S03]  /*1c990*/  SEL R230, R230, R3, !P0 ;  /* 0x00000003e6e67207 */ /* 0x000fc60004000000 */
[----:B------:R3:W-:Y:S04]  /*1c9a0*/  STL [R1+0x308], R2 ;  /* 0x0003080201007387 */ /* 0x0007e80000100800 */
.L_x_799:
[----:B------:R-:W-:Y:S01]  /*1c9b0*/  LOP3.LUT P0, RZ, R0, 0xff, RZ, 0xc0, !PT ;  /* 0x000000ff00ff7812 */ /* 0x000fe2000780c0ff */
[----:B0-----:R-:W-:-:S12]  /*1c9c0*/  IMAD.MOV.U32 R23, RZ, RZ, R230 ;  /* 0x000000ffff177224 */ /* 0x001fd800078e00e6 */
[----:B------:R-:W-:Y:S05]  /*1c9d0*/  @P0 BRA `(.L_x_802) ;  /* 0xfffffe4400780947 */ /* 0x000fea000383ffff */
[----:B------:R-:W-:Y:S05]  /*1c9e0*/  EXIT ;  /* 0x000000000000794d */ /* 0x000fea0003800000 */
.L_x_3:
[----:B------:R-:W2:Y:S01]  /*1c9f0*/  LDL R20, [R1+0x304] ;  /* 0x0003040001147983 */ /* 0x000ea20000100800 */
[----:B0-----:R-:W-:-:S03]  /*1ca00*/  ULDC.64 UR4, c[0x0][0x650] ;  /* 0x0001940000047ab9 */ /* 0x001fc60000000a00 */
[----:B------:R-:W3:Y:S01]  /*1ca10*/  LDL R21, [R1+0x300] ;  /* 0x0003000001157983 */ /* 0x000ee20000100800 */
[----:B------:R-:W-:Y:S01]  /*1ca20*/  PRMT R7, RZ, 0x7610, R7 ;  /* 0x00007610ff077816 */ /* 0x000fe20000000007 */
[----:B------:R-:W-:Y:S01]  /*1ca30*/  IMAD.MOV.U32 R3, RZ, RZ, -0x1 ;  /* 0xffffffffff037424 */ /* 0x000fe200078e00ff */
[----:B------:R-:W-:Y:S01]  /*1ca40*/  MOV R2, 0xffffffff ;  /* 0xffffffff00027802 */ /* 0x000fe20000000f00 */
[----:B------:R-:W-:Y:S01]  /*1ca50*/  IMAD.MOV.U32 R10, RZ, RZ, -0x1 ;  /* 0xffffffffff0a7424 */ /* 0x000fe200078e00ff */
[----:B--2---:R-:W-:-:S04]  /*1ca60*/  ISETP.GE.U32.AND P0, PT, R20, UR4, PT ;  /* 0x0000000414007c0c */ /* 0x004fc8000bf06070 */
[----:B---3--:R-:W-:-:S13]  /*1ca70*/  ISETP.GE.U32.AND.EX P0, PT, R21, UR5, PT, P0 ;  /* 0x0000000515007c0c */ /* 0x008fda000bf06100 */
[----:B------:R-:W-:Y:S05]  /*1ca80*/  @P0 BRA `(.L_x_803) ;  /* 0x0000000400680947 */ /* 0x000fea0003800000 */
        /* <DEDUP_REMOVED lines=18> */
.L_x_804:
[--C-:B------:R-:W-:Y:S01]  /*1cbb0*/  SHF.R.U64 R12, R10, R14, R11.reuse ;  /* 0x0000000e0a0c7219 */ /* 0x100fe2000000120b */
[----:B------:R-:W0:Y:S01]  /*1cbc0*/  LDC R18, c[0x0][0x618] ;  /* 0x00018600ff127b82 */ /* 0x000e220000000800 */
[----:B------:R-:W-:Y:S01]  /*1cbd0*/  I2FP.F32.U32 R8, R4 ;  /* 0x0000000400087245 */ /* 0x000fe20000201000 */
[----:B------:R-:W-:Y:S01]  /*1cbe0*/  ULDC UR4, c[0x0][0x150] ;  /* 0x0000540000047ab9 */ /* 0x000fe20000000800 */
[----:B------:R-:W-:Y:S02]  /*1cbf0*/  SHF.R.U32.HI R2, RZ, R14, R11 ;  /* 0x0000000eff027219 */ /* 0x000fe4000001160b */
[----:B------:R-:W-:Y:S01]  /*1cc00*/  IADD3 R5, P0, RZ, -R12, RZ ;  /* 0x8000000cff057210 */ /* 0x000fe20007f1e0ff */
[----:B------:R-:W-:Y:S01]  /*1cc10*/  FMUL R9, R8, UR4 ;  /* 0x0000000408097c20 */ /* 0x000fe20008400000 */
[----:B------:R-:W-:Y:S01]  /*1cc20*/  MOV R3, R21 ;  /* 0x0000001500037202 */ /* 0x000fe20000000f00 */
[----:B------:R-:W1:Y:S01]  /*1cc30*/  LDC.64 R22, c[0x0][0x640] ;  /* 0x00019000ff167b82 */ /* 0x000e620000000a00 */
[----:B------:R-:W-:Y:S01]  /*1cc40*/  IADD3.X R7, RZ, ~R2, RZ, P0, !PT ;  /* 0x80000002ff077210 */ /* 0x000fe200007fe4ff */
[----:B------:R-:W-:Y:S01]  /*1cc50*/  IMAD.MOV.U32 R2, RZ, RZ, R20 ;  /* 0x000000ffff027224 */ /* 0x000fe200078e0014 */
[----:B------:R-:W-:Y:S01]  /*1cc60*/  ULDC UR4, c[0x0][0x154] ;  /* 0x0000550000047ab9 */ /* 0x000fe20000000800 */
[----:B------:R-:W2:Y:S02]  /*1cc70*/  F2I.U32.TRUNC.NTZ R9, R9 ;  /* 0x0000000900097305 */ /* 0x000ea4000020f000 */
[----:B------:R-:W-:-:S02]  /*1cc80*/  IMAD R8, R7, R16, RZ ;  /* 0x0000001007087224 */ /* 0x000fc400078e02ff */
[----:B------:R-:W3:Y:S01]  /*1cc90*/  LDC R11, c[0x0][0x144] ;  /* 0x00005100ff0b7b82 */ /* 0x000ee20000000800 */
[----:B------:R-:W-:-:S04]  /*1cca0*/  IMAD.WIDE.U32 R2, R5, R16, R2 ;  /* 0x0000001005027225 */ /* 0x000fc800078e0002 */
[----:B------:R-:W-:Y:S02]  /*1ccb0*/  IMAD R5, R5, R17, R8 ;  /* 0x0000001105057224 */ /* 0x000fe400078e0208 */
[----:B------:R-:W-:Y:S01]  /*1ccc0*/  IMAD.MOV.U32 R8, RZ, RZ, -0x1 ;  /* 0xffffffffff087424 */ /* 0x000fe200078e00ff */
[----:B------:R-:W4:Y:S01]  /*1ccd0*/  LDC R14, c[0x0][0x608] ;  /* 0x00018200ff0e7b82 */ /* 0x000f220000000800 */
[----:B------:R-:W-:Y:S01]  /*1cce0*/  IMAD.IADD R3, R3, 0x1, R5 ;  /* 0x0000000103037824 */ /* 0x000fe200078e0205 */
[----:B------:R-:W-:-:S04]  /*1ccf0*/  I2FP.F32.U32 R5, R6 ;  /* 0x0000000600057245 */ /* 0x000fc80000201000 */
[-CC-:B0-----:R-:W-:Y:S01]  /*1cd00*/  SHF.R.U64 R10, R2, R18.reuse, R3.reuse ;  /* 0x00000012020a7219 */ /* 0x181fe20000001203 */
[----:B------:R-:W-:Y:S01]  /*1cd10*/  FMUL R5, R5, UR4 ;  /* 0x0000000405057c20 */ /* 0x000fe20008400000 */
[----:B------:R-:W0:Y:S01]  /*1cd20*/  LDC R7, c[0x0][0x658] ;  /* 0x00019600ff077b82 */ /* 0x000e220000000800 */
[----:B--2---:R-:W-:Y:S02]  /*1cd30*/  IADD3 R2, -R9, RZ, RZ ;  /* 0x000000ff09027210 */ /* 0x004fe40007ffe1ff */
[----:B-1----:R-:W-:Y:S02]  /*1cd40*/  ISETP.NE.U32.AND P0, PT, R22, RZ, PT ;  /* 0x000000ff1600720c */ /* 0x002fe40003f05070 */
[----:B------:R-:W-:Y:S02]  /*1cd50*/  SHF.R.U32.HI R3, RZ, R18, R3 ;  /* 0x00000012ff037219 */ /* 0x000fe40000011603 */
[----:B------:R-:W-:Y:S01]  /*1cd60*/  ISETP.NE.AND.EX P0, PT, R23, RZ, PT, P0 ;  /* 0x000000ff1700720c */ /* 0x000fe20003f05300 */
[----:B------:R-:W1:Y:S01]  /*1cd70*/  LDC R17, c[0x0][0x148] ;  /* 0x00005200ff117b82 */ /* 0x000e620000000800 */
[----:B---3--:R-:W-:Y:S01]  /*1cd80*/  IMAD R21, R11, R2, R4 ;  /* 0x000000020b157224 */ /* 0x008fe200078e0204 */
[----:B------:R-:W-:-:S06]  /*1cd90*/  MOV R4, 0x1 ;  /* 0x0000000100047802 */ /* 0x000fcc0000000f00 */
[----:B------:R-:W2:Y:S01]  /*1cda0*/  LDC R16, c[0x0][0x600] ;  /* 0x00018000ff107b82 */ /* 0x000ea20000000800 */
[-CC-:B----4-:R-:W-:Y:S02]  /*1cdb0*/  SHF.R.U64 R13, R10, R14.reuse, R3.reuse ;  /* 0x0000000e0a0d7219 */ /* 0x190fe40000001203 */
[----:B------:R-:W-:Y:S02]  /*1cdc0*/  SHF.R.U32.HI R2, RZ, R14, R3 ;  /* 0x0000000eff027219 */ /* 0x000fe40000011603 */
[----:B------:R3:W4:Y:S03]  /*1cdd0*/  F2I.U32.TRUNC.NTZ R14, R5 ;  /* 0x00000005000e7305 */ /* 0x000726000020f000 */
[----:B------:R-:W1:Y:S01]  /*1cde0*/  LDC R20, c[0x0][0x648] ;  /* 0x00019200ff147b82 */ /* 0x000e620000000800 */
[-C--:B0-----:R-:W-:Y:S02]  /*1cdf0*/  SHF.R.U64 R15, R13, R7.reuse, R2 ;  /* 0x000000070d0f7219 */ /* 0x081fe40000001202 */
[----:B------:R-:W-:-:S02]  /*1ce00*/  SHF.L.U32 R8, R8, R7, RZ ;  /* 0x0000000708087219 */ /* 0x000fc400000006ff */
[-C--:B------:R-:W-:Y:S01]  /*1ce10*/  SHF.R.U32.HI R3, RZ, R7.reuse, R2 ;  /* 0x00000007ff037219 */ /* 0x080fe20000011602 */
[----:B------:R-:W-:Y:S01]  /*1ce20*/  IMAD.MOV.U32 R2, RZ, RZ, R15 ;  /* 0x000000ffff027224 */ /* 0x000fe200078e000f */
[----:B------:R-:W-:Y:S01]  /*1ce30*/  SHF.L.U32 R18, R4, R7, RZ ;  /* 0x0000000704127219 */ /* 0x000fe200000006ff */
[----:B------:R-:W0:Y:S01]  /*1ce40*/  LDC R24, c[0x0][0x638] ;  /* 0x00018e00ff187b82 */ /* 0x000e220000000800 */
[----:B------:R-:W-:-:S07]  /*1ce50*/  LOP3.LUT R26, RZ, R8, RZ, 0x33, !PT ;  /* 0x00000008ff1a7212 */ /* 0x000fce00078e33ff */
[----:B------:R-:W0:Y:S01]  /*1ce60*/  LDC R25, c[0x0][0x610] ;  /* 0x00018400ff197b82 */ /* 0x000e220000000800 */
[----:B---34-:R-:W-:Y:S05]  /*1ce70*/  @!P0 BRA `(.L_x_805) ;  /* 0x0000000000288947 */ /* 0x018fea0003800000 */
[----:B------:R-:W3:Y:S02]  /*1ce80*/  LDC R2, c[0x0][0x64c] ;  /* 0x00019300ff027b82 */ /* 0x000ee40000000800 */
[----:B---3--:R-:W-:-:S04]  /*1ce90*/  IADD3 R7, P0, R15, R2, RZ ;  /* 0x000000020f077210 */ /* 0x008fc80007f1e0ff */
[----:B------:R-:W-:-:S05]  /*1cea0*/  IADD3.X R11, RZ, R3, RZ, P0, !PT ;  /* 0x00000003ff0b7210 */ /* 0x000fca00007fe4ff */
[----:B------:R-:W-:-:S04]  /*1ceb0*/  IMAD.WIDE.U32 R2, R11, R22, RZ ;  /* 0x000000160b027225 */ /* 0x000fc800078e00ff */
[----:B------:R-:W-:-:S04]  /*1cec0*/  IMAD.WIDE.U32 R4, P0, R7, R23, R2 ;  /* 0x0000001707047225 */ /* 0x000fc80007800002 */
[----:B------:R-:W-:Y:S01]  /*1ced0*/  IMAD.WIDE.U32 R2, R7, R22, RZ ;  /* 0x0000001607027225 */ /* 0x000fe200078e00ff */
[----:B------:R-:W-:-:S03]  /*1cee0*/  MOV R8, R5 ;  /* 0x0000000500087202 */ /* 0x000fc60000000f00 */
[----:B------:R-:W-:Y:S01]  /*1cef0*/  IMAD.X R9, RZ, RZ, RZ, P0 ;  /* 0x000000ffff097224 */ /* 0x000fe200000e06ff */
[----:B------:R-:W-:-:S05]  /*1cf00*/  IADD3 RZ, P0, R3, R4, RZ ;  /* 0x0000000403ff7210 */ /* 0x000fca0007f1e0ff */
[----:B------:R-:W-:-:S08]  /*1cf10*/  IMAD.WIDE.U32.X R2, R11, R23, R8, P0 ;  /* 0x000000170b027225 */ /* 0x000fd000000e0408 */
.L_x_805:
[----:B------:R-:W3:Y:S01]  /*1cf20*/  LDC R4, c[0x0][0x65c] ;  /* 0x00019700ff047b82 */ /* 0x000ee20000000800 */
[----:B-1----:R-:W-:Y:S01]  /*1cf30*/  SHF.R.U64 R3, R2, R20, R3 ;  /* 0x0000001402037219 */ /* 0x002fe20000001203 */
[----:B------:R-:W-:Y:S01]  /*1cf40*/  IMAD.MOV R14, RZ, RZ, -R14 ;  /* 0x000000ffff0e7224 */ /* 0x000fe200078e0a0e */
[----:B------:R-:W-:Y:S02]  /*1cf50*/  LOP3.LUT R2, R13, R26, RZ, 0xc0, !PT ;  /* 0x0000001a0d027212 */ /* 0x000fe400078ec0ff */
[----:B--2---:R-:W-:Y:S02]  /*1cf60*/  IADD3 R5, R16, -0x1, RZ ;  /* 0xffffffff10057810 */ /* 0x004fe40007ffe0ff */
[----:B------:R-:W-:Y:S01]  /*1cf70*/  MOV R7, 0x1 ;  /* 0x0000000100077802 */ /* 0x000fe20000000f00 */
[----:B------:R-:W-:Y:S01]  /*1cf80*/  IMAD R2, R18, R3, R2 ;  /* 0x0000000312027224 */ /* 0x000fe200078e0202 */
[----:B------:R-:W-:Y:S02]  /*1cf90*/  LOP3.LUT R10, R10, R5, RZ, 0xc0, !PT ;  /* 0x000000050a0a7212 */ /* 0x000fe400078ec0ff */
[----:B---3--:R-:W-:Y:S01]  /*1cfa0*/  ISETP.NE.AND P0, PT, R4, 0x1, PT ;  /* 0x000000010400780c */ /* 0x008fe20003f05270 */
[----:B------:R-:W-:-:S04]  /*1cfb0*/  IMAD.MOV R4, RZ, RZ, -R3 ;  /* 0x000000ffff047224 */ /* 0x000fc800078e0a03 */
[----:B0-----:R-:W-:-:S04]  /*1cfc0*/  IMAD R3, R4, R24, R15 ;  /* 0x0000001804037224 */ /* 0x001fc800078e020f */
[----:B------:R-:W-:Y:S02]  /*1cfd0*/  IMAD R5, R3, R16, R10 ;  /* 0x0000001003057224 */ /* 0x000fe400078e020a */
[----:B------:R-:W-:Y:S02]  /*1cfe0*/  IMAD.MOV.U32 R10, RZ, RZ, R12 ;  /* 0x000000ffff0a7224 */ /* 0x000fe400078e000c */
[----:B------:R-:W-:-:S04]  /*1cff0*/  @P0 IMAD R21, R17, R14, R6 ;  /* 0x0000000e11150224 */ /* 0x000fc800078e0206 */
[----:B------:R-:W-:-:S05]  /*1d000*/  IMAD R2, R2, R25, R21 ;  /* 0x0000001902027224 */ /* 0x000fca00078e0215 */
[----:B------:R-:W-:Y:S02]  /*1d010*/  SEL R3, R5, R2, !P0 ;  /* 0x0000000205037207 */ /* 0x000fe40004000000 */
[----:B------:R-:W-:-:S07]  /*1d020*/  SEL R2, R2, R5, !P0 ;  /* 0x0000000502027207 */ /* 0x000fce0004000000 */
.L_x_803:
[----:B------:R-:W-:-:S08]  /*1d030*/  NOP ;  /* 0x0000000000007918 */ /* 0x000fd00000000000 */
[----:B------:R-:W0:-:S00]  /*1d040*/  USETMAXREG.DEALLOC.CTAPOOL 0x18 ;  /* 0x00000018000079c8 */ /* 0x000e0000080e0500 */
[----:B0-----:R-:W-:-:S13]  /*1d050*/  ISETP.NE.AND P0, PT, R0, RZ, PT ;  /* 0x000000ff0000720c */ /* 0x001fda0003f05270 */
[----:B------:R-:W-:Y:S05]  /*1d060*/  @P0 EXIT ;  /* 0x000000000000094d */ /* 0x000fea0003800000 */
[----:B------:R-:W-:Y:S01]  /*1d070*/  LOP3.LUT P0, RZ, R7, 0xff, RZ, 0xc0, !PT ;  /* 0x000000ff07ff7812 */ /* 0x000fe2000780c0ff */
[----:B------:R-:W-:Y:S01]  /*1d080*/  IMAD.MOV.U32 R6, RZ, RZ, RZ ;  /* 0x000000ffff067224 */ /* 0x000fe200078e00ff */
[----:B------:R-:W-:-:S11]  /*1d090*/  MOV R0, 0x1 ;  /* 0x0000000100007802 */ /* 0x000fd60000000f00 */
[----:B------:R-:W-:Y:S05]  /*1d0a0*/  @!P0 BRA `(.L_x_806) ;  /* 0x0000000c00508947 */ /* 0x000fea0003800000 */
[----:B------:R-:W0:Y:S01]  /*1d0b0*/  LDC R0, c[0x0][0x28c] ;  /* 0x0000a300ff007b82 */ /* 0x000e220000000800 */
[----:B------:R-:W1:Y:S01]  /*1d0c0*/  S2R R4, SR_TID.X ;  /* 0x0000000000047919 */ /* 0x000e620000002100 */
[----:B------:R-:W-:Y:S01]  /*1d0d0*/  ULDC UR5, c[0x0][0x600] ;  /* 0x0001800000057ab9 */ /* 0x000fe20000000800 */
[----:B------:R-:W-:Y:S01]  /*1d0e0*/  ULDC UR4, c[0x0][0xc] ;  /* 0x0000030000047ab9 */ /* 0x000fe20000000800 */
[----:B------:R-:W-:Y:S01]  /*1d0f0*/  UIADD3 UR16, UR5, -0x1, URZ ;  /* 0xffffffff05107890 */ /* 0x000fe2000fffe03f */
[----:B------:R-:W-:Y:S01]  /*1d100*/  BSSY B0, `(.L_x_806) ;  /* 0x00000ce000007945 */ /* 0x000fe20003800000 */
[----:B------:R-:W-:Y:S01]  /*1d110*/  ULDC UR6, c[0x0][0x658] ;  /* 0x0001960000067ab9 */ /* 0x000fe20000000800 */
[----:B------:R-:W-:Y:S01]  /*1d120*/  ULDC UR5, c[0x0][0x10] ;  /* 0x0000040000057ab9 */ /* 0x000fe20000000800 */
[----:B------:R-:W-:Y:S01]  /*1d130*/  UMOV UR7, 0xffffffff ;  /* 0xffffffff00077882 */ /* 0x000fe20000000000 */
[----:B------:R-:W-:Y:S01]  /*1d140*/  UMOV UR8, 0x1 ;  /* 0x0000000100087882 */ /* 0x000fe20000000000 */
[----:B------:R-:W-:Y:S01]  /*1d150*/  UIMAD.WIDE.U32 UR4, UR4, UR5, URZ ;  /* 0x00000005040472a5 */ /* 0x000fe2000f8e003f */
[----:B------:R-:W-:Y:S01]  /*1d160*/  IMAD.MOV.U32 R11, RZ, RZ, 0x1 ;  /* 0x00000001ff0b7424 */ /* 0x000fe200078e00ff */
[----:B------:R-:W-:Y:S01]  /*1d170*/  USHF.L.U32 UR7, UR7, UR6, URZ ;  /* 0x0000000607077299 */ /* 0x000fe2000800063f */
[----:B------:R-:W-:Y:S01]  /*1d180*/  LOP3.LUT R8, R19, 0x2, RZ, 0xfc, !PT ;  /* 0x0000000213087812 */ /* 0x000fe200078efcff */
[----:B------:R-:W-:Y:S01]  /*1d190*/  USHF.L.U32 UR18, UR8, UR6, URZ ;  /* 0x0000000608127299 */ /* 0x000fe2000800063f */
[----:B------:R-:W-:Y:S01]  /*1d1a0*/  IMAD.MOV.U32 R6, RZ, RZ, RZ ;  /* 0x000000ffff067224 */ /* 0x000fe200078e00ff */
[----:B------:R-:W-:Y:S01]  /*1d1b0*/  ULOP3.LUT UR17, URZ, UR7, URZ, 0x33, !UPT ;  /* 0x000000073f117292 */ /* 0x000fe2000f8e333f */
[----:B------:R-:W-:Y:S01]  /*1d1c0*/  ULDC UR6, c[0x0][0x14] ;  /* 0x0000050000067ab9 */ /* 0x000fe20000000800 */
[----:B------:R-:W-:Y:S01]  /*1d1d0*/  ULDC.64 UR22, c[0x0][0x198] ;  /* 0x0000660000167ab9 */ /* 0x000fe20000000a00 */
[----:B------:R-:W-:-:S02]  /*1d1e0*/  UIMAD.WIDE.U32 UR20, UR4, UR6, URZ ;  /* 0x00000006041472a5 */ /* 0x000fc4000f8e003f */
[----:B------:R-:W-:Y:S01]  /*1d1f0*/  UIMAD UR13, UR5, UR6, URZ ;  /* 0x00000006050d72a4 */ /* 0x000fe2000f8e023f */
[----:B0-----:R-:W-:-:S03]  /*1d200*/  IADD3 R0, R0, 0x3f, RZ ;  /* 0x0000003f00007810 */ /* 0x001fc60007ffe0ff */
[----:B------:R-:W-:Y:S01]  /*1d210*/  UIADD3 UR13, UR21, UR13, URZ ;  /* 0x0000000d150d7290 */ /* 0x000fe2000fffe03f */
[----:B------:R-:W-:-:S04]  /*1d220*/  SHF.R.S32.HI R5, RZ, 0x1f, R0 ;  /* 0x0000001fff057819 */ /* 0x000fc80000011400 */
[----:B------:R-:W-:Y:S02]  /*1d230*/  LEA.HI R5, R5, R0, RZ, 0x6 ;  /* 0x0000000005057211 */ /* 0x000fe400078f30ff */
[C---:B-1----:R-:W-:Y:S02]  /*1d240*/  LOP3.LUT P2, RZ, R4.reuse, 0x7f, RZ, 0xc0, !PT ;  /* 0x0000007f04ff7812 */ /* 0x042fe4000784c0ff */
[----:B------:R-:W-:Y:S02]  /*1d250*/  LOP3.LUT P0, RZ, R4, 0x1f, RZ, 0xc0, !PT ;  /* 0x0000001f04ff7812 */ /* 0x000fe4000780c0ff */
[----:B------:R-:W-:Y:S02]  /*1d260*/  SHF.R.S32.HI R7, RZ, 0x6, R5 ;  /* 0x00000006ff077819 */ /* 0x000fe40000011405 */
[----:B------:R-:W-:Y:S02]  /*1d270*/  PLOP3.LUT P0, PT, P0, P2, PT, 0x8a, 0x0 ;  /* 0x000000000000781c */ /* 0x000fe40000705172 */
[----:B------:R-:W-:-:S02]  /*1d280*/  MOV R0, 0x1 ;  /* 0x0000000100007802 */ /* 0x000fc40000000f00 */
[----:B------:R-:W-:-:S09]  /*1d290*/  IADD3 R16, R7, 0x1, RZ ;  /* 0x0000000107107810 */ /* 0x000fd20007ffe0ff */
.L_x_818:
[----:B------:R-:W-:-:S03]  /*1d2a0*/  UMOV UR4, 0xffffffff ;  /* 0xffffffff00047882 */ /* 0x000fc60000000000 */
[----:B------:R-:W-:Y:S05]  /*1d2b0*/  BRA.DIV UR4, `(.L_x_807) ;  /* 0x0000000e04d87947 */ /* 0x000fea000b800000 */
[----:B------:R-:W-:-:S13]  /*1d2c0*/  ELECT P6, URZ, PT ;  /* 0x00000000003f782f */ /* 0x000fda00038c0000 */
.L_x_830:
[----:B------:R-:W0:Y:S01]  /*1d2d0*/  LDC R4, c[0x0][0x28c] ;  /* 0x0000a300ff047b82 */ /* 0x000e220000000800 */
[----:B------:R-:W-:Y:S01]  /*1d2e0*/  BSSY B1, `(.L_x_808) ;  /* 0x0000037000017945 */ /* 0x000fe20003800000 */
[----:B0-----:R-:W-:-:S13]  /*1d2f0*/  ISETP.LT.OR P6, PT, R4, 0x1, !P6 ;  /* 0x000000010400780c */ /* 0x001fda00077c1670 */
[----:B------:R-:W-:Y:S05]  /*1d300*/  @P6 BRA `(.L_x_809) ;  /* 0x0000000000d06947 */ /* 0x000fea0003800000 */
[----:B------:R-:W-:Y:S01]  /*1d310*/  IMAD R3, R3, 0x180, RZ ;  /* 0x0000018003037824 */ /* 0x000fe200078e02ff */
[----:B------:R-:W-:Y:S01]  /*1d320*/  MOV R14, RZ ;  /* 0x000000ff000e7202 */ /* 0x000fe20000000f00 */
[----:B------:R-:W-:Y:S01]  /*1d330*/  IMAD.SHL.U32 R2, R2, 0x100, RZ ;  /* 0x0000010002027824 */ /* 0x000fe200078e00ff */
[----:B------:R-:W-:Y:S01]  /*1d340*/  MOV R5, R0 ;  /* 0x0000000000057202 */ /* 0x000fe20000000f00 */
[----:B------:R-:W-:Y:S02]  /*1d350*/  IMAD.MOV.U32 R4, RZ, RZ, R16 ;  /* 0x000000ffff047224 */ /* 0x000fe400078e0010 */
[----:B------:R-:W-:-:S07]  /*1d360*/  IMAD.MOV.U32 R9, RZ, RZ, R6 ;  /* 0x000000ffff097224 */ /* 0x000fce00078e0006 */
.L_x_813:
[----:B------:R-:W0:Y:S01]  /*1d370*/  S2R R13, SR_CgaCtaId ;  /* 0x00000000000d7919 */ /* 0x000e220000008800 */
[----:B------:R-:W-:Y:S02]  /*1d380*/  MOV R12, 0x400 ;  /* 0x00000400000c7802 */ /* 0x000fe40000000f00 */
[----:B------:R-:W-:Y:S02]  /*1d390*/  SHF.L.U32 R18, R5, 0x1f, RZ ;  /* 0x0000001f05127819 */ /* 0x000fe400000006ff */
[----:B0-----:R-:W-:-:S04]  /*1d3a0*/  LEA R12, R13, R12, 0x18 ;  /* 0x0000000c0d0c7211 */ /* 0x001fc800078ec0ff */
[----:B------:R-:W-:-:S04]  /*1d3b0*/  LEA R13, R9, R12, 0x3 ;  /* 0x0000000c090d7211 */ /* 0x000fc800078e18ff */
[----:B------:R-:W0:Y:S02]  /*1d3c0*/  SYNCS.PHASECHK.TRANS64.TRYWAIT P1, [R13+URZ+0x28], R18 ;  /* 0x000028120d0075a7 */ /* 0x000e24000802017f */
[----:B0-----:R-:W-:Y:S05]  /*1d3d0*/  @!P1 BRA `(.L_x_810) ;  /* 0x0000000c00b09947 */ /* 0x001fea0003800000 */
.L_x_831:
[----:B0-----:R-:W0:Y:S01]  /*1d3e0*/  @!P2 LDC R18, c[0x0][0x500] ;  /* 0x00014000ff12ab82 */ /* 0x001e220000000800 */
[----:B------:R-:W-:-:S04]  /*1d3f0*/  PRMT R15, R8, 0x9910, RZ ;  /* 0x00009910080f7816 */ /* 0x000fc800000000ff */
[----:B------:R-:W-:Y:S01]  /*1d400*/  ISETP.NE.AND P1, PT, R15, 0x2, PT ;  /* 0x000000020f00780c */ /* 0x000fe20003f25270 */
[----:B0-----:R0:W-:-:S12]  /*1d410*/  @!P2 SYNCS.ARRIVE.TRANS64 RZ, [R13+URZ], R18 ;  /* 0x000000120dffa9a7 */ /* 0x0011d8000800003f */
[----:B------:R-:W-:Y:S05]  /*1d420*/  @P1 BRA `(.L_x_811) ;  /* 0x0000000000041947 */ /* 0x000fea0003800000 */
[----:B------:R-:W-:Y:S01]  /*1d430*/  BPT.TRAP 0x1 ;  /* 0x000000040000795c */ /* 0x000fe20000300000 */
.L_x_811:
[----:B------:R-:W-:Y:S05]  /*1d440*/  @P0 BRA `(.L_x_812) ;  /* 0x0000000000040947 */ /* 0x000fea0003800000 */
[----:B------:R-:W-:Y:S01]  /*1d450*/  BPT.TRAP 0x1 ;  /* 0x000000040000795c */ /* 0x000fe20000300000 */
.L_x_812:
[----:B------:R-:W-:Y:S01]  /*1d460*/  R2UR UR9, R13 ;  /* 0x000000000d0972ca */ /* 0x000fe200000e0000 */
[C-C-:B0-----:R-:W-:Y:S01]  /*1d470*/  IMAD R13, R9.reuse, 0x4000, R12.reuse ;  /* 0x00004000090d7824 */ /* 0x141fe200078e020c */
[----:B------:R-:W-:Y:S01]  /*1d480*/  UIADD3 UR4, UP0, UR22, 0xf0, URZ ;  /* 0x000000f016047890 */ /* 0x000fe2000ff1e03f */
[----:B------:R-:W-:Y:S01]  /*1d490*/  IMAD R12, R9, 0x6000, R12 ;  /* 0x00006000090c7824 */ /* 0x000fe200078e020c */
[----:B------:R-:W-:Y:S01]  /*1d4a0*/  R2UR UR11, R2 ;  /* 0x00000000020b72ca */ /* 0x000fe200000e0000 */
[----:B------:R-:W-:Y:S01]  /*1d4b0*/  VIADD R4, R4, 0xffffffff ;  /* 0xffffffff04047836 */ /* 0x000fe20000000000 */
[----:B------:R-:W-:Y:S01]  /*1d4c0*/  R2UR UR5, R13 ;  /* 0x000000000d0572ca */ /* 0x000fe200000e0000 */
[----:B------:R-:W-:Y:S01]  /*1d4d0*/  UIADD3 UR24, UP1, UR22, 0x1f0, URZ ;  /* 0x000001f016187890 */ /* 0x000fe2000ff3e03f */
[----:B------:R-:W-:Y:S01]  /*1d4e0*/  R2UR UR8, R12 ;  /* 0x000000000c0872ca */ /* 0x000fe200000e0000 */
[----:B------:R-:W-:Y:S01]  /*1d4f0*/  UMOV UR6, 0x0 ;  /* 0x0000000000067882 */ /* 0x000fe20000000000 */
[----:B------:R-:W-:Y:S01]  /*1d500*/  R2UR UR10, R14 ;  /* 0x000000000e0a72ca */ /* 0x000fe200000e0000 */
[----:B------:R-:W-:Y:S01]  /*1d510*/  UIADD3.X UR25, URZ, UR23, URZ, UP1, !UPT ;  /* 0x000000173f197290 */ /* 0x000fe20008ffe43f */
[----:B------:R-:W-:Y:S01]  /*1d520*/  R2UR UR12, R10 ;  /* 0x000000000a0c72ca */ /* 0x000fe200000e0000 */
[----:B------:R-:W-:Y:S01]  /*1d530*/  UMOV UR7, 0x10000000 ;  /* 0x1000000000077882 */ /* 0x000fe20000000000 */
[----:B------:R-:W-:-:S02]  /*1d540*/  R2UR UR19, R3 ;  /* 0x00000000031372ca */ /* 0x000fc400000e0000 */
[----:B------:R-:W-:Y:S02]  /*1d550*/  ISETP.GT.AND P3, PT, R4, 0x1, PT ;  /* 0x000000010400780c */ /* 0x000fe40003f64270 */
[----:B------:R-:W-:Y:S01]  /*1d560*/  IADD3 R9, R9, 0x1, RZ ;  /* 0x0000000109097810 */ /* 0x000fe20007ffe0ff */
[----:B------:R-:W-:Y:S01]  /*1d570*/  UIADD3 UR14, UR5, 0x100, URZ ;  /* 0x00000100050e7890 */ /* 0x000fe2000fffe03f */
[----:B------:R-:W-:Y:S01]  /*1d580*/  IADD3 R14, R14, 0x40, RZ ;  /* 0x000000400e0e7810 */ /* 0x000fe20007ffe0ff */
[----:B------:R-:W-:Y:S01]  /*1d590*/  UIADD3.X UR5, URZ, UR23, URZ, UP0, !UPT ;  /* 0x000000173f057290 */ /* 0x000fe200087fe43f */
[----:B------:R-:W-:Y:S01]  /*1d5a0*/  ISETP.NE.AND P1, PT, R9, 0x5, PT ;  /* 0x000000050900780c */ /* 0x000fe20003f25270 */
[----:B------:R-:W-:-:S03]  /*1d5b0*/  UIADD3 UR15, UR8, 0x14100, URZ ;  /* 0x00014100080f7890 */ /* 0x000fc6000fffe03f */
[----:B------:R-:W-:Y:S01]  /*1d5c0*/  UMOV UR8, UR14 ;  /* 0x0000000e00087c82 */ /* 0x000fe20008000000 */
[----:B------:R-:W-:Y:S02]  /*1d5d0*/  SEL R12, RZ, 0x1, P1 ;  /* 0x00000001ff0c7807 */ /* 0x000fe40000800000 */
[----:B------:R-:W-:Y:S01]  /*1d5e0*/  SEL R9, R9, RZ, P1 ;  /* 0x000000ff09097207 */ /* 0x000fe20000800000 */
[----:B------:R0:W-:Y:S01]  /*1d5f0*/  UTMALDG.3D [UR8], [UR4], desc[UR6] ;  /* 0x00000608040075b4 */ /* 0x0001e20008011000 */
[----:B------:R-:W-:Y:S01]  /*1d600*/  LOP3.LUT R5, R5, R12, RZ, 0x3c, !PT ;  /* 0x0000000c05057212 */ /* 0x000fe200078e3cff */
[----:B0-----:R-:W-:Y:S01]  /*1d610*/  UMOV UR8, UR15 ;  /* 0x0000000f00087c82 */ /* 0x001fe20008000000 */
[----:B------:R-:W-:Y:S02]  /*1d620*/  UMOV UR11, UR19 ;  /* 0x00000013000b7c82 */ /* 0x000fe40008000000 */
[----:B------:R0:W-:Y:S02]  /*1d630*/  UTMALDG.3D [UR8], [UR24], desc[UR6] ;  /* 0x00000608180075b4 */ /* 0x0001e40008011000 */
[----:B0-----:R-:W-:Y:S05]  /*1d640*/  @P3 BRA `(.L_x_813) ;  /* 0xfffffffc00483947 */ /* 0x001fea000383ffff */
.L_x_809:
[----:B------:R-:W-:Y:S05]  /*1d650*/  BSYNC B1 ;  /* 0x0000000000017941 */ /* 0x000fea0003800000 */
.L_x_808:
[----:B------:R-:W2:Y:S01]  /*1d660*/  LDL.LU R15, [R1+0x300] ;  /* 0x00030000010f7983 */ /* 0x000ea20000300800 */
[----:B------:R-:W-:Y:S01]  /*1d670*/  LOP3.LUT P1, RZ, R11, 0xff, RZ, 0xc0, !PT ;  /* 0x000000ff0bff7812 */ /* 0x000fe2000782c0ff */
[C---:B------:R-:W-:Y:S01]  /*1d680*/  IMAD.IADD R6, R7.reuse, 0x1, R6 ;  /* 0x0000000107067824 */ /* 0x040fe200078e0206 */
[----:B------:R-:W-:Y:S01]  /*1d690*/  ULDC.64 UR4, c[0x0][0x650] ;  /* 0x0001940000047ab9 */ /* 0x000fe20000000a00 */
[----:B------:R-:W3:Y:S01]  /*1d6a0*/  LDL.LU R12, [R1+0x304] ;  /* 0x00030400010c7983 */ /* 0x000ee20000300800 */
[----:B------:R-:W-:Y:S01]  /*1d6b0*/  ISETP.GE.U32.AND P3, PT, R7, 0x5, PT ;  /* 0x000000050700780c */ /* 0x000fe20003f66070 */
[----:B------:R-:W-:Y:S01]  /*1d6c0*/  BSSY B1, `(.L_x_814) ;  /* 0x000006f000017945 */ /* 0x000fe20003800000 */
[----:B------:R-:W-:Y:S02]  /*1d6d0*/  MOV R10, 0xffffffff ;  /* 0xffffffff000a7802 */ /* 0x000fe40000000f00 */
[----:B------:R-:W-:Y:S02]  /*1d6e0*/  PRMT R4, RZ, 0x7610, R4 ;  /* 0x00007610ff047816 */ /* 0x000fe40000000004 */
[----:B------:R-:W-:-:S03]  /*1d6f0*/  PRMT R11, RZ, 0x7610, R11 ;  /* 0x00007610ff0b7816 */ /* 0x000fc6000000000b */
[----:B------:R-:W0:Y:S01]  /*1d700*/  @P1 S2R R3, SR_CgaCtaId ;  /* 0x0000000000031919 */ /* 0x000e220000008800 */
[----:B------:R-:W-:-:S04]  /*1d710*/  @P1 MOV R2, 0x400 ;  /* 0x0000040000021802 */ /* 0x000fc80000000f00 */
[----:B0-----:R-:W-:-:S04]  /*1d720*/  @P1 LEA R2, R3, R2, 0x18 ;  /* 0x0000000203021211 */ /* 0x001fc800078ec0ff */
[----:B------:R0:W-:Y:S01]  /*1d730*/  @P1 SYNCS.ARRIVE.TRANS64.A1T0 RZ, [R2+URZ+0x68], RZ ;  /* 0x000068ff02ff19a7 */ /* 0x0001e2000810003f */
[----:B------:R-:W-:-:S04]  /*1d740*/  ISETP.GT.U32.AND P1, PT, R6, 0x4, PT ;  /* 0x000000040600780c */ /* 0x000fc80003f24070 */
[----:B------:R-:W-:Y:S01]  /*1d750*/  ISETP.LT.U32.AND P1, PT, R7, 0x5, P1 ;  /* 0x000000050700780c */ /* 0x000fe20000f21070 */
[----:B0-----:R-:W-:Y:S01]  /*1d760*/  IMAD.WIDE.U32 R2, R6, -0x33333333, RZ ;  /* 0xcccccccd06027825 */ /* 0x001fe200078e00ff */
[----:B------:R-:W-:-:S04]  /*1d770*/  MOV R2, 0xffffffff ;  /* 0xffffffff00027802 */ /* 0x000fc80000000f00 */
[----:B------:R-:W-:Y:S02]  /*1d780*/  SHF.R.U32.HI R5, RZ, 0x2, R3 ;  /* 0x00000002ff057819 */ /* 0x000fe40000011603 */
[----:B------:R-:W-:-:S03]  /*1d790*/  SEL R3, RZ, 0x1, !P1 ;  /* 0x00000001ff037807 */ /* 0x000fc60004800000 */
[----:B------:R-:W-:Y:S01]  /*1d7a0*/  IMAD R6, R5, -0x5, R6 ;  /* 0xfffffffb05067824 */ /* 0x000fe200078e0206 */
[----:B------:R-:W-:Y:S01]  /*1d7b0*/  LOP3.LUT R0, R0, R3, RZ, 0x3c, !PT ;  /* 0x0000000300007212 */ /* 0x000fe200078e3cff */
[----:B------:R-:W-:-:S03]  /*1d7c0*/  IMAD.MOV.U32 R3, RZ, RZ, -0x1 ;  /* 0xffffffffff037424 */ /* 0x000fc600078e00ff */
[----:B------:R-:W-:Y:S02]  /*1d7d0*/  @P3 LOP3.LUT R0, R0, 0x1, R5, 0x78, !PT ;  /* 0x0000000100003812 */ /* 0x000fe400078e7805 */
[----:B---3--:R-:W-:-:S04]  /*1d7e0*/  IADD3 R12, P1, R12, UR20, RZ ;  /* 0x000000140c0c7c10 */ /* 0x008fc8000ff3e0ff */
[----:B--2---:R-:W-:Y:S01]  /*1d7f0*/  IADD3.X R15, R15, UR13, RZ, P1, !PT ;  /* 0x0000000d0f0f7c10 */ /* 0x004fe20008ffe4ff */
[----:B------:R0:W-:Y:S01]  /*1d800*/  STL [R1+0x304], R12 ;  /* 0x0003040c01007387 */ /* 0x0001e20000100800 */
[----:B------:R-:W-:-:S03]  /*1d810*/  ISETP.GE.U32.AND P1, PT, R12, UR4, PT ;  /* 0x000000040c007c0c */ /* 0x000fc6000bf26070 */
[----:B------:R0:W-:Y:S01]  /*1d820*/  STL [R1+0x300], R15 ;  /* 0x0003000f01007387 */ /* 0x0001e20000100800 */
[----:B------:R-:W-:-:S13]  /*1d830*/  ISETP.GE.U32.AND.EX P1, PT, R15, UR5, PT, P1 ;  /* 0x000000050f007c0c */ /* 0x000fda000bf26110 */
[----:B0-----:R-:W-:Y:S05]  /*1d840*/  @P1 BRA `(.L_x_815) ;  /* 0x0000000400581947 */ /* 0x001fea0003800000 */
[----:B------:R-:W0:Y:S01]  /*1d850*/  S2R R9, SR_CTAID.X ;  /* 0x0000000000097919 */ /* 0x000e220000002500 */
[----:B------:R-:W1:Y:S01]  /*1d860*/  LDC R17, c[0x0][0x65c] ;  /* 0x00019700ff117b82 */ /* 0x000e620000000800 */
[----:B------:R-:W-:Y:S01]  /*1d870*/  ULDC UR4, c[0x0][0x150] ;  /* 0x0000540000047ab9 */ /* 0x000fe20000000800 */
[----:B------:R-:W-:Y:S01]  /*1d880*/  ULDC UR7, c[0x0][0x630] ;  /* 0x00018c0000077ab9 */ /* 0x000fe20000000800 */
[----:B------:R-:W2:Y:S05]  /*1d890*/  S2R R2, SR_CTAID.Y ;  /* 0x0000000000027919 */ /* 0x000eaa0000002600 */
[----:B------:R-:W3:Y:S08]  /*1d8a0*/  LDC R4, c[0x0][0x144] ;  /* 0x00005100ff047b82 */ /* 0x000ef00000000800 */
[----:B------:R-:W4:Y:S01]  /*1d8b0*/  LDC R13, c[0x0][0x148] ;  /* 0x00005200ff0d7b82 */ /* 0x000f220000000800 */
[----:B-1----:R-:W-:-:S02]  /*1d8c0*/  ISETP.NE.AND P4, PT, R17, 0x1, PT ;  /* 0x000000011100780c */ /* 0x002fc40003f85270 */
[----:B0-----:R-:W-:Y:S02]  /*1d8d0*/  I2FP.F32.U32 R3, R9 ;  /* 0x0000000900037245 */ /* 0x001fe40000201000 */
[----:B--2---:R-:W-:-:S03]  /*1d8e0*/  I2FP.F32.U32 R5, R2 ;  /* 0x0000000200057245 */ /* 0x004fc60000201000 */
[----:B------:R-:W-:Y:S01]  /*1d8f0*/  FMUL R3, R3, UR4 ;  /* 0x0000000403037c20 */ /* 0x000fe20008400000 */
[----:B------:R-:W-:Y:S02]  /*1d900*/  ULDC UR4, c[0x0][0x154] ;  /* 0x0000550000047ab9 */ /* 0x000fe40000000800 */
[----:B------:R-:W-:Y:S01]  /*1d910*/  FMUL R10, R5, UR4 ;  /* 0x00000004050a7c20 */ /* 0x000fe20008400000 */
[----:B------:R-:W-:Y:S02]  /*1d920*/  ULDC.64 UR4, c[0x0][0x628] ;  /* 0x00018a0000047ab9 */ /* 0x000fe40000000a00 */
[----:B------:R-:W0:Y:S01]  /*1d930*/  F2I.U32.TRUNC.NTZ R3, R3 ;  /* 0x0000000300037305 */ /* 0x000e22000020f000 */
[----:B------:R-:W-:-:S04]  /*1d940*/  ISETP.NE.U32.AND P1, PT, RZ, UR4, PT ;  /* 0x00000004ff007c0c */ /* 0x000fc8000bf25070 */
[----:B------:R-:W-:-:S03]  /*1d950*/  ISETP.NE.AND.EX P1, PT, RZ, UR5, PT, P1 ;  /* 0x00000005ff007c0c */ /* 0x000fc6000bf25310 */
[----:B------:R-:W1:Y:S01]  /*1d960*/  F2I.U32.TRUNC.NTZ R10, R10 ;  /* 0x0000000a000a7305 */ /* 0x000e62000020f000 */
[----:B0-----:R-:W-:Y:S01]  /*1d970*/  IMAD.MOV R5, RZ, RZ, -R3 ;  /* 0x000000ffff057224 */ /* 0x001fe200078e0a03 */
[----:B------:R-:W-:-:S03]  /*1d980*/  MOV R3, R15 ;  /* 0x0000000f00037202 */ /* 0x000fc60000000f00 */
[----:B---3--:R-:W-:Y:S01]  /*1d990*/  IMAD R9, R4, R5, R9 ;  /* 0x0000000504097224 */ /* 0x008fe200078e0209 */
[----:B-1----:R-:W-:-:S05]  /*1d9a0*/  IADD3 R4, -R10, RZ, RZ ;  /* 0x000000ff0a047210 */ /* 0x002fca0007ffe1ff */
[----:B----4-:R-:W-:Y:S02]  /*1d9b0*/  @P4 IMAD R9, R13, R4, R2 ;  /* 0x000000040d094224 */ /* 0x010fe400078e0202 */
[----:B------:R-:W-:Y:S01]  /*1d9c0*/  IMAD.MOV.U32 R2, RZ, RZ, R12 ;  /* 0x000000ffff027224 */ /* 0x000fe200078e000c */
[----:B------:R-:W-:Y:S06]  /*1d9d0*/  @!P1 BRA `(.L_x_816) ;  /* 0x0000000000289947 */ /* 0x000fec0003800000 */
[----:B------:R-:W-:Y:S02]  /*1d9e0*/  ULDC UR6, c[0x0][0x634] ;  /* 0x00018d0000067ab9 */ /* 0x000fe40000000800 */
[----:B------:R-:W-:-:S05]  /*1d9f0*/  IADD3 R3, P1, R12, UR6, RZ ;  /* 0x000000060c037c10 */ /* 0x000fca000ff3e0ff */
[----:B------:R-:W-:-:S04]  /*1da00*/  IMAD.X R13, RZ, RZ, R15, P1 ;  /* 0x000000ffff0d7224 */ /* 0x000fc800008e060f */
[----:B------:R-:W-:-:S04]  /*1da10*/  IMAD.WIDE.U32 R4, R13, UR4, RZ ;  /* 0x000000040d047c25 */ /* 0x000fc8000f8e00ff */
[----:B------:R-:W-:-:S04]  /*1da20*/  IMAD.WIDE.U32 R4, P1, R3, UR5, R4 ;  /* 0x0000000503047c25 */ /* 0x000fc8000f820004 */
[----:B------:R-:W-:-:S04]  /*1da30*/  IMAD.WIDE.U32 R2, R3, UR4, RZ ;  /* 0x0000000403027c25 */ /* 0x000fc8000f8e00ff */
[----:B------:R-:W-:Y:S01]  /*1da40*/  IMAD.MOV.U32 R2, RZ, RZ, R5 ;  /* 0x000000ffff027224 */ /* 0x000fe200078e0005 */
[----:B------:R-:W-:Y:S02]  /*1da50*/  IADD3 RZ, P3, R3, R4, RZ ;  /* 0x0000000403ff7210 */ /* 0x000fe40007f7e0ff */
[----:B------:R-:W-:-:S03]  /*1da60*/  IADD3.X R3, RZ, RZ, RZ, P1, !PT ;  /* 0x000000ffff037210 */ /* 0x000fc60000ffe4ff */
[----:B------:R-:W-:-:S08]  /*1da70*/  IMAD.WIDE.U32.X R2, R13, UR5, R2, P3 ;  /* 0x000000050d027c25 */ /* 0x000fd000098e0402 */
.L_x_816:
[--C-:B------:R-:W-:Y:S01]  /*1da80*/  SHF.R.U64 R10, R2, UR7, R3.reuse ;  /* 0x00000007020a7c19 */ /* 0x100fe20008001203 */
[----:B------:R-:W-:Y:S01]  /*1da90*/  ULDC.64 UR4, c[0x0][0x620] ;  /* 0x0001880000047ab9 */ /* 0x000fe20000000a00 */
[----:B------:R-:W-:Y:S01]  /*1daa0*/  SHF.R.U32.HI R2, RZ, UR7, R3 ;  /* 0x00000007ff027c19 */ /* 0x000fe20008011603 */
[----:B------:R-:W-:Y:S01]  /*1dab0*/  ULDC.64 UR6, c[0x0][0x640] ;  /* 0x0001900000067ab9 */ /* 0x000fe20000000a00 */
[----:B------:R-:W-:Y:S02]  /*1dac0*/  IADD3 R13, P1, RZ, -R10, RZ ;  /* 0x8000000aff0d7210 */ /* 0x000fe40007f3e0ff */
[----:B------:R-:W-:Y:S02]  /*1dad0*/  MOV R3, R15 ;  /* 0x0000000f00037202 */ /* 0x000fe40000000f00 */
[----:B------:R-:W-:Y:S02]  /*1dae0*/  IADD3.X R2, RZ, ~R2, RZ, P1, !PT ;  /* 0x80000002ff027210 */ /* 0x000fe40000ffe4ff */
[----:B------:R-:W-:-:S03]  /*1daf0*/  ISETP.NE.U32.AND P1, PT, RZ, UR6, PT ;  /* 0x00000006ff007c0c */ /* 0x000fc6000bf25070 */
[----:B------:R-:W-:Y:S01]  /*1db00*/  IMAD R2, R2, UR4, RZ ;  /* 0x0000000402027c24 */ /* 0x000fe2000f8e02ff */
[----:B------:R-:W-:-:S03]  /*1db10*/  ISETP.NE.AND.EX P1, PT, RZ, UR7, PT, P1 ;  /* 0x00000007ff007c0c */ /* 0x000fc6000bf25310 */
[----:B------:R-:W-:Y:S02]  /*1db20*/  IMAD R5, R13, UR5, R2 ;  /* 0x000000050d057c24 */ /* 0x000fe4000f8e0202 */
[----:B------:R-:W-:-:S04]  /*1db30*/  IMAD.MOV.U32 R2, RZ, RZ, R12 ;  /* 0x000000ffff027224 */ /* 0x000fc800078e000c */
[----:B------:R-:W-:Y:S01]  /*1db40*/  IMAD.WIDE.U32 R2, R13, UR4, R2 ;  /* 0x000000040d027c25 */ /* 0x000fe2000f8e0002 */
[----:B------:R-:W-:-:S03]  /*1db50*/  ULDC UR4, c[0x0][0x618] ;  /* 0x0001860000047ab9 */ /* 0x000fc60000000800 */
[----:B------:R-:W-:-:S05]  /*1db60*/  IMAD.IADD R3, R3, 0x1, R5 ;  /* 0x0000000103037824 */ /* 0x000fca00078e0205 */
[--C-:B------:R-:W-:Y:S02]  /*1db70*/  SHF.R.U64 R12, R2, UR4, R3.reuse ;  /* 0x00000004020c7c19 */ /* 0x100fe40008001203 */
[----:B------:R-:W-:Y:S01]  /*1db80*/  SHF.R.U32.HI R3, RZ, UR4, R3 ;  /* 0x00000004ff037c19 */ /* 0x000fe20008011603 */
[----:B------:R-:W-:-:S03]  /*1db90*/  ULDC UR4, c[0x0][0x608] ;  /* 0x0001820000047ab9 */ /* 0x000fc60000000800 */
[--C-:B------:R-:W-:Y:S02]  /*1dba0*/  SHF.R.U32.HI R2, RZ, UR4, R3.reuse ;  /* 0x00000004ff027c19 */ /* 0x100fe40008011603 */
[----:B------:R-:W-:Y:S01]  /*1dbb0*/  SHF.R.U64 R13, R12, UR4, R3 ;  /* 0x000000040c0d7c19 */ /* 0x000fe20008001203 */
[----:B------:R-:W-:Y:S02]  /*1dbc0*/  ULDC UR4, c[0x0][0x658] ;  /* 0x0001960000047ab9 */ /* 0x000fe40000000800 */
[--C-:B------:R-:W-:Y:S02]  /*1dbd0*/  SHF.R.U32.HI R15, RZ, UR4, R2.reuse ;  /* 0x00000004ff0f7c19 */ /* 0x100fe40008011602 */
[----:B------:R-:W-:-:S03]  /*1dbe0*/  SHF.R.U64 R14, R13, UR4, R2 ;  /* 0x000000040d0e7c19 */ /* 0x000fc60008001202 */
[----:B------:R-:W-:Y:S01]  /*1dbf0*/  IMAD.MOV.U32 R3, RZ, RZ, R15 ;  /* 0x000000ffff037224 */ /* 0x000fe200078e000f */
[----:B------:R-:W-:Y:S01]  /*1dc00*/  MOV R2, R14 ;  /* 0x0000000e00027202 */ /* 0x000fe20000000f00 */
[----:B------:R-:W-:Y:S06]  /*1dc10*/  @!P1 BRA `(.L_x_817) ;  /* 0x0000000000289947 */ /* 0x000fec0003800000 */
[----:B------:R-:W-:Y:S02]  /*1dc20*/  ULDC UR4, c[0x0][0x64c] ;  /* 0x0001930000047ab9 */ /* 0x000fe40000000800 */
[----:B------:R-:W-:-:S04]  /*1dc30*/  IADD3 R3, P1, R14, UR4, RZ ;  /* 0x000000040e037c10 */ /* 0x000fc8000ff3e0ff */
[----:B------:R-:W-:-:S05]  /*1dc40*/  IADD3.X R15, RZ, R15, RZ, P1, !PT ;  /* 0x0000000fff0f7210 */ /* 0x000fca0000ffe4ff */
[----:B------:R-:W-:-:S04]  /*1dc50*/  IMAD.WIDE.U32 R4, R15, UR6, RZ ;  /* 0x000000060f047c25 */ /* 0x000fc8000f8e00ff */
[----:B------:R-:W-:-:S04]  /*1dc60*/  IMAD.WIDE.U32 R4, P1, R3, UR7, R4 ;  /* 0x0000000703047c25 */ /* 0x000fc8000f820004 */
[----:B------:R-:W-:Y:S01]  /*1dc70*/  IMAD.WIDE.U32 R2, R3, UR6, RZ ;  /* 0x0000000603027c25 */ /* 0x000fe2000f8e00ff */
[----:B------:R-:W-:-:S04]  /*1dc80*/  MOV R2, R5 ;  /* 0x0000000500027202 */ /* 0x000fc80000000f00 */
[----:B------:R-:W-:Y:S01]  /*1dc90*/  IADD3 RZ, P3, R3, R4, RZ ;  /* 0x0000000403ff7210 */ /* 0x000fe20007f7e0ff */
[----:B------:R-:W-:-:S04]  /*1dca0*/  IMAD.X R3, RZ, RZ, RZ, P1 ;  /* 0x000000ffff037224 */ /* 0x000fc800008e06ff */
[----:B------:R-:W-:-:S08]  /*1dcb0*/  IMAD.WIDE.U32.X R2, R15, UR7, R2, P3 ;  /* 0x000000070f027c25 */ /* 0x000fd000098e0402 */
.L_x_817:
[----:B------:R-:W-:Y:S01]  /*1dcc0*/  ULDC UR4, c[0x0][0x648] ;  /* 0x0001920000047ab9 */ /* 0x000fe20000000800 */
[----:B------:R-:W-:Y:S02]  /*1dcd0*/  LOP3.LUT R13, R13, UR17, RZ, 0xc0, !PT ;  /* 0x000000110d0d7c12 */ /* 0x000fe4000f8ec0ff */
[----:B------:R-:W-:Y:S01]  /*1dce0*/  SHF.R.U64 R2, R2, UR4, R3 ;  /* 0x0000000402027c19 */ /* 0x000fe20008001203 */
[----:B------:R-:W-:-:S04]  /*1dcf0*/  ULDC UR4, c[0x0][0x638] ;  /* 0x00018e0000047ab9 */ /* 0x000fc80000000800 */
[----:B------:R-:W-:Y:S02]  /*1dd00*/  IMAD.MOV R3, RZ, RZ, -R2 ;  /* 0x000000ffff037224 */ /* 0x000fe400078e0a02 */
[----:B------:R-:W-:Y:S02]  /*1dd10*/  IMAD R4, R2, UR18, R13 ;  /* 0x0000001202047c24 */ /* 0x000fe4000f8e020d */
[----:B------:R-:W-:Y:S01]  /*1dd20*/  IMAD R14, R3, UR4, R14 ;  /* 0x00000004030e7c24 */ /* 0x000fe2000f8e020e */
[----:B------:R-:W-:Y:S01]  /*1dd30*/  ULDC UR4, c[0x0][0x610] ;  /* 0x0001840000047ab9 */ /* 0x000fe20000000800 */
[----:B------:R-:W-:Y:S01]  /*1dd40*/  LOP3.LUT R3, R12, UR16, RZ, 0xc0, !PT ;  /* 0x000000100c037c12 */ /* 0x000fe2000f8ec0ff */
[----:B------:R-:W-:Y:S01]  /*1dd50*/  IMAD R9, R4, UR4, R9 ;  /* 0x0000000404097c24 */ /* 0x000fe2000f8e0209 */
[----:B------:R-:W-:Y:S01]  /*1dd60*/  ULDC UR4, c[0x0][0x600] ;  /* 0x0001800000047ab9 */ /* 0x000fe20000000800 */
[----:B------:R-:W-:Y:S02]  /*1dd70*/  MOV R4, 0x1 ;  /* 0x0000000100047802 */ /* 0x000fe40000000f00 */
[----:B------:R-:W-:-:S05]  /*1dd80*/  IMAD R14, R14, UR4, R3 ;  /* 0x000000040e0e7c24 */ /* 0x000fca000f8e0203 */
[----:B------:R-:W-:Y:S02]  /*1dd90*/  SEL R3, R14, R9, !P4 ;  /* 0x000000090e037207 */ /* 0x000fe40006000000 */
[----:B------:R-:W-:-:S07]  /*1dda0*/  SEL R2, R9, R14, !P4 ;  /* 0x0000000e09027207 */ /* 0x000fce0006000000 */
.L_x_815:
[----:B------:R-:W-:Y:S05]  /*1ddb0*/  BSYNC B1 ;  /* 0x0000000000017941 */ /* 0x000fea0003800000 */
.L_x_814:
[----:B------:R-:W-:-:S13]  /*1ddc0*/  LOP3.LUT P1, RZ, R4, 0xff, RZ, 0xc0, !PT ;  /* 0x000000ff04ff7812 */ /* 0x000fda000782c0ff */
[----:B------:R-:W-:Y:S05]  /*1ddd0*/  @P1 BRA `(.L_x_818) ;  /* 0xfffffff400301947 */ /* 0x000fea000383ffff */
[----:B------:R-:W-:Y:S05]  /*1dde0*/  BSYNC B0 ;  /* 0x0000000000007941 */ /* 0x000fea0003800000 */
.L_x_806:
[----:B------:R-:W-:-:S03]  /*1ddf0*/  UMOV UR4, 0xffffffff ;  /* 0xffffffff00047882 */ /* 0x000fc60000000000 */
[----:B------:R-:W-:Y:S05]  /*1de00*/  BRA.DIV UR4, `(.L_x_819) ;  /* 0x0000000604387947 */ /* 0x000fea000b800000 */
[----:B------:R-:W-:-:S13]  /*1de10*/  ELECT P6, URZ, PT ;  /* 0x00000000003f782f */ /* 0x000fda00038c0000 */
.L_x_834:
[----:B------:R-:W-:Y:S04]  /*1de20*/  BSSY B0, `(.L_x_820) ;  /* 0x0000034000007945 */ /* 0x000fe80003800000 */
[----:B------:R-:W-:Y:S05]  /*1de30*/  @!P6 BRA `(.L_x_821) ;  /* 0x0000000000c8e947 */ /* 0x000fea0003800000 */
[----:B------:R-:W-:-:S04]  /*1de40*/  LOP3.LUT R19, R19, 0x2, RZ, 0xfc, !PT ;  /* 0x0000000213137812 */ /* 0x000fc800078efcff */
[----:B------:R-:W-:-:S13]  /*1de50*/  ISETP.NE.AND P0, PT, R19, 0x3, PT ;  /* 0x000000031300780c */ /* 0x000fda0003f05270 */
[----:B------:R-:W-:Y:S05]  /*1de60*/  @!P0 BRA `(.L_x_822) ;  /* 0x0000000000048947 */ /* 0x000fea0003800000 */
[----:B------:R-:W-:Y:S01]  /*1de70*/  BPT.TRAP 0x1 ;  /* 0x000000040000795c */ /* 0x000fe20000300000 */
.L_x_822:
[----:B------:R-:W0:Y:S01]  /*1de80*/  S2R R3, SR_CgaCtaId ;  /* 0x0000000000037919 */ /* 0x000e220000008800 */
[----:B------:R-:W-:-:S04]  /*1de90*/  MOV R2, 0x400 ;  /* 0x0000040000027802 */ /* 0x000fc80000000f00 */
[----:B0-----:R-:W-:Y:S02]  /*1dea0*/  LEA R3, R3, R2, 0x18 ;  /* 0x0000000203037211 */ /* 0x001fe400078ec0ff */
[----:B------:R-:W-:-:S03]  /*1deb0*/  SHF.L.U32 R2, R0, 0x1f, RZ ;  /* 0x0000001f00027819 */ /* 0x000fc600000006ff */
[----:B------:R-:W-:-:S05]  /*1dec0*/  VIADD R3, R3, 0x28 ;  /* 0x0000002803037836 */ /* 0x000fca0000000000 */
[----:B------:R-:W-:-:S04]  /*1ded0*/  LEA R5, R6, R3, 0x3 ;  /* 0x0000000306057211 */ /* 0x000fc800078e18ff */
[----:B------:R-:W0:Y:S02]  /*1dee0*/  SYNCS.PHASECHK.TRANS64.TRYWAIT P0, [R5+URZ], R2 ;  /* 0x00000002050075a7 */ /* 0x000e24000800017f */
[----:B0-----:R-:W-:Y:S05]  /*1def0*/  @!P0 BRA `(.L_x_823) ;  /* 0x00000004001c8947 */ /* 0x001fea0003800000 */
.L_x_835:
[----:B------:R-:W-:-:S05]  /*1df00*/  VIADD R6, R6, 0x1 ;  /* 0x0000000106067836 */ /* 0x000fca0000000000 */
[----:B------:R-:W-:-:S04]  /*1df10*/  ISETP.NE.AND P0, PT, R6, 0x5, PT ;  /* 0x000000050600780c */ /* 0x000fc80003f05270 */
[----:B0-----:R-:W-:Y:S02]  /*1df20*/  SEL R5, RZ, 0x1, P0 ;  /* 0x00000001ff057807 */ /* 0x001fe40000000000 */
[----:B------:R-:W-:Y:S02]  /*1df30*/  SEL R6, R6, RZ, P0 ;  /* 0x000000ff06067207 */ /* 0x000fe40000000000 */
[----:B------:R-:W-:Y:S02]  /*1df40*/  LOP3.LUT R5, R0, R5, RZ, 0x3c, !PT ;  /* 0x0000000500057212 */ /* 0x000fe400078e3cff */
[----:B------:R-:W-:Y:S02]  /*1df50*/  LEA R7, R6, R3, 0x3 ;  /* 0x0000000306077211 */ /* 0x000fe400078e18ff */
[----:B------:R-:W-:-:S04]  /*1df60*/  SHF.L.U32 R0, R5, 0x1f, RZ ;  /* 0x0000001f05007819 */ /* 0x000fc800000006ff */
[----:B------:R-:W0:Y:S02]  /*1df70*/  SYNCS.PHASECHK.TRANS64.TRYWAIT P0, [R7+URZ], R0 ;  /* 0x00000000070075a7 */ /* 0x000e24000800017f */
[----:B0-----:R-:W-:Y:S05]  /*1df80*/  @!P0 BRA `(.L_x_824) ;  /* 0x00000004000c8947 */ /* 0x001fea0003800000 */
.L_x_836:
[----:B0-----:R-:W-:-:S05]  /*1df90*/  VIADD R0, R6, 0x1 ;  /* 0x0000000106007836 */ /* 0x001fca0000000000 */
[----:B------:R-:W-:-:S04]  /*1dfa0*/  ISETP.NE.AND P0, PT, R0, 0x5, PT ;  /* 0x000000050000780c */ /* 0x000fc80003f05270 */
[----:B------:R-:W-:Y:S02]  /*1dfb0*/  SEL R2, RZ, 0x1, P0 ;  /* 0x00000001ff027807 */ /* 0x000fe40000000000 */
[----:B------:R-:W-:Y:S02]  /*1dfc0*/  SEL R4, R0, RZ, P0 ;  /* 0x000000ff00047207 */ /* 0x000fe40000000000 */
[----:B------:R-:W-:Y:S02]  /*1dfd0*/  LOP3.LUT R5, R5, R2, RZ, 0x3c, !PT ;  /* 0x0000000205057212 */ /* 0x000fe400078e3cff */
[----:B------:R-:W-:Y:S02]  /*1dfe0*/  LEA R7, R4, R3, 0x3 ;  /* 0x0000000304077211 */ /* 0x000fe400078e18ff */
[----:B------:R-:W-:-:S04]  /*1dff0*/  SHF.L.U32 R0, R5, 0x1f, RZ ;  /* 0x0000001f05007819 */ /* 0x000fc800000006ff */
[----:B------:R-:W0:Y:S02]  /*1e000*/  SYNCS.PHASECHK.TRANS64.TRYWAIT P0, [R7+URZ], R0 ;  /* 0x00000000070075a7 */ /* 0x000e24000800017f */
[----:B0-----:R-:W-:Y:S05]  /*1e010*/  @!P0 BRA `(.L_x_825) ;  /* 0x0000000000fc8947 */ /* 0x001fea0003800000 */
.L_x_837:
        /* <DEDUP_REMOVED lines=9> */
.L_x_838:
[----:B0-----:R-:W-:-:S05]  /*1e0b0*/  VIADD R0, R4, 0x1 ;  /* 0x0000000104007836 */ /* 0x001fca0000000000 */
[----:B------:R-:W-:-:S04]  /*1e0c0*/  ISETP.NE.AND P0, PT, R0, 0x5, PT ;  /* 0x000000050000780c */ /* 0x000fc80003f05270 */
[----:B------:R-:W-:Y:S02]  /*1e0d0*/  SEL R2, RZ, 0x1, P0 ;  /* 0x00000001ff027807 */ /* 0x000fe40000000000 */
[----:B------:R-:W-:Y:S02]  /*1e0e0*/  SEL R0, R0, RZ, P0 ;  /* 0x000000ff00007207 */ /* 0x000fe40000000000 */
[----:B------:R-:W-:Y:S02]  /*1e0f0*/  LOP3.LUT R2, R5, R2, RZ, 0x3c, !PT ;  /* 0x0000000205027212 */ /* 0x000fe400078e3cff */
[----:B------:R-:W-:Y:S02]  /*1e100*/  LEA R3, R0, R3, 0x3 ;  /* 0x0000000300037211 */ /* 0x000fe400078e18ff */
[----:B------:R-:W-:-:S07]  /*1e110*/  SHF.L.U32 R0, R2, 0x1f, RZ ;  /* 0x0000001f02007819 */ /* 0x000fce00000006ff */
.L_x_827:
[----:B0-----:R0:W1:Y:S02]  /*1e120*/  SYNCS.PHASECHK.TRANS64.TRYWAIT P0, [R3+URZ], R0 ;  /* 0x00000000030075a7 */ /* 0x001064000800017f */
[----:B-1----:R-:W-:Y:S05]  /*1e130*/  @!P0 NANOSLEEP.SYNCS 0x989680 ;  /* 0x009896800000895d */ /* 0x002fea0003900000 */
[----:B------:R-:W1:Y:S02]  /*1e140*/  @!P0 SYNCS.PHASECHK.TRANS64 P0, [R3+URZ], R0 ;  /* 0x00000000030085a7 */ /* 0x000e64000800007f */
[----:B-1----:R-:W-:Y:S05]  /*1e150*/  @!P0 BRA `(.L_x_827) ;  /* 0xfffffffc00f08947 */ /* 0x002fea000383ffff */
.L_x_821:
[----:B------:R-:W-:Y:S05]  /*1e160*/  BSYNC B0 ;  /* 0x0000000000007941 */ /* 0x000fea0003800000 */
.L_x_820:
[----:B------:R-:W-:Y:S05]  /*1e170*/  EXIT ;  /* 0x000000000000794d */ /* 0x000fea0003800000 */
.L_x_17:
[----:B-1----:R1:W2:Y:S02]  /*1e180*/  SYNCS.PHASECHK.TRANS64.TRYWAIT P1, [R3+URZ], R2 ;  /* 0x00000002030075a7 */ /* 0x0022a4000802017f */
[----:B--2---:R-:W-:Y:S05]  /*1e190*/  @!P1 NANOSLEEP.SYNCS 0x989680 ;  /* 0x009896800000995d */ /* 0x004fea0003900000 */
[----:B------:R-:W2:Y:S02]  /*1e1a0*/  @!P1 SYNCS.PHASECHK.TRANS64 P1, [R3+URZ], R2 ;  /* 0x00000002030095a7 */ /* 0x000ea4000802007f */
[----:B--2---:R-:W-:Y:S05]  /*1e1b0*/  @!P1 BRA `(.L_x_17) ;  /* 0xfffffffc00f09947 */ /* 0x004fea000383ffff */
[----:B------:R-:W-:Y:S05]  /*1e1c0*/  BRA `(.L_x_16) ;  /* 0xfffffe3000507947 */ /* 0x000fea000383ffff */
.L_x_22:
[----:B--2---:R2:W3:Y:S02]  /*1e1d0*/  SYNCS.PHASECHK.TRANS64.TRYWAIT P1, [R5+URZ], R6 ;  /* 0x00000006050075a7 */ /* 0x0044e4000802017f */
[----:B---3--:R-:W-:Y:S05]  /*1e1e0*/  @!P1 NANOSLEEP.SYNCS 0x989680 ;  /* 0x009896800000995d */ /* 0x008fea0003900000 */
[----:B------:R-:W3:Y:S02]  /*1e1f0*/  @!P1 SYNCS.PHASECHK.TRANS64 P1, [R5+URZ], R6 ;  /* 0x00000006050095a7 */ /* 0x000ee4000802007f */
[----:B---3--:R-:W-:Y:S05]  /*1e200*/  @!P1 BRA `(.L_x_22) ;  /* 0xfffffffc00f09947 */ /* 0x008fea000383ffff */
[----:B------:R-:W-:Y:S05]  /*1e210*/  BRA `(.L_x_21) ;  /* 0xfffffe6400007947 */ /* 0x000fea000383ffff */
.L_x_807:
[----:B------:R-:W-:Y:S01]  /*1e220*/  BSSY B1, `(.L_x_828) ;  /* 0x0000006000017945 */ /* 0x000fe20003800000 */
[----:B------:R-:W-:-:S07]  /*1e230*/  IMAD.MOV.U32 R15, RZ, RZ, -0x1 ;  /* 0xffffffffff0f7424 */ /* 0x000fce00078e00ff */
[----:B------:R-:W-:Y:S05]  /*1e240*/  WARPSYNC.COLLECTIVE R15, `(.L_x_829) ;  /* 0x000000000f0c7348 */ /* 0x000fea0003c00000 */
[----:B------:R-:W-:Y:S02]  /*1e250*/  ELECT P6, UR62, PT ;  /* 0x00000000003e782f */ /* 0x000fe400038c0000 */
[----:B------:R-:W-:Y:S01]  /*1e260*/  MOV R14, UR62 ;  /* 0x0000003e000e7c02 */ /* 0x000fe20008000f00 */
[----:B------:R-:W-:Y:S10]  /*1e270*/  ENDCOLLECTIVE ;  /* 0x000000000000791b */ /* 0x000ff40003800000 */
.L_x_829:
[----:B------:R-:W-:Y:S05]  /*1e280*/  BSYNC B1 ;  /* 0x0000000000017941 */ /* 0x000fea0003800000 */
.L_x_828:
[----:B------:R-:W-:Y:S05]  /*1e290*/  BRA `(.L_x_830) ;  /* 0xfffffff0000c7947 */ /* 0x000fea000383ffff */
.L_x_810:
[----:B0-----:R0:W1:Y:S02]  /*1e2a0*/  SYNCS.PHASECHK.TRANS64.TRYWAIT P1, [R13+URZ+0x28], R18 ;  /* 0x000028120d0075a7 */ /* 0x001064000802017f */
[----:B-1----:R-:W-:Y:S05]  /*1e2b0*/  @!P1 NANOSLEEP.SYNCS 0x989680 ;  /* 0x009896800000995d */ /* 0x002fea0003900000 */
[----:B------:R-:W1:Y:S02]  /*1e2c0*/  @!P1 SYNCS.PHASECHK.TRANS64 P1, [R13+URZ+0x28], R18 ;  /* 0x000028120d0095a7 */ /* 0x000e64000802007f */
[----:B-1----:R-:W-:Y:S05]  /*1e2d0*/  @!P1 BRA `(.L_x_810) ;  /* 0xfffffffc00f09947 */ /* 0x002fea000383ffff */
[----:B------:R-:W-:Y:S05]  /*1e2e0*/  BRA `(.L_x_831) ;  /* 0xfffffff0003c7947 */ /* 0x000fea000383ffff */
.L_x_819:
[----:B------:R-:W-:Y:S01]  /*1e2f0*/  BSSY B0, `(.L_x_832) ;  /* 0x0000006000007945 */ /* 0x000fe20003800000 */
[----:B------:R-:W-:-:S07]  /*1e300*/  MOV R15, 0xffffffff ;  /* 0xffffffff000f7802 */ /* 0x000fce0000000f00 */
[----:B------:R-:W-:Y:S05]  /*1e310*/  WARPSYNC.COLLECTIVE R15, `(.L_x_833) ;  /* 0x000000000f0c7348 */ /* 0x000fea0003c00000 */
[----:B------:R-:W-:Y:S02]  /*1e320*/  ELECT P6, UR62, PT ;  /* 0x00000000003e782f */ /* 0x000fe400038c0000 */
[----:B------:R-:W-:Y:S01]  /*1e330*/  MOV R14, UR62 ;  /* 0x0000003e000e7c02 */ /* 0x000fe20008000f00 */
[----:B------:R-:W-:Y:S10]  /*1e340*/  ENDCOLLECTIVE ;  /* 0x000000000000791b */ /* 0x000ff40003800000 */
.L_x_833:
[----:B------:R-:W-:Y:S05]  /*1e350*/  BSYNC B0 ;  /* 0x0000000000007941 */ /* 0x000fea0003800000 */
.L_x_832:
[----:B------:R-:W-:Y:S05]  /*1e360*/  BRA `(.L_x_834) ;  /* 0xfffffff800ac7947 */ /* 0x000fea000383ffff */
.L_x_823:
[----:B0-----:R0:W1:Y:S02]  /*1e370*/  SYNCS.PHASECHK.TRANS64.TRYWAIT P0, [R5+URZ], R2 ;  /* 0x00000002050075a7 */ /* 0x001064000800017f */
[----:B-1----:R-:W-:Y:S05]  /*1e380*/  @!P0 NANOSLEEP.SYNCS 0x989680 ;  /* 0x009896800000895d */ /* 0x002fea0003900000 */
[----:B------:R-:W1:Y:S02]  /*1e390*/  @!P0 SYNCS.PHASECHK.TRANS64 P0, [R5+URZ], R2 ;  /* 0x00000002050085a7 */ /* 0x000e64000800007f */
[----:B-1----:R-:W-:Y:S05]  /*1e3a0*/  @!P0 BRA `(.L_x_823) ;  /* 0xfffffffc00f08947 */ /* 0x002fea000383ffff */
[----:B------:R-:W-:Y:S05]  /*1e3b0*/  BRA `(.L_x_835) ;  /* 0xfffffff800d07947 */ /* 0x000fea000383ffff */
.L_x_824:
[----:B0-----:R0:W1:Y:S02]  /*1e3c0*/  SYNCS.PHASECHK.TRANS64.TRYWAIT P0, [R7+URZ], R0 ;  /* 0x00000000070075a7 */ /* 0x001064000800017f */
[----:B-1----:R-:W-:Y:S05]  /*1e3d0*/  @!P0 NANOSLEEP.SYNCS 0x989680 ;  /* 0x009896800000895d */ /* 0x002fea0003900000 */
[----:B------:R-:W1:Y:S02]  /*1e3e0*/  @!P0 SYNCS.PHASECHK.TRANS64 P0, [R7+URZ], R0 ;  /* 0x00000000070085a7 */ /* 0x000e64000800007f */
[----:B-1----:R-:W-:Y:S05]  /*1e3f0*/  @!P0 BRA `(.L_x_824) ;  /* 0xfffffffc00f08947 */ /* 0x002fea000383ffff */
[----:B------:R-:W-:Y:S05]  /*1e400*/  BRA `(.L_x_836) ;  /* 0xfffffff800e07947 */ /* 0x000fea000383ffff */
.L_x_825:
[----:B0-----:R0:W1:Y:S02]  /*1e410*/  SYNCS.PHASECHK.TRANS64.TRYWAIT P0, [R7+URZ], R0 ;  /* 0x00000000070075a7 */ /* 0x001064000800017f */
[----:B-1----:R-:W-:Y:S05]  /*1e420*/  @!P0 NANOSLEEP.SYNCS 0x989680 ;  /* 0x009896800000895d */ /* 0x002fea0003900000 */
[----:B------:R-:W1:Y:S02]  /*1e430*/  @!P0 SYNCS.PHASECHK.TRANS64 P0, [R7+URZ], R0 ;  /* 0x00000000070085a7 */ /* 0x000e64000800007f */
[----:B-1----:R-:W-:Y:S05]  /*1e440*/  @!P0 BRA `(.L_x_825) ;  /* 0xfffffffc00f08947 */ /* 0x002fea000383ffff */
[----:B------:R-:W-:Y:S05]  /*1e450*/  BRA `(.L_x_837) ;  /* 0xfffffff800f07947 */ /* 0x000fea000383ffff */
.L_x_826:
[----:B0-----:R0:W1:Y:S02]  /*1e460*/  SYNCS.PHASECHK.TRANS64.TRYWAIT P0, [R7+URZ], R0 ;  /* 0x00000000070075a7 */ /* 0x001064000800017f */
[----:B-1----:R-:W-:Y:S05]  /*1e470*/  @!P0 NANOSLEEP.SYNCS 0x989680 ;  /* 0x009896800000895d */ /* 0x002fea0003900000 */
[----:B------:R-:W1:Y:S02]  /*1e480*/  @!P0 SYNCS.PHASECHK.TRANS64 P0, [R7+URZ], R0 ;  /* 0x00000000070085a7 */ /* 0x000e64000800007f */
[----:B-1----:R-:W-:Y:S05]  /*1e490*/  @!P0 BRA `(.L_x_826) ;  /* 0xfffffffc00f08947 */ /* 0x002fea000383ffff */
[----:B------:R-:W-:Y:S05]  /*1e4a0*/  BRA `(.L_x_838) ;  /* 0xfffffffc00007947 */ /* 0x000fea000383ffff */
.L_x_839:
[----:B------:R-:W-:-:S00]  /*1e4b0*/  BRA `(.L_x_839) ;  /* 0xfffffffc00fc7947 */ /* 0x000fc0000383ffff */
[----:B------:R-:W-:-:S00]  /*1e4c0*/  NOP ;  /* 0x0000000000007918 */ /* 0x000fc00000000000 */
        /* <DEDUP_REMOVED lines=11> */
.L_x_840:


//--------------------- .nv.global.init           --------------------------
	.section	.nv.global.init,"aw",@progbits
.nv.global.init:
	.type		$str$22,@object
	.size		$str$22,($str$23 - $str$22)
$str$22:
        /*0000*/ 	.byte	0x6b, 0x5f, 0x74, 0x69, 0x6c, 0x65, 0x5f, 0x63, 0x6f, 0x75, 0x6e, 0x74, 0x20, 0x3e, 0x3d, 0x20
        /*0010*/ 	.byte	0x31, 0x00
	.type		$str$23,@object
	.size		$str$23,(__unnamed_1 - $str$23)
$str$23:
        /*0012*/ 	.byte	0x2f, 0x74, 0x6d, 0x70, 0x2f, 0x63, 0x75, 0x74, 0x6c, 0x61, 0x73, 0x73, 0x5f, 0x73, 0x77, 0x65
        /*0022*/ 	.byte	0x65, 0x70, 0x5f, 0x73, 0x72, 0x63, 0x2f, 0x69, 0x6e, 0x63, 0x6c, 0x75, 0x64, 0x65, 0x2f, 0x63
        /*0032*/ 	.byte	0x75, 0x74, 0x6c, 0x61, 0x73, 0x73, 0x2f, 0x67, 0x65, 0x6d, 0x6d, 0x2f, 0x63, 0x6f, 0x6c, 0x6c
        /*0042*/ 	.byte	0x65, 0x63, 0x74, 0x69, 0x76, 0x65, 0x2f, 0x73, 0x6d, 0x39, 0x30, 0x5f, 0x6d, 0x6d, 0x61, 0x5f
        /*0052*/ 	.byte	0x74, 0x6d, 0x61, 0x5f, 0x67, 0x6d, 0x6d, 0x61, 0x5f, 0x73, 0x73, 0x5f, 0x77, 0x61, 0x72, 0x70
        /*0062*/ 	.byte	0x73, 0x70, 0x65, 0x63, 0x69, 0x61, 0x6c, 0x69, 0x7a, 0x65, 0x64, 0x2e, 0x68, 0x70, 0x70, 0x00
	.type		__unnamed_1,@object
	.size		__unnamed_1,(.L_0 - __unnamed_1)
__unnamed_1:
        /* <DEDUP_REMOVED lines=173> */
        /*0b42*/ 	.byte	0x79, 0x5d, 0x00
.L_0:


//--------------------- .nv.shared._ZN7cutlass13device_kernelINS_4gemm6kernel13GemmUniversalIN4cute5tupleIJiiiiEEENS1_10collective13CollectiveMmaINS1_34MainloopSm90TmaGmmaWarpSpecializedILi5ENS5_IJNS4_1CILi1EEESB_SB_EEENS1_35KernelTmaWarpSpecializedCooperativeEEENS5_IJNSA_ILi256EEENSA_ILi384EEENSA_ILi64EEEEEEaNS5_IJlSB_lEEEaSJ_NS4_8TiledMMAINS4_8MMA_AtomIJNS4_4SM904GMMA27MMA_64x192x32_S32S8S8_SS_TNEEEENS4_6LayoutINS5_IJNSA_ILi2EEESB_SB_EEENS5_IJSB_NSA_ILi0EEEST_EEEEENS5_IJNS4_10UnderscoreESW_SW_EEEEENS4_13SM90_TMA_LOADENS4_14ComposedLayoutINS4_7SwizzleILi2ELi4ELi3EEENS4_18smem_ptr_flag_bitsILi8EEENSQ_INS5_IJNSA_ILi8EEESH_EEENS5_IJSH_SB_EEEEEEEvNS4_8identityESZ_S19_vS1A_EENS_8epilogue10collective6detail29Sm90TmaWarpSpecializedAdapterINS1D_15DefaultEpilogueIaSJ_SJ_NS1C_6thread17LinearCombinationIaLi1EiiLNS1H_9ScaleType4KindE0ELNS_15FloatRoundStyleE2EaEENS1_15EpilogueDefaultEEEEEvvEEEEvNT_6ParamsE --------------------------
	.section	.nv.shared._ZN7cutlass13device_kernelINS_4gemm6kernel13GemmUniversalIN4cute5tupleIJiiiiEEENS1_10collective13CollectiveMmaINS1_34MainloopSm90TmaGmmaWarpSpecializedILi5ENS5_IJNS4_1CILi1EEESB_SB_EEENS1_35KernelTmaWarpSpecializedCooperativeEEENS5_IJNSA_ILi256EEENSA_ILi384EEENSA_ILi64EEEEEEaNS5_IJlSB_lEEEaSJ_NS4_8TiledMMAINS4_8MMA_AtomIJNS4_4SM904GMMA27MMA_64x192x32_S32S8S8_SS_TNEEEENS4_6LayoutINS5_IJNSA_ILi2EEESB_SB_EEENS5_IJSB_NSA_ILi0EEEST_EEEEENS5_IJNS4_10UnderscoreESW_SW_EEEEENS4_13SM90_TMA_LOADENS4_14ComposedLayoutINS4_7SwizzleILi2ELi4ELi3EEENS4_18smem_ptr_flag_bitsILi8EEENSQ_INS5_IJNSA_ILi8EEESH_EEENS5_IJSH_SB_EEEEEEEvNS4_8identityESZ_S19_vS1A_EENS_8epilogue10collective6detail29Sm90TmaWarpSpecializedAdapterINS1D_15DefaultEpilogueIaSJ_SJ_NS1C_6thread17LinearCombinationIaLi1EiiLNS1H_9ScaleType4KindE0ELNS_15FloatRoundStyleE2EaEENS1_15EpilogueDefaultEEEEEvvEEEEvNT_6ParamsE,"aw",@nobits
	.sectionflags	@""
	.align	16
	.zero		1024


//--------------------- .nv.shared.reserved.0     --------------------------
	.section	.nv.shared.reserved.0,"aw",@nobits
	.weak		__nv_reservedSMEM_offset_0_alias
	.size		__nv_reservedSMEM_offset_0_alias, 0, 0
	.other		__nv_reservedSMEM_offset_0_alias,@"STO_CUDA_RESERVED_SHARED STV_DEFAULT"
__nv_reservedSMEM_offset_0_alias:
	.zero		0


//--------------------- .nv.global                --------------------------
	.section	.nv.global,"aw",@nobits
.nv.global:
	.type		_ZN39_INTERNAL_9d20a621_4_k_cu_8560cea9_46284cute1_E,@object
	.size		_ZN39_INTERNAL_9d20a621_4_k_cu_8560cea9_46284cute1_E,(_ZN39_INTERNAL_9d20a621_4_k_cu_8560cea9_46284cuda3std3__45__cpo6cbeginE - _ZN39_INTERNAL_9d20a621_4_k_cu_8560cea9_46284cute1_E)
_ZN39_INTERNAL_9d20a621_4_k_cu_8560cea9_46284cute1_E:
	.zero		1
	.type		_ZN39_INTERNAL_9d20a621_4_k_cu_8560cea9_46284cuda3std3__45__cpo6cbeginE,@object
	.size		_ZN39_INTERNAL_9d20a621_4_k_cu_8560cea9_46284cuda3std3__45__cpo6cbeginE,(_ZN39_INTERNAL_9d20a621_4_k_cu_8560cea9_46284cuda3std3__48in_placeE - _ZN39_INTERNAL_9d20a621_4_k_cu_8560cea9_46284cuda3std3__45__cpo6cbeginE)
_ZN39_INTERNAL_9d20a621_4_k_cu_8560cea9_46284cuda3std3__45__cpo6cbeginE:
	.zero		1
	.type		_ZN39_INTERNAL_9d20a621_4_k_cu_8560cea9_46284cuda3std3__48in_placeE,@object
	.size		_ZN39_INTERNAL_9d20a621_4_k_cu_8560cea9_46284cuda3std3__48in_placeE,(_ZN39_INTERNAL_9d20a621_4_k_cu_8560cea9_46284cuda3std6ranges3__45__cpo9iter_moveE - _ZN39_INTERNAL_9d20a621_4_k_cu_8560cea9_46284cuda3std3__48in_placeE)
_ZN39_INTERNAL_9d20a621_4_k_cu_8560cea9_46284cuda3std3__48in_placeE:
	.zero		1
	.type		_ZN39_INTERNAL_9d20a621_4_k_cu_8560cea9_46284cuda3std6ranges3__45__cpo9iter_moveE,@object
	.size		_ZN39_INTERNAL_9d20a621_4_k_cu_8560cea9_46284cuda3std6ranges3__45__cpo9iter_moveE,(_ZN39_INTERNAL_9d20a621_4_k_cu_8560cea9_46284cuda3std3__45__cpo5beginE - _ZN39_INTERNAL_9d20a621_4_k_cu_8560cea9_46284cuda3std6ranges3__45__cpo9iter_moveE)
_ZN39_INTERNAL_9d20a621_4_k_cu_8560cea9_46284cuda3std6ranges3__45__cpo9iter_moveE:
	.zero		1
	.type		_ZN39_INTERNAL_9d20a621_4_k_cu_8560cea9_46284cuda3std3__45__cpo5beginE,@object
	.size		_ZN39_INTERNAL_9d20a621_4_k_cu_8560cea9_46284cuda3std3__45__cpo5beginE,(_ZN39_INTERNAL_9d20a621_4_k_cu_8560cea9_46284cuda3std3__441_GLOBAL__N__9d20a621_4_k_cu_8560cea9_46286ignoreE - _ZN39_INTERNAL_9d20a621_4_k_cu_8560cea9_46284cuda3std3__45__cpo5beginE)
_ZN39_INTERNAL_9d20a621_4_k_cu_8560cea9_46284cuda3std3__45__cpo5beginE:
	.zero		1
	.type		_ZN39_INTERNAL_9d20a621_4_k_cu_8560cea9_46284cuda3std3__441_GLOBAL__N__9d20a621_4_k_cu_8560cea9_46286ignoreE,@object
	.size		_ZN39_INTERNAL_9d20a621_4_k_cu_8560cea9_46284cuda3std3__441_GLOBAL__N__9d20a621_4_k_cu_8560cea9_46286ignoreE,(_ZN39_INTERNAL_9d20a621_4_k_cu_8560cea9_46284cute7productE - _ZN39_INTERNAL_9d20a621_4_k_cu_8560cea9_46284cuda3std3__441_GLOBAL__N__9d20a621_4_k_cu_8560cea9_46286ignoreE)
_ZN39_INTERNAL_9d20a621_4_k_cu_8560cea9_46284cuda3std3__441_GLOBAL__N__9d20a621_4_k_cu_8560cea9_46286ignoreE:
	.zero		1
	.type		_ZN39_INTERNAL_9d20a621_4_k_cu_8560cea9_46284cute7productE,@object
	.size		_ZN39_INTERNAL_9d20a621_4_k_cu_8560cea9_46284cute7productE,(_ZN39_INTERNAL_9d20a621_4_k_cu_8560cea9_46284cuda3std3__45__cpo3endE - _ZN39_INTERNAL_9d20a621_4_k_cu_8560cea9_46284cute7productE)
_ZN39_INTERNAL_9d20a621_4_k_cu_8560cea9_46284cute7productE:
	.zero		1
	.type		_ZN39_INTERNAL_9d20a621_4_k_cu_8560cea9_46284cuda3std3__45__cpo3endE,@object
	.size		_ZN39_INTERNAL_9d20a621_4_k_cu_8560cea9_46284cuda3std3__45__cpo3endE,(_ZN39_INTERNAL_9d20a621_4_k_cu_8560cea9_46284cuda3std3__419piecewise_constructE - _ZN39_INTERNAL_9d20a621_4_k_cu_8560cea9_46284cuda3std3__45__cpo3endE)
_ZN39_INTERNAL_9d20a621_4_k_cu_8560cea9_46284cuda3std3__45__cpo3endE:
	.zero		1
	.type		_ZN39_INTERNAL_9d20a621_4_k_cu_8560cea9_46284cuda3std3__419piecewise_constructE,@object
	.size		_ZN39_INTERNAL_9d20a621_4_k_cu_8560cea9_46284cuda3std3__419piecewise_constructE,(_ZN39_INTERNAL_9d20a621_4_k_cu_8560cea9_46284cuda3std3__45__cpo4cendE - _ZN39_INTERNAL_9d20a621_4_k_cu_8560cea9_46284cuda3std3__419piecewise_constructE)
_ZN39_INTERNAL_9d20a621_4_k_cu_8560cea9_46284cuda3std3__419piecewise_constructE:
	.zero		1
	.type		_ZN39_INTERNAL_9d20a621_4_k_cu_8560cea9_46284cuda3std3__45__cpo4cendE,@object
	.size		_ZN39_INTERNAL_9d20a621_4_k_cu_8560cea9_46284cuda3std3__45__cpo4cendE,(_ZN39_INTERNAL_9d20a621_4_k_cu_8560cea9_46284cuda3std6ranges3__45__cpo4swapE - _ZN39_INTERNAL_9d20a621_4_k_cu_8560cea9_46284cuda3std3__45__cpo4cendE)
_ZN39_INTERNAL_9d20a621_4_k_cu_8560cea9_46284cuda3std3__45__cpo4cendE:
	.zero		1
	.type		_ZN39_INTERNAL_9d20a621_4_k_cu_8560cea9_46284cuda3std6ranges3__45__cpo4swapE,@object
	.size		_ZN39_INTERNAL_9d20a621_4_k_cu_8560cea9_46284cuda3std6ranges3__45__cpo4swapE,(.L_8 - _ZN39_INTERNAL_9d20a621_4_k_cu_8560cea9_46284cuda3std6ranges3__45__cpo4swapE)
_ZN39_INTERNAL_9d20a621_4_k_cu_8560cea9_46284cuda3std6ranges3__45__cpo4swapE:
	.zero		1
.L_8:


//--------------------- .nv.constant0._ZN7cutlass13device_kernelINS_4gemm6kernel13GemmUniversalIN4cute5tupleIJiiiiEEENS1_10collective13CollectiveMmaINS1_34MainloopSm90TmaGmmaWarpSpecializedILi5ENS5_IJNS4_1CILi1EEESB_SB_EEENS1_35KernelTmaWarpSpecializedCooperativeEEENS5_IJNSA_ILi256EEENSA_ILi384EEENSA_ILi64EEEEEEaNS5_IJlSB_lEEEaSJ_NS4_8TiledMMAINS4_8MMA_AtomIJNS4_4SM904GMMA27MMA_64x192x32_S32S8S8_SS_TNEEEENS4_6LayoutINS5_IJNSA_ILi2EEESB_SB_EEENS5_IJSB_NSA_ILi0EEEST_EEEEENS5_IJNS4_10UnderscoreESW_SW_EEEEENS4_13SM90_TMA_LOADENS4_14ComposedLayoutINS4_7SwizzleILi2ELi4ELi3EEENS4_18smem_ptr_flag_bitsILi8EEENSQ_INS5_IJNSA_ILi8EEESH_EEENS5_IJSH_SB_EEEEEEEvNS4_8identityESZ_S19_vS1A_EENS_8epilogue10collective6detail29Sm90TmaWarpSpecializedAdapterINS1D_15DefaultEpilogueIaSJ_SJ_NS1C_6thread17LinearCombinationIaLi1EiiLNS1H_9ScaleType4KindE0ELNS_15FloatRoundStyleE2EaEENS1_15EpilogueDefaultEEEEEvvEEEEvNT_6ParamsE --------------------------
	.section	.nv.constant0._ZN7cutlass13device_kernelINS_4gemm6kernel13GemmUniversalIN4cute5tupleIJiiiiEEENS1_10collective13CollectiveMmaINS1_34MainloopSm90TmaGmmaWarpSpecializedILi5ENS5_IJNS4_1CILi1EEESB_SB_EEENS1_35KernelTmaWarpSpecializedCooperativeEEENS5_IJNSA_ILi256EEENSA_ILi384EEENSA_ILi64EEEEEEaNS5_IJlSB_lEEEaSJ_NS4_8TiledMMAINS4_8MMA_AtomIJNS4_4SM904GMMA27MMA_64x192x32_S32S8S8_SS_TNEEEENS4_6LayoutINS5_IJNSA_ILi2EEESB_SB_EEENS5_IJSB_NSA_ILi0EEEST_EEEEENS5_IJNS4_10UnderscoreESW_SW_EEEEENS4_13SM90_TMA_LOADENS4_14ComposedLayoutINS4_7SwizzleILi2ELi4ELi3EEENS4_18smem_ptr_flag_bitsILi8EEENSQ_INS5_IJNSA_ILi8EEESH_EEENS5_IJSH_SB_EEEEEEEvNS4_8identityESZ_S19_vS1A_EENS_8epilogue10collective6detail29Sm90TmaWarpSpecializedAdapterINS1D_15DefaultEpilogueIaSJ_SJ_NS1C_6thread17LinearCombinationIaLi1EiiLNS1H_9ScaleType4KindE0ELNS_15FloatRoundStyleE2EaEENS1_15EpilogueDefaultEEEEEvvEEEEvNT_6ParamsE,"a",@progbits
	.sectionflags	@""
	.align	4
.nv.constant0._ZN7cutlass13device_kernelINS_4gemm6kernel13GemmUniversalIN4cute5tupleIJiiiiEEENS1_10collective13CollectiveMmaINS1_34MainloopSm90TmaGmmaWarpSpecializedILi5ENS5_IJNS4_1CILi1EEESB_SB_EEENS1_35KernelTmaWarpSpecializedCooperativeEEENS5_IJNSA_ILi256EEENSA_ILi384EEENSA_ILi64EEEEEEaNS5_IJlSB_lEEEaSJ_NS4_8TiledMMAINS4_8MMA_AtomIJNS4_4SM904GMMA27MMA_64x192x32_S32S8S8_SS_TNEEEENS4_6LayoutINS5_IJNSA_ILi2EEESB_SB_EEENS5_IJSB_NSA_ILi0EEEST_EEEEENS5_IJNS4_10UnderscoreESW_SW_EEEEENS4_13SM90_TMA_LOADENS4_14ComposedLayoutINS4_7SwizzleILi2ELi4ELi3EEENS4_18smem_ptr_flag_bitsILi8EEENSQ_INS5_IJNSA_ILi8EEESH_EEENS5_IJSH_SB_EEEEEEEvNS4_8identityESZ_S19_vS1A_EENS_8epilogue10collective6detail29Sm90TmaWarpSpecializedAdapterINS1D_15DefaultEpilogueIaSJ_SJ_NS1C_6thread17LinearCombinationIaLi1EiiLNS1H_9ScaleType4KindE0ELNS_15FloatRoundStyleE2EaEENS1_15EpilogueDefaultEEEEEvvEEEEvNT_6ParamsE:
	.zero		1664


//--------------------- SYMBOLS --------------------------

	.type		.nv.reservedSmem.offset0,@object
	.size		.nv.reservedSmem.offset0,0x4
	.type		__assertfail,@function
